//
// Generated by NVIDIA NVVM Compiler
//
// Compiler Build ID: CL-36424714
// Cuda compilation tools, release 13.0, V13.0.88
// Based on NVVM 20.0.0
//

.version 9.0
.target sm_100
.address_size 64

	// .globl	_Z6changePdiii
.global .align 1 .b8 _ZN34_INTERNAL_bb117de3_4_k_cu_b0b2ed6c4cuda3std3__45__cpo5beginE[1];
.global .align 1 .b8 _ZN34_INTERNAL_bb117de3_4_k_cu_b0b2ed6c4cuda3std3__45__cpo3endE[1];
.global .align 1 .b8 _ZN34_INTERNAL_bb117de3_4_k_cu_b0b2ed6c4cuda3std3__45__cpo6cbeginE[1];
.global .align 1 .b8 _ZN34_INTERNAL_bb117de3_4_k_cu_b0b2ed6c4cuda3std3__45__cpo4cendE[1];
.global .align 1 .b8 _ZN34_INTERNAL_bb117de3_4_k_cu_b0b2ed6c4cuda3std3__45__cpo6rbeginE[1];
.global .align 1 .b8 _ZN34_INTERNAL_bb117de3_4_k_cu_b0b2ed6c4cuda3std3__45__cpo4rendE[1];
.global .align 1 .b8 _ZN34_INTERNAL_bb117de3_4_k_cu_b0b2ed6c4cuda3std3__45__cpo7crbeginE[1];
.global .align 1 .b8 _ZN34_INTERNAL_bb117de3_4_k_cu_b0b2ed6c4cuda3std3__45__cpo5crendE[1];
.global .align 1 .b8 _ZN34_INTERNAL_bb117de3_4_k_cu_b0b2ed6c4cuda3std3__436_GLOBAL__N__bb117de3_4_k_cu_b0b2ed6c6ignoreE[1];
.global .align 1 .b8 _ZN34_INTERNAL_bb117de3_4_k_cu_b0b2ed6c4cuda3std3__419piecewise_constructE[1];
.global .align 1 .b8 _ZN34_INTERNAL_bb117de3_4_k_cu_b0b2ed6c4cuda3std3__48in_placeE[1];
.global .align 1 .b8 _ZN34_INTERNAL_bb117de3_4_k_cu_b0b2ed6c4cuda3std3__420unreachable_sentinelE[1];
.global .align 1 .b8 _ZN34_INTERNAL_bb117de3_4_k_cu_b0b2ed6c4cuda3std3__47nulloptE[1];
.global .align 1 .b8 _ZN34_INTERNAL_bb117de3_4_k_cu_b0b2ed6c4cuda3std3__48unexpectE[1];
.global .align 1 .b8 _ZN34_INTERNAL_bb117de3_4_k_cu_b0b2ed6c4cuda3std6ranges3__45__cpo4swapE[1];
.global .align 1 .b8 _ZN34_INTERNAL_bb117de3_4_k_cu_b0b2ed6c4cuda3std6ranges3__45__cpo9iter_moveE[1];
.global .align 1 .b8 _ZN34_INTERNAL_bb117de3_4_k_cu_b0b2ed6c4cuda3std6ranges3__45__cpo5beginE[1];
.global .align 1 .b8 _ZN34_INTERNAL_bb117de3_4_k_cu_b0b2ed6c4cuda3std6ranges3__45__cpo3endE[1];
.global .align 1 .b8 _ZN34_INTERNAL_bb117de3_4_k_cu_b0b2ed6c4cuda3std6ranges3__45__cpo6cbeginE[1];
.global .align 1 .b8 _ZN34_INTERNAL_bb117de3_4_k_cu_b0b2ed6c4cuda3std6ranges3__45__cpo4cendE[1];
.global .align 1 .b8 _ZN34_INTERNAL_bb117de3_4_k_cu_b0b2ed6c4cuda3std6ranges3__45__cpo7advanceE[1];
.global .align 1 .b8 _ZN34_INTERNAL_bb117de3_4_k_cu_b0b2ed6c4cuda3std6ranges3__45__cpo9iter_swapE[1];
.global .align 1 .b8 _ZN34_INTERNAL_bb117de3_4_k_cu_b0b2ed6c4cuda3std6ranges3__45__cpo4nextE[1];
.global .align 1 .b8 _ZN34_INTERNAL_bb117de3_4_k_cu_b0b2ed6c4cuda3std6ranges3__45__cpo4prevE[1];
.global .align 1 .b8 _ZN34_INTERNAL_bb117de3_4_k_cu_b0b2ed6c4cuda3std6ranges3__45__cpo4dataE[1];
.global .align 1 .b8 _ZN34_INTERNAL_bb117de3_4_k_cu_b0b2ed6c4cuda3std6ranges3__45__cpo5cdataE[1];
.global .align 1 .b8 _ZN34_INTERNAL_bb117de3_4_k_cu_b0b2ed6c4cuda3std6ranges3__45__cpo4sizeE[1];
.global .align 1 .b8 _ZN34_INTERNAL_bb117de3_4_k_cu_b0b2ed6c4cuda3std6ranges3__45__cpo5ssizeE[1];
.global .align 1 .b8 _ZN34_INTERNAL_bb117de3_4_k_cu_b0b2ed6c4cuda3std6ranges3__45__cpo8distanceE[1];
.global .align 1 .b8 _ZN34_INTERNAL_bb117de3_4_k_cu_b0b2ed6c6thrust24THRUST_300001_SM_1000_NS8cuda_cub3parE[1];
.global .align 1 .b8 _ZN34_INTERNAL_bb117de3_4_k_cu_b0b2ed6c6thrust24THRUST_300001_SM_1000_NS8cuda_cub10par_nosyncE[1];
.global .align 1 .b8 _ZN34_INTERNAL_bb117de3_4_k_cu_b0b2ed6c6thrust24THRUST_300001_SM_1000_NS6system6detail10sequential3seqE[1];
.global .align 1 .b8 _ZN34_INTERNAL_bb117de3_4_k_cu_b0b2ed6c6thrust24THRUST_300001_SM_1000_NS6system3cpp3parE[1];
.global .align 1 .b8 _ZN34_INTERNAL_bb117de3_4_k_cu_b0b2ed6c6thrust24THRUST_300001_SM_1000_NS12placeholders2_1E[1];
.global .align 1 .b8 _ZN34_INTERNAL_bb117de3_4_k_cu_b0b2ed6c6thrust24THRUST_300001_SM_1000_NS12placeholders2_2E[1];
.global .align 1 .b8 _ZN34_INTERNAL_bb117de3_4_k_cu_b0b2ed6c6thrust24THRUST_300001_SM_1000_NS12placeholders2_3E[1];
.global .align 1 .b8 _ZN34_INTERNAL_bb117de3_4_k_cu_b0b2ed6c6thrust24THRUST_300001_SM_1000_NS12placeholders2_4E[1];
.global .align 1 .b8 _ZN34_INTERNAL_bb117de3_4_k_cu_b0b2ed6c6thrust24THRUST_300001_SM_1000_NS12placeholders2_5E[1];
.global .align 1 .b8 _ZN34_INTERNAL_bb117de3_4_k_cu_b0b2ed6c6thrust24THRUST_300001_SM_1000_NS12placeholders2_6E[1];
.global .align 1 .b8 _ZN34_INTERNAL_bb117de3_4_k_cu_b0b2ed6c6thrust24THRUST_300001_SM_1000_NS12placeholders2_7E[1];
.global .align 1 .b8 _ZN34_INTERNAL_bb117de3_4_k_cu_b0b2ed6c6thrust24THRUST_300001_SM_1000_NS12placeholders2_8E[1];
.global .align 1 .b8 _ZN34_INTERNAL_bb117de3_4_k_cu_b0b2ed6c6thrust24THRUST_300001_SM_1000_NS12placeholders2_9E[1];
.global .align 1 .b8 _ZN34_INTERNAL_bb117de3_4_k_cu_b0b2ed6c6thrust24THRUST_300001_SM_1000_NS12placeholders3_10E[1];
.global .align 1 .b8 _ZN34_INTERNAL_bb117de3_4_k_cu_b0b2ed6c6thrust24THRUST_300001_SM_1000_NS3seqE[1];
.global .align 1 .b8 _ZN34_INTERNAL_bb117de3_4_k_cu_b0b2ed6c6thrust24THRUST_300001_SM_1000_NS6deviceE[1];
.extern .shared .align 16 .b8 _ZN6thrust24THRUST_300001_SM_1000_NS8cuda_cub4core6detail5shmemE[];

.visible .entry _Z6changePdiii(
	.param .u64 .ptr .align 1 _Z6changePdiii_param_0,
	.param .u32 _Z6changePdiii_param_1,
	.param .u32 _Z6changePdiii_param_2,
	.param .u32 _Z6changePdiii_param_3
)
{
	.reg .pred 	%p<7>;
	.reg .b32 	%r<59>;
	.reg .b64 	%rd<23>;
	.reg .b64 	%fd<11>;

	ld.param.u64 	%rd2, [_Z6changePdiii_param_0];
	ld.param.u32 	%r20, [_Z6changePdiii_param_1];
	ld.param.u32 	%r21, [_Z6changePdiii_param_2];
	ld.param.u32 	%r22, [_Z6changePdiii_param_3];
	cvta.to.global.u64 	%rd1, %rd2;
	mov.u32 	%r23, %ntid.x;
	mov.u32 	%r24, %ctaid.x;
	mov.u32 	%r25, %tid.x;
	mad.lo.s32 	%r26, %r23, %r24, %r25;
	mov.u32 	%r27, %nctaid.x;
	mul.lo.s32 	%r1, %r27, %r23;
	add.s32 	%r57, %r26, %r21;
	shl.b32 	%r3, %r20, 1;
	setp.ge.s32 	%p1, %r57, %r3;
	@%p1 bra 	$L__BB0_6;
	add.s32 	%r28, %r57, %r1;
	max.s32 	%r29, %r3, %r28;
	setp.lt.s32 	%p2, %r28, %r3;
	selp.u32 	%r30, 1, 0, %p2;
	add.s32 	%r31, %r28, %r30;
	sub.s32 	%r32, %r29, %r31;
	div.u32 	%r33, %r32, %r1;
	add.s32 	%r4, %r33, %r30;
	and.b32  	%r34, %r4, 3;
	setp.eq.s32 	%p3, %r34, 3;
	@%p3 bra 	$L__BB0_4;
	mul.lo.s32 	%r35, %r20, %r57;
	add.s32 	%r55, %r22, %r35;
	mul.lo.s32 	%r6, %r1, %r20;
	add.s32 	%r54, %r21, %r35;
	add.s32 	%r36, %r4, 1;
	and.b32  	%r37, %r36, 3;
	neg.s32 	%r53, %r37;
$L__BB0_3:
	.pragma "nounroll";
	mul.wide.s32 	%rd3, %r54, 8;
	add.s64 	%rd4, %rd1, %rd3;
	ld.global.f64 	%fd1, [%rd4];
	mul.wide.s32 	%rd5, %r55, 8;
	add.s64 	%rd6, %rd1, %rd5;
	ld.global.f64 	%fd2, [%rd6];
	st.global.f64 	[%rd4], %fd2;
	st.global.f64 	[%rd6], %fd1;
	add.s32 	%r57, %r57, %r1;
	add.s32 	%r55, %r55, %r6;
	add.s32 	%r54, %r54, %r6;
	add.s32 	%r53, %r53, 1;
	setp.ne.s32 	%p4, %r53, 0;
	@%p4 bra 	$L__BB0_3;
$L__BB0_4:
	setp.lt.u32 	%p5, %r4, 3;
	@%p5 bra 	$L__BB0_6;
$L__BB0_5:
	mul.lo.s32 	%r38, %r57, %r20;
	add.s32 	%r39, %r38, %r21;
	mul.wide.s32 	%rd7, %r39, 8;
	add.s64 	%rd8, %rd1, %rd7;
	ld.global.f64 	%fd3, [%rd8];
	add.s32 	%r40, %r38, %r22;
	mul.wide.s32 	%rd9, %r40, 8;
	add.s64 	%rd10, %rd1, %rd9;
	ld.global.f64 	%fd4, [%rd10];
	st.global.f64 	[%rd8], %fd4;
	st.global.f64 	[%rd10], %fd3;
	add.s32 	%r41, %r57, %r1;
	mul.lo.s32 	%r42, %r41, %r20;
	add.s32 	%r43, %r42, %r21;
	mul.wide.s32 	%rd11, %r43, 8;
	add.s64 	%rd12, %rd1, %rd11;
	ld.global.f64 	%fd5, [%rd12];
	add.s32 	%r44, %r42, %r22;
	mul.wide.s32 	%rd13, %r44, 8;
	add.s64 	%rd14, %rd1, %rd13;
	ld.global.f64 	%fd6, [%rd14];
	st.global.f64 	[%rd12], %fd6;
	st.global.f64 	[%rd14], %fd5;
	add.s32 	%r45, %r41, %r1;
	mul.lo.s32 	%r46, %r45, %r20;
	add.s32 	%r47, %r46, %r21;
	mul.wide.s32 	%rd15, %r47, 8;
	add.s64 	%rd16, %rd1, %rd15;
	ld.global.f64 	%fd7, [%rd16];
	add.s32 	%r48, %r46, %r22;
	mul.wide.s32 	%rd17, %r48, 8;
	add.s64 	%rd18, %rd1, %rd17;
	ld.global.f64 	%fd8, [%rd18];
	st.global.f64 	[%rd16], %fd8;
	st.global.f64 	[%rd18], %fd7;
	add.s32 	%r49, %r45, %r1;
	mul.lo.s32 	%r50, %r49, %r20;
	add.s32 	%r51, %r50, %r21;
	mul.wide.s32 	%rd19, %r51, 8;
	add.s64 	%rd20, %rd1, %rd19;
	ld.global.f64 	%fd9, [%rd20];
	add.s32 	%r52, %r50, %r22;
	mul.wide.s32 	%rd21, %r52, 8;
	add.s64 	%rd22, %rd1, %rd21;
	ld.global.f64 	%fd10, [%rd22];
	st.global.f64 	[%rd20], %fd10;
	st.global.f64 	[%rd22], %fd9;
	add.s32 	%r57, %r49, %r1;
	setp.lt.s32 	%p6, %r57, %r3;
	@%p6 bra 	$L__BB0_5;
$L__BB0_6:
	ret;

}
	// .globl	_Z6gauss1Pdii
.visible .entry _Z6gauss1Pdii(
	.param .u64 .ptr .align 1 _Z6gauss1Pdii_param_0,
	.param .u32 _Z6gauss1Pdii_param_1,
	.param .u32 _Z6gauss1Pdii_param_2
)
{
	.reg .pred 	%p<10>;
	.reg .b32 	%r<74>;
	.reg .b64 	%rd<35>;
	.reg .b64 	%fd<50>;

	ld.param.u64 	%rd5, [_Z6gauss1Pdii_param_0];
	ld.param.u32 	%r21, [_Z6gauss1Pdii_param_1];
	ld.param.u32 	%r22, [_Z6gauss1Pdii_param_2];
	cvta.to.global.u64 	%rd1, %rd5;
	mov.u32 	%r1, %ntid.x;
	mov.u32 	%r23, %ctaid.x;
	mov.u32 	%r24, %tid.x;
	mov.u32 	%r2, %ntid.y;
	mov.u32 	%r25, %nctaid.y;
	mul.lo.s32 	%r3, %r2, %r25;
	mad.lo.s32 	%r26, %r1, %r23, %r24;
	add.s32 	%r27, %r26, %r22;
	add.s32 	%r71, %r27, 1;
	setp.ge.s32 	%p1, %r71, %r21;
	@%p1 bra 	$L__BB1_10;
	mov.u32 	%r28, %ctaid.y;
	mul.lo.s32 	%r29, %r2, %r28;
	mov.u32 	%r30, %tid.y;
	add.s32 	%r31, %r30, %r22;
	add.s32 	%r32, %r31, %r29;
	add.s32 	%r5, %r32, 1;
	shl.b32 	%r6, %r21, 1;
	mul.lo.s32 	%r7, %r22, %r21;
	add.s32 	%r33, %r7, %r22;
	mul.wide.s32 	%rd6, %r33, 8;
	add.s64 	%rd2, %rd1, %rd6;
	add.s32 	%r34, %r3, %r29;
	add.s32 	%r35, %r31, %r34;
	add.s32 	%r36, %r35, 1;
	max.s32 	%r37, %r6, %r36;
	not.b32 	%r38, %r34;
	add.s32 	%r39, %r37, %r38;
	sub.s32 	%r40, %r39, %r31;
	setp.ne.s32 	%p2, %r40, 0;
	selp.u32 	%r41, 1, 0, %p2;
	selp.s32 	%r42, -1, 0, %p2;
	add.s32 	%r43, %r40, %r42;
	div.u32 	%r44, %r43, %r3;
	add.s32 	%r8, %r44, %r41;
	mad.lo.s32 	%r9, %r21, %r32, %r21;
	add.s32 	%r45, %r9, %r22;
	mul.wide.s32 	%rd7, %r45, 8;
	add.s64 	%rd3, %rd1, %rd7;
	add.s32 	%r10, %r5, %r3;
	mul.lo.s32 	%r11, %r10, %r21;
	add.s32 	%r12, %r10, %r3;
	mul.lo.s32 	%r13, %r12, %r21;
	mov.u32 	%r46, %nctaid.x;
	mul.lo.s32 	%r14, %r1, %r46;
$L__BB1_2:
	setp.ge.s32 	%p3, %r5, %r6;
	@%p3 bra 	$L__BB1_9;
	and.b32  	%r47, %r8, 3;
	setp.eq.s32 	%p4, %r47, 3;
	add.s32 	%r48, %r71, %r7;
	mul.wide.s32 	%rd8, %r48, 8;
	add.s64 	%rd4, %rd1, %rd8;
	mov.u32 	%r72, %r5;
	@%p4 bra 	$L__BB1_7;
	setp.eq.s32 	%p5, %r47, 0;
	ld.global.f64 	%fd1, [%rd3];
	ld.global.f64 	%fd2, [%rd4];
	ld.global.f64 	%fd3, [%rd2];
	div.rn.f64 	%fd4, %fd2, %fd3;
	mul.f64 	%fd5, %fd1, %fd4;
	add.s32 	%r50, %r9, %r71;
	mul.wide.s32 	%rd9, %r50, 8;
	add.s64 	%rd10, %rd1, %rd9;
	ld.global.f64 	%fd6, [%rd10];
	sub.f64 	%fd7, %fd6, %fd5;
	st.global.f64 	[%rd10], %fd7;
	mov.u32 	%r72, %r10;
	@%p5 bra 	$L__BB1_7;
	setp.eq.s32 	%p6, %r47, 1;
	add.s32 	%r52, %r11, %r22;
	mul.wide.s32 	%rd11, %r52, 8;
	add.s64 	%rd12, %rd1, %rd11;
	ld.global.f64 	%fd8, [%rd12];
	ld.global.f64 	%fd9, [%rd4];
	ld.global.f64 	%fd10, [%rd2];
	div.rn.f64 	%fd11, %fd9, %fd10;
	mul.f64 	%fd12, %fd8, %fd11;
	add.s32 	%r53, %r11, %r71;
	mul.wide.s32 	%rd13, %r53, 8;
	add.s64 	%rd14, %rd1, %rd13;
	ld.global.f64 	%fd13, [%rd14];
	sub.f64 	%fd14, %fd13, %fd12;
	st.global.f64 	[%rd14], %fd14;
	mov.u32 	%r72, %r12;
	@%p6 bra 	$L__BB1_7;
	add.s32 	%r72, %r12, %r3;
	add.s32 	%r54, %r13, %r22;
	mul.wide.s32 	%rd15, %r54, 8;
	add.s64 	%rd16, %rd1, %rd15;
	ld.global.f64 	%fd15, [%rd16];
	ld.global.f64 	%fd16, [%rd4];
	ld.global.f64 	%fd17, [%rd2];
	div.rn.f64 	%fd18, %fd16, %fd17;
	mul.f64 	%fd19, %fd15, %fd18;
	add.s32 	%r55, %r13, %r71;
	mul.wide.s32 	%rd17, %r55, 8;
	add.s64 	%rd18, %rd1, %rd17;
	ld.global.f64 	%fd20, [%rd18];
	sub.f64 	%fd21, %fd20, %fd19;
	st.global.f64 	[%rd18], %fd21;
$L__BB1_7:
	setp.lt.u32 	%p7, %r8, 3;
	@%p7 bra 	$L__BB1_9;
$L__BB1_8:
	mul.lo.s32 	%r56, %r72, %r21;
	add.s32 	%r57, %r56, %r22;
	mul.wide.s32 	%rd19, %r57, 8;
	add.s64 	%rd20, %rd1, %rd19;
	ld.global.f64 	%fd22, [%rd20];
	ld.global.f64 	%fd23, [%rd4];
	ld.global.f64 	%fd24, [%rd2];
	div.rn.f64 	%fd25, %fd23, %fd24;
	mul.f64 	%fd26, %fd22, %fd25;
	add.s32 	%r58, %r56, %r71;
	mul.wide.s32 	%rd21, %r58, 8;
	add.s64 	%rd22, %rd1, %rd21;
	ld.global.f64 	%fd27, [%rd22];
	sub.f64 	%fd28, %fd27, %fd26;
	st.global.f64 	[%rd22], %fd28;
	add.s32 	%r59, %r72, %r3;
	mul.lo.s32 	%r60, %r59, %r21;
	add.s32 	%r61, %r60, %r22;
	mul.wide.s32 	%rd23, %r61, 8;
	add.s64 	%rd24, %rd1, %rd23;
	ld.global.f64 	%fd29, [%rd24];
	ld.global.f64 	%fd30, [%rd4];
	ld.global.f64 	%fd31, [%rd2];
	div.rn.f64 	%fd32, %fd30, %fd31;
	mul.f64 	%fd33, %fd29, %fd32;
	add.s32 	%r62, %r60, %r71;
	mul.wide.s32 	%rd25, %r62, 8;
	add.s64 	%rd26, %rd1, %rd25;
	ld.global.f64 	%fd34, [%rd26];
	sub.f64 	%fd35, %fd34, %fd33;
	st.global.f64 	[%rd26], %fd35;
	add.s32 	%r63, %r59, %r3;
	mul.lo.s32 	%r64, %r63, %r21;
	add.s32 	%r65, %r64, %r22;
	mul.wide.s32 	%rd27, %r65, 8;
	add.s64 	%rd28, %rd1, %rd27;
	ld.global.f64 	%fd36, [%rd28];
	ld.global.f64 	%fd37, [%rd4];
	ld.global.f64 	%fd38, [%rd2];
	div.rn.f64 	%fd39, %fd37, %fd38;
	mul.f64 	%fd40, %fd36, %fd39;
	add.s32 	%r66, %r64, %r71;
	mul.wide.s32 	%rd29, %r66, 8;
	add.s64 	%rd30, %rd1, %rd29;
	ld.global.f64 	%fd41, [%rd30];
	sub.f64 	%fd42, %fd41, %fd40;
	st.global.f64 	[%rd30], %fd42;
	add.s32 	%r67, %r63, %r3;
	mul.lo.s32 	%r68, %r67, %r21;
	add.s32 	%r69, %r68, %r22;
	mul.wide.s32 	%rd31, %r69, 8;
	add.s64 	%rd32, %rd1, %rd31;
	ld.global.f64 	%fd43, [%rd32];
	ld.global.f64 	%fd44, [%rd4];
	ld.global.f64 	%fd45, [%rd2];
	div.rn.f64 	%fd46, %fd44, %fd45;
	mul.f64 	%fd47, %fd43, %fd46;
	add.s32 	%r70, %r68, %r71;
	mul.wide.s32 	%rd33, %r70, 8;
	add.s64 	%rd34, %rd1, %rd33;
	ld.global.f64 	%fd48, [%rd34];
	sub.f64 	%fd49, %fd48, %fd47;
	st.global.f64 	[%rd34], %fd49;
	add.s32 	%r72, %r67, %r3;
	setp.lt.s32 	%p8, %r72, %r6;
	@%p8 bra 	$L__BB1_8;
$L__BB1_9:
	add.s32 	%r71, %r71, %r14;
	setp.lt.s32 	%p9, %r71, %r21;
	@%p9 bra 	$L__BB1_2;
$L__BB1_10:
	ret;

}
	// .globl	_Z6gauss2Pdii
.visible .entry _Z6gauss2Pdii(
	.param .u64 .ptr .align 1 _Z6gauss2Pdii_param_0,
	.param .u32 _Z6gauss2Pdii_param_1,
	.param .u32 _Z6gauss2Pdii_param_2
)
{
	.reg .pred 	%p<10>;
	.reg .b32 	%r<67>;
	.reg .b64 	%rd<35>;
	.reg .b64 	%fd<50>;

	ld.param.u64 	%rd5, [_Z6gauss2Pdii_param_0];
	ld.param.u32 	%r21, [_Z6gauss2Pdii_param_1];
	ld.param.u32 	%r22, [_Z6gauss2Pdii_param_2];
	cvta.to.global.u64 	%rd1, %rd5;
	mov.u32 	%r1, %ntid.x;
	mov.u32 	%r23, %ctaid.x;
	mov.u32 	%r24, %tid.x;
	mad.lo.s32 	%r25, %r1, %r23, %r24;
	mov.u32 	%r26, %ntid.y;
	mov.u32 	%r27, %ctaid.y;
	mul.lo.s32 	%r2, %r26, %r27;
	mov.u32 	%r28, %nctaid.y;
	mul.lo.s32 	%r3, %r26, %r28;
	not.b32 	%r29, %r25;
	add.s32 	%r64, %r22, %r29;
	setp.lt.s32 	%p1, %r64, 0;
	@%p1 bra 	$L__BB2_10;
	mov.u32 	%r30, %tid.y;
	add.s32 	%r31, %r2, %r30;
	add.s32 	%r5, %r31, %r21;
	shl.b32 	%r6, %r21, 1;
	mul.lo.s32 	%r7, %r22, %r21;
	add.s32 	%r32, %r7, %r22;
	mul.wide.s32 	%rd6, %r32, 8;
	add.s64 	%rd2, %rd1, %rd6;
	add.s32 	%r8, %r5, %r3;
	max.s32 	%r33, %r6, %r8;
	setp.lt.s32 	%p2, %r8, %r6;
	selp.u32 	%r34, 1, 0, %p2;
	add.s32 	%r35, %r8, %r34;
	sub.s32 	%r36, %r33, %r35;
	div.u32 	%r37, %r36, %r3;
	add.s32 	%r9, %r37, %r34;
	mul.lo.s32 	%r10, %r5, %r21;
	add.s32 	%r38, %r10, %r22;
	mul.wide.s32 	%rd7, %r38, 8;
	add.s64 	%rd3, %rd1, %rd7;
	mul.lo.s32 	%r11, %r8, %r21;
	add.s32 	%r12, %r8, %r3;
	mul.lo.s32 	%r13, %r12, %r21;
	mov.u32 	%r39, %nctaid.x;
	mul.lo.s32 	%r14, %r1, %r39;
$L__BB2_2:
	setp.ge.s32 	%p3, %r5, %r6;
	@%p3 bra 	$L__BB2_9;
	and.b32  	%r40, %r9, 3;
	setp.eq.s32 	%p4, %r40, 3;
	add.s32 	%r41, %r64, %r7;
	mul.wide.s32 	%rd8, %r41, 8;
	add.s64 	%rd4, %rd1, %rd8;
	mov.u32 	%r65, %r5;
	@%p4 bra 	$L__BB2_7;
	setp.eq.s32 	%p5, %r40, 0;
	ld.global.f64 	%fd1, [%rd3];
	ld.global.f64 	%fd2, [%rd4];
	ld.global.f64 	%fd3, [%rd2];
	div.rn.f64 	%fd4, %fd2, %fd3;
	mul.f64 	%fd5, %fd1, %fd4;
	add.s32 	%r43, %r10, %r64;
	mul.wide.s32 	%rd9, %r43, 8;
	add.s64 	%rd10, %rd1, %rd9;
	ld.global.f64 	%fd6, [%rd10];
	sub.f64 	%fd7, %fd6, %fd5;
	st.global.f64 	[%rd10], %fd7;
	mov.u32 	%r65, %r8;
	@%p5 bra 	$L__BB2_7;
	setp.eq.s32 	%p6, %r40, 1;
	add.s32 	%r45, %r11, %r22;
	mul.wide.s32 	%rd11, %r45, 8;
	add.s64 	%rd12, %rd1, %rd11;
	ld.global.f64 	%fd8, [%rd12];
	ld.global.f64 	%fd9, [%rd4];
	ld.global.f64 	%fd10, [%rd2];
	div.rn.f64 	%fd11, %fd9, %fd10;
	mul.f64 	%fd12, %fd8, %fd11;
	add.s32 	%r46, %r11, %r64;
	mul.wide.s32 	%rd13, %r46, 8;
	add.s64 	%rd14, %rd1, %rd13;
	ld.global.f64 	%fd13, [%rd14];
	sub.f64 	%fd14, %fd13, %fd12;
	st.global.f64 	[%rd14], %fd14;
	mov.u32 	%r65, %r12;
	@%p6 bra 	$L__BB2_7;
	add.s32 	%r65, %r12, %r3;
	add.s32 	%r47, %r13, %r22;
	mul.wide.s32 	%rd15, %r47, 8;
	add.s64 	%rd16, %rd1, %rd15;
	ld.global.f64 	%fd15, [%rd16];
	ld.global.f64 	%fd16, [%rd4];
	ld.global.f64 	%fd17, [%rd2];
	div.rn.f64 	%fd18, %fd16, %fd17;
	mul.f64 	%fd19, %fd15, %fd18;
	add.s32 	%r48, %r13, %r64;
	mul.wide.s32 	%rd17, %r48, 8;
	add.s64 	%rd18, %rd1, %rd17;
	ld.global.f64 	%fd20, [%rd18];
	sub.f64 	%fd21, %fd20, %fd19;
	st.global.f64 	[%rd18], %fd21;
$L__BB2_7:
	setp.lt.u32 	%p7, %r9, 3;
	@%p7 bra 	$L__BB2_9;
$L__BB2_8:
	mul.lo.s32 	%r49, %r65, %r21;
	add.s32 	%r50, %r49, %r22;
	mul.wide.s32 	%rd19, %r50, 8;
	add.s64 	%rd20, %rd1, %rd19;
	ld.global.f64 	%fd22, [%rd20];
	ld.global.f64 	%fd23, [%rd4];
	ld.global.f64 	%fd24, [%rd2];
	div.rn.f64 	%fd25, %fd23, %fd24;
	mul.f64 	%fd26, %fd22, %fd25;
	add.s32 	%r51, %r49, %r64;
	mul.wide.s32 	%rd21, %r51, 8;
	add.s64 	%rd22, %rd1, %rd21;
	ld.global.f64 	%fd27, [%rd22];
	sub.f64 	%fd28, %fd27, %fd26;
	st.global.f64 	[%rd22], %fd28;
	add.s32 	%r52, %r65, %r3;
	mul.lo.s32 	%r53, %r52, %r21;
	add.s32 	%r54, %r53, %r22;
	mul.wide.s32 	%rd23, %r54, 8;
	add.s64 	%rd24, %rd1, %rd23;
	ld.global.f64 	%fd29, [%rd24];
	ld.global.f64 	%fd30, [%rd4];
	ld.global.f64 	%fd31, [%rd2];
	div.rn.f64 	%fd32, %fd30, %fd31;
	mul.f64 	%fd33, %fd29, %fd32;
	add.s32 	%r55, %r53, %r64;
	mul.wide.s32 	%rd25, %r55, 8;
	add.s64 	%rd26, %rd1, %rd25;
	ld.global.f64 	%fd34, [%rd26];
	sub.f64 	%fd35, %fd34, %fd33;
	st.global.f64 	[%rd26], %fd35;
	add.s32 	%r56, %r52, %r3;
	mul.lo.s32 	%r57, %r56, %r21;
	add.s32 	%r58, %r57, %r22;
	mul.wide.s32 	%rd27, %r58, 8;
	add.s64 	%rd28, %rd1, %rd27;
	ld.global.f64 	%fd36, [%rd28];
	ld.global.f64 	%fd37, [%rd4];
	ld.global.f64 	%fd38, [%rd2];
	div.rn.f64 	%fd39, %fd37, %fd38;
	mul.f64 	%fd40, %fd36, %fd39;
	add.s32 	%r59, %r57, %r64;
	mul.wide.s32 	%rd29, %r59, 8;
	add.s64 	%rd30, %rd1, %rd29;
	ld.global.f64 	%fd41, [%rd30];
	sub.f64 	%fd42, %fd41, %fd40;
	st.global.f64 	[%rd30], %fd42;
	add.s32 	%r60, %r56, %r3;
	mul.lo.s32 	%r61, %r60, %r21;
	add.s32 	%r62, %r61, %r22;
	mul.wide.s32 	%rd31, %r62, 8;
	add.s64 	%rd32, %rd1, %rd31;
	ld.global.f64 	%fd43, [%rd32];
	ld.global.f64 	%fd44, [%rd4];
	ld.global.f64 	%fd45, [%rd2];
	div.rn.f64 	%fd46, %fd44, %fd45;
	mul.f64 	%fd47, %fd43, %fd46;
	add.s32 	%r63, %r61, %r64;
	mul.wide.s32 	%rd33, %r63, 8;
	add.s64 	%rd34, %rd1, %rd33;
	ld.global.f64 	%fd48, [%rd34];
	sub.f64 	%fd49, %fd48, %fd47;
	st.global.f64 	[%rd34], %fd49;
	add.s32 	%r65, %r60, %r3;
	setp.lt.s32 	%p8, %r65, %r6;
	@%p8 bra 	$L__BB2_8;
$L__BB2_9:
	sub.s32 	%r64, %r64, %r14;
	setp.gt.s32 	%p9, %r64, -1;
	@%p9 bra 	$L__BB2_2;
$L__BB2_10:
	ret;

}
	// .globl	_ZN6thrust24THRUST_300001_SM_1000_NS8cuda_cub4core6detail13_kernel_agentINS1_8__reduce11ReduceAgentINS0_12zip_iteratorIN4cuda3std3__45tupleIJNS0_10device_ptrIdEENS0_17counting_iteratorIlNS0_11use_defaultESF_SF_EEEEEEEPNSB_IJdlEEESJ_iNS1_9__extrema9arg_max_fIdl10comparatorEEEEJSI_SK_iSO_EEEvDpT0_
.visible .entry _ZN6thrust24THRUST_300001_SM_1000_NS8cuda_cub4core6detail13_kernel_agentINS1_8__reduce11ReduceAgentINS0_12zip_iteratorIN4cuda3std3__45tupleIJNS0_10device_ptrIdEENS0_17counting_iteratorIlNS0_11use_defaultESF_SF_EEEEEEEPNSB_IJdlEEESJ_iNS1_9__extrema9arg_max_fIdl10comparatorEEEEJSI_SK_iSO_EEEvDpT0_(
	.param .align 8 .b8 _ZN6thrust24THRUST_300001_SM_1000_NS8cuda_cub4core6detail13_kernel_agentINS1_8__reduce11ReduceAgentINS0_12zip_iteratorIN4cuda3std3__45tupleIJNS0_10device_ptrIdEENS0_17counting_iteratorIlNS0_11use_defaultESF_SF_EEEEEEEPNSB_IJdlEEESJ_iNS1_9__extrema9arg_max_fIdl10comparatorEEEEJSI_SK_iSO_EEEvDpT0__param_0[16],
	.param .u64 .ptr .align 1 _ZN6thrust24THRUST_300001_SM_1000_NS8cuda_cub4core6detail13_kernel_agentINS1_8__reduce11ReduceAgentINS0_12zip_iteratorIN4cuda3std3__45tupleIJNS0_10device_ptrIdEENS0_17counting_iteratorIlNS0_11use_defaultESF_SF_EEEEEEEPNSB_IJdlEEESJ_iNS1_9__extrema9arg_max_fIdl10comparatorEEEEJSI_SK_iSO_EEEvDpT0__param_1,
	.param .u32 _ZN6thrust24THRUST_300001_SM_1000_NS8cuda_cub4core6detail13_kernel_agentINS1_8__reduce11ReduceAgentINS0_12zip_iteratorIN4cuda3std3__45tupleIJNS0_10device_ptrIdEENS0_17counting_iteratorIlNS0_11use_defaultESF_SF_EEEEEEEPNSB_IJdlEEESJ_iNS1_9__extrema9arg_max_fIdl10comparatorEEEEJSI_SK_iSO_EEEvDpT0__param_2,
	.param .align 1 .b8 _ZN6thrust24THRUST_300001_SM_1000_NS8cuda_cub4core6detail13_kernel_agentINS1_8__reduce11ReduceAgentINS0_12zip_iteratorIN4cuda3std3__45tupleIJNS0_10device_ptrIdEENS0_17counting_iteratorIlNS0_11use_defaultESF_SF_EEEEEEEPNSB_IJdlEEESJ_iNS1_9__extrema9arg_max_fIdl10comparatorEEEEJSI_SK_iSO_EEEvDpT0__param_3[1]
)
.maxntid 256
{
	.reg .pred 	%p<213>;
	.reg .b32 	%r<400>;
	.reg .b64 	%rd<368>;
	.reg .b64 	%fd<352>;

	ld.param.u64 	%rd198, [_ZN6thrust24THRUST_300001_SM_1000_NS8cuda_cub4core6detail13_kernel_agentINS1_8__reduce11ReduceAgentINS0_12zip_iteratorIN4cuda3std3__45tupleIJNS0_10device_ptrIdEENS0_17counting_iteratorIlNS0_11use_defaultESF_SF_EEEEEEEPNSB_IJdlEEESJ_iNS1_9__extrema9arg_max_fIdl10comparatorEEEEJSI_SK_iSO_EEEvDpT0__param_0+8];
	ld.param.u64 	%rd197, [_ZN6thrust24THRUST_300001_SM_1000_NS8cuda_cub4core6detail13_kernel_agentINS1_8__reduce11ReduceAgentINS0_12zip_iteratorIN4cuda3std3__45tupleIJNS0_10device_ptrIdEENS0_17counting_iteratorIlNS0_11use_defaultESF_SF_EEEEEEEPNSB_IJdlEEESJ_iNS1_9__extrema9arg_max_fIdl10comparatorEEEEJSI_SK_iSO_EEEvDpT0__param_0];
	ld.param.u32 	%r36, [_ZN6thrust24THRUST_300001_SM_1000_NS8cuda_cub4core6detail13_kernel_agentINS1_8__reduce11ReduceAgentINS0_12zip_iteratorIN4cuda3std3__45tupleIJNS0_10device_ptrIdEENS0_17counting_iteratorIlNS0_11use_defaultESF_SF_EEEEEEEPNSB_IJdlEEESJ_iNS1_9__extrema9arg_max_fIdl10comparatorEEEEJSI_SK_iSO_EEEvDpT0__param_2];
	setp.eq.s32 	%p1, %r36, 0;
	@%p1 bra 	$L__BB3_206;
	cvta.to.global.u64 	%rd1, %rd197;
	setp.gt.s32 	%p2, %r36, 1279;
	@%p2 bra 	$L__BB3_122;
	mov.u32 	%r1, %tid.x;
	setp.ge.s32 	%p96, %r1, %r36;
	mov.f64 	%fd298, 0d0000000000000000;
	mov.b64 	%rd309, 0;
	mov.u32 	%r391, %r1;
	@%p96 bra 	$L__BB3_4;
	cvt.u64.u32 	%rd265, %r1;
	mul.wide.u32 	%rd266, %r1, 8;
	add.s64 	%rd267, %rd1, %rd266;
	add.s64 	%rd309, %rd198, %rd265;
	ld.global.f64 	%fd298, [%rd267];
	add.s32 	%r391, %r1, 256;
$L__BB3_4:
	setp.ge.s32 	%p97, %r391, %r36;
	@%p97 bra 	$L__BB3_26;
	not.b32 	%r160, %r391;
	add.s32 	%r4, %r36, %r160;
	and.b32  	%r161, %r4, 768;
	setp.eq.s32 	%p98, %r161, 768;
	@%p98 bra 	$L__BB3_11;
	cvt.u64.u32 	%rd269, %r391;
	add.s64 	%rd300, %rd198, %rd269;
	mul.wide.u32 	%rd270, %r391, 8;
	add.s64 	%rd299, %rd1, %rd270;
	shr.u32 	%r162, %r4, 8;
	add.s32 	%r163, %r162, 1;
	and.b32  	%r164, %r163, 3;
	neg.s32 	%r389, %r164;
$L__BB3_7:
	.pragma "nounroll";
	mov.u64 	%rd9, %rd309;
	mov.f64 	%fd3, %fd298;
	ld.global.f64 	%fd4, [%rd299];
	abs.f64 	%fd5, %fd3;
	abs.f64 	%fd6, %fd4;
	setp.lt.f64 	%p99, %fd5, %fd6;
	mov.u64 	%rd309, %rd300;
	mov.f64 	%fd298, %fd4;
	@%p99 bra 	$L__BB3_10;
	setp.lt.f64 	%p100, %fd6, %fd5;
	mov.u64 	%rd309, %rd9;
	mov.f64 	%fd298, %fd3;
	@%p100 bra 	$L__BB3_10;
	setp.lt.s64 	%p101, %rd9, %rd300;
	min.s64 	%rd309, %rd9, %rd300;
	selp.f64 	%fd298, %fd3, %fd4, %p101;
$L__BB3_10:
	add.s32 	%r391, %r391, 256;
	add.s64 	%rd300, %rd300, 256;
	add.s64 	%rd299, %rd299, 2048;
	add.s32 	%r389, %r389, 1;
	setp.ne.s32 	%p102, %r389, 0;
	@%p102 bra 	$L__BB3_7;
$L__BB3_11:
	setp.lt.u32 	%p103, %r4, 768;
	@%p103 bra 	$L__BB3_26;
	add.s32 	%r392, %r391, 512;
$L__BB3_13:
	mov.u32 	%r12, %r392;
	add.s32 	%r165, %r12, -512;
	cvt.s64.s32 	%rd271, %r165;
	mul.wide.s32 	%rd272, %r165, 8;
	add.s64 	%rd17, %rd1, %rd272;
	add.s64 	%rd18, %rd198, %rd271;
	ld.global.f64 	%fd12, [%rd17];
	abs.f64 	%fd13, %fd298;
	abs.f64 	%fd14, %fd12;
	setp.lt.f64 	%p104, %fd13, %fd14;
	mov.u64 	%rd306, %rd18;
	mov.f64 	%fd295, %fd12;
	@%p104 bra 	$L__BB3_16;
	setp.lt.f64 	%p105, %fd14, %fd13;
	mov.u64 	%rd306, %rd309;
	mov.f64 	%fd295, %fd298;
	@%p105 bra 	$L__BB3_16;
	setp.lt.s64 	%p106, %rd309, %rd18;
	min.s64 	%rd306, %rd309, %rd18;
	selp.f64 	%fd295, %fd298, %fd12, %p106;
$L__BB3_16:
	add.s32 	%r166, %r12, -256;
	cvt.s64.s32 	%rd273, %r166;
	add.s64 	%rd21, %rd198, %rd273;
	ld.global.f64 	%fd17, [%rd17+2048];
	abs.f64 	%fd18, %fd295;
	abs.f64 	%fd19, %fd17;
	setp.lt.f64 	%p107, %fd18, %fd19;
	mov.u64 	%rd307, %rd21;
	mov.f64 	%fd296, %fd17;
	@%p107 bra 	$L__BB3_19;
	setp.lt.f64 	%p108, %fd19, %fd18;
	mov.u64 	%rd307, %rd306;
	mov.f64 	%fd296, %fd295;
	@%p108 bra 	$L__BB3_19;
	setp.lt.s64 	%p109, %rd306, %rd21;
	min.s64 	%rd307, %rd306, %rd21;
	selp.f64 	%fd296, %fd295, %fd17, %p109;
$L__BB3_19:
	cvt.s64.s32 	%rd274, %r12;
	add.s64 	%rd24, %rd198, %rd274;
	ld.global.f64 	%fd22, [%rd17+4096];
	abs.f64 	%fd23, %fd296;
	abs.f64 	%fd24, %fd22;
	setp.lt.f64 	%p110, %fd23, %fd24;
	mov.u64 	%rd308, %rd24;
	mov.f64 	%fd297, %fd22;
	@%p110 bra 	$L__BB3_22;
	setp.lt.f64 	%p111, %fd24, %fd23;
	mov.u64 	%rd308, %rd307;
	mov.f64 	%fd297, %fd296;
	@%p111 bra 	$L__BB3_22;
	setp.lt.s64 	%p112, %rd307, %rd24;
	min.s64 	%rd308, %rd307, %rd24;
	selp.f64 	%fd297, %fd296, %fd22, %p112;
$L__BB3_22:
	add.s32 	%r167, %r12, 256;
	cvt.s64.s32 	%rd275, %r167;
	add.s64 	%rd27, %rd198, %rd275;
	ld.global.f64 	%fd27, [%rd17+6144];
	abs.f64 	%fd28, %fd297;
	abs.f64 	%fd29, %fd27;
	setp.lt.f64 	%p113, %fd28, %fd29;
	mov.u64 	%rd309, %rd27;
	mov.f64 	%fd298, %fd27;
	@%p113 bra 	$L__BB3_25;
	setp.lt.f64 	%p114, %fd29, %fd28;
	mov.u64 	%rd309, %rd308;
	mov.f64 	%fd298, %fd297;
	@%p114 bra 	$L__BB3_25;
	setp.lt.s64 	%p115, %rd308, %rd27;
	min.s64 	%rd309, %rd308, %rd27;
	selp.f64 	%fd298, %fd297, %fd27, %p115;
$L__BB3_25:
	add.s32 	%r392, %r12, 1024;
	add.s32 	%r168, %r12, 512;
	setp.lt.s32 	%p116, %r168, %r36;
	@%p116 bra 	$L__BB3_13;
$L__BB3_26:
	setp.lt.s32 	%p117, %r36, 256;
	@%p117 bra 	$L__BB3_71;
	// begin inline asm
	mov.u32 %r282, %laneid;
	// end inline asm
	mov.b64 	%rd286, %fd298;
	mov.b64 	{%r284, %r289}, %rd286;
	mov.b32 	%r300, 1;
	mov.b32 	%r301, 31;
	mov.b32 	%r302, -1;
	// begin inline asm
	shfl.sync.down.b32 %r283, %r284, %r300, %r301, %r302;
	// end inline asm
	// begin inline asm
	shfl.sync.down.b32 %r288, %r289, %r300, %r301, %r302;
	// end inline asm
	mov.b64 	%rd287, {%r283, %r288};
	mov.b64 	%fd33, %rd287;
	mov.b64 	{%r294, %r299}, %rd309;
	// begin inline asm
	shfl.sync.down.b32 %r293, %r294, %r300, %r301, %r302;
	// end inline asm
	// begin inline asm
	shfl.sync.down.b32 %r298, %r299, %r300, %r301, %r302;
	// end inline asm
	mov.b64 	%rd31, {%r293, %r298};
	setp.gt.s32 	%p169, %r282, 30;
	mov.u64 	%rd311, %rd309;
	mov.f64 	%fd300, %fd298;
	@%p169 bra 	$L__BB3_31;
	abs.f64 	%fd34, %fd298;
	abs.f64 	%fd35, %fd33;
	setp.lt.f64 	%p170, %fd34, %fd35;
	mov.u64 	%rd311, %rd31;
	mov.f64 	%fd300, %fd33;
	@%p170 bra 	$L__BB3_31;
	setp.lt.f64 	%p171, %fd35, %fd34;
	mov.u64 	%rd311, %rd309;
	mov.f64 	%fd300, %fd298;
	@%p171 bra 	$L__BB3_31;
	setp.lt.s64 	%p172, %rd309, %rd31;
	min.s64 	%rd311, %rd309, %rd31;
	selp.f64 	%fd300, %fd298, %fd33, %p172;
$L__BB3_31:
	mov.b64 	%rd288, %fd300;
	mov.b64 	{%r304, %r309}, %rd288;
	mov.b32 	%r320, 2;
	mov.b32 	%r321, 31;
	mov.b32 	%r322, -1;
	// begin inline asm
	shfl.sync.down.b32 %r303, %r304, %r320, %r321, %r322;
	// end inline asm
	// begin inline asm
	shfl.sync.down.b32 %r308, %r309, %r320, %r321, %r322;
	// end inline asm
	mov.b64 	%rd289, {%r303, %r308};
	mov.b64 	%fd38, %rd289;
	mov.b64 	{%r314, %r319}, %rd311;
	// begin inline asm
	shfl.sync.down.b32 %r313, %r314, %r320, %r321, %r322;
	// end inline asm
	// begin inline asm
	shfl.sync.down.b32 %r318, %r319, %r320, %r321, %r322;
	// end inline asm
	mov.b64 	%rd34, {%r313, %r318};
	setp.gt.s32 	%p173, %r282, 29;
	mov.u64 	%rd312, %rd311;
	mov.f64 	%fd301, %fd300;
	@%p173 bra 	$L__BB3_35;
	abs.f64 	%fd39, %fd300;
	abs.f64 	%fd40, %fd38;
	setp.lt.f64 	%p174, %fd39, %fd40;
	mov.u64 	%rd312, %rd34;
	mov.f64 	%fd301, %fd38;
	@%p174 bra 	$L__BB3_35;
	setp.lt.f64 	%p175, %fd40, %fd39;
	mov.u64 	%rd312, %rd311;
	mov.f64 	%fd301, %fd300;
	@%p175 bra 	$L__BB3_35;
	setp.lt.s64 	%p176, %rd311, %rd34;
	min.s64 	%rd312, %rd311, %rd34;
	selp.f64 	%fd301, %fd300, %fd38, %p176;
$L__BB3_35:
	mov.b64 	%rd290, %fd301;
	mov.b64 	{%r324, %r329}, %rd290;
	mov.b32 	%r340, 4;
	mov.b32 	%r341, 31;
	mov.b32 	%r342, -1;
	// begin inline asm
	shfl.sync.down.b32 %r323, %r324, %r340, %r341, %r342;
	// end inline asm
	// begin inline asm
	shfl.sync.down.b32 %r328, %r329, %r340, %r341, %r342;
	// end inline asm
	mov.b64 	%rd291, {%r323, %r328};
	mov.b64 	%fd43, %rd291;
	mov.b64 	{%r334, %r339}, %rd312;
	// begin inline asm
	shfl.sync.down.b32 %r333, %r334, %r340, %r341, %r342;
	// end inline asm
	// begin inline asm
	shfl.sync.down.b32 %r338, %r339, %r340, %r341, %r342;
	// end inline asm
	mov.b64 	%rd37, {%r333, %r338};
	setp.gt.s32 	%p177, %r282, 27;
	mov.u64 	%rd313, %rd312;
	mov.f64 	%fd302, %fd301;
	@%p177 bra 	$L__BB3_39;
	abs.f64 	%fd44, %fd301;
	abs.f64 	%fd45, %fd43;
	setp.lt.f64 	%p178, %fd44, %fd45;
	mov.u64 	%rd313, %rd37;
	mov.f64 	%fd302, %fd43;
	@%p178 bra 	$L__BB3_39;
	setp.lt.f64 	%p179, %fd45, %fd44;
	mov.u64 	%rd313, %rd312;
	mov.f64 	%fd302, %fd301;
	@%p179 bra 	$L__BB3_39;
	setp.lt.s64 	%p180, %rd312, %rd37;
	min.s64 	%rd313, %rd312, %rd37;
	selp.f64 	%fd302, %fd301, %fd43, %p180;
$L__BB3_39:
	mov.b64 	%rd292, %fd302;
	mov.b64 	{%r344, %r349}, %rd292;
	mov.b32 	%r360, 8;
	mov.b32 	%r361, 31;
	mov.b32 	%r362, -1;
	// begin inline asm
	shfl.sync.down.b32 %r343, %r344, %r360, %r361, %r362;
	// end inline asm
	// begin inline asm
	shfl.sync.down.b32 %r348, %r349, %r360, %r361, %r362;
	// end inline asm
	mov.b64 	%rd293, {%r343, %r348};
	mov.b64 	%fd48, %rd293;
	mov.b64 	{%r354, %r359}, %rd313;
	// begin inline asm
	shfl.sync.down.b32 %r353, %r354, %r360, %r361, %r362;
	// end inline asm
	// begin inline asm
	shfl.sync.down.b32 %r358, %r359, %r360, %r361, %r362;
	// end inline asm
	mov.b64 	%rd40, {%r353, %r358};
	setp.gt.s32 	%p181, %r282, 23;
	mov.u64 	%rd314, %rd313;
	mov.f64 	%fd303, %fd302;
	@%p181 bra 	$L__BB3_43;
	abs.f64 	%fd49, %fd302;
	abs.f64 	%fd50, %fd48;
	setp.lt.f64 	%p182, %fd49, %fd50;
	mov.u64 	%rd314, %rd40;
	mov.f64 	%fd303, %fd48;
	@%p182 bra 	$L__BB3_43;
	setp.lt.f64 	%p183, %fd50, %fd49;
	mov.u64 	%rd314, %rd313;
	mov.f64 	%fd303, %fd302;
	@%p183 bra 	$L__BB3_43;
	setp.lt.s64 	%p184, %rd313, %rd40;
	min.s64 	%rd314, %rd313, %rd40;
	selp.f64 	%fd303, %fd302, %fd48, %p184;
$L__BB3_43:
	mov.b64 	%rd294, %fd303;
	mov.b64 	{%r364, %r369}, %rd294;
	mov.b32 	%r380, 16;
	mov.b32 	%r381, 31;
	mov.b32 	%r382, -1;
	// begin inline asm
	shfl.sync.down.b32 %r363, %r364, %r380, %r381, %r382;
	// end inline asm
	// begin inline asm
	shfl.sync.down.b32 %r368, %r369, %r380, %r381, %r382;
	// end inline asm
	mov.b64 	%rd295, {%r363, %r368};
	mov.b64 	%fd53, %rd295;
	mov.b64 	{%r374, %r379}, %rd314;
	// begin inline asm
	shfl.sync.down.b32 %r373, %r374, %r380, %r381, %r382;
	// end inline asm
	// begin inline asm
	shfl.sync.down.b32 %r378, %r379, %r380, %r381, %r382;
	// end inline asm
	mov.b64 	%rd43, {%r373, %r378};
	setp.gt.s32 	%p185, %r282, 15;
	mov.u64 	%rd367, %rd314;
	mov.f64 	%fd351, %fd303;
	@%p185 bra 	$L__BB3_47;
	abs.f64 	%fd54, %fd303;
	abs.f64 	%fd55, %fd53;
	setp.lt.f64 	%p186, %fd54, %fd55;
	mov.u64 	%rd367, %rd43;
	mov.f64 	%fd351, %fd53;
	@%p186 bra 	$L__BB3_47;
	setp.lt.f64 	%p187, %fd55, %fd54;
	mov.u64 	%rd367, %rd314;
	mov.f64 	%fd351, %fd303;
	@%p187 bra 	$L__BB3_47;
	setp.lt.s64 	%p188, %rd314, %rd43;
	min.s64 	%rd367, %rd314, %rd43;
	selp.f64 	%fd351, %fd303, %fd53, %p188;
$L__BB3_47:
	setp.ne.s32 	%p189, %r282, 0;
	@%p189 bra 	$L__BB3_49;
	shr.u32 	%r383, %r1, 1;
	and.b32  	%r384, %r383, 496;
	mov.u32 	%r385, _ZN6thrust24THRUST_300001_SM_1000_NS8cuda_cub4core6detail5shmemE;
	add.s32 	%r386, %r385, %r384;
	st.shared.f64 	[%r386+8], %fd351;
	st.shared.u64 	[%r386+16], %rd367;
$L__BB3_49:
	bar.sync 	0;
	setp.ne.s32 	%p190, %r1, 0;
	@%p190 bra 	$L__BB3_204;
	ld.shared.f64 	%fd58, [_ZN6thrust24THRUST_300001_SM_1000_NS8cuda_cub4core6detail5shmemE+24];
	ld.shared.u64 	%rd46, [_ZN6thrust24THRUST_300001_SM_1000_NS8cuda_cub4core6detail5shmemE+32];
	abs.f64 	%fd59, %fd351;
	abs.f64 	%fd60, %fd58;
	setp.lt.f64 	%p191, %fd59, %fd60;
	mov.u64 	%rd316, %rd46;
	mov.f64 	%fd305, %fd58;
	@%p191 bra 	$L__BB3_53;
	setp.lt.f64 	%p192, %fd60, %fd59;
	mov.u64 	%rd316, %rd367;
	mov.f64 	%fd305, %fd351;
	@%p192 bra 	$L__BB3_53;
	setp.lt.s64 	%p193, %rd367, %rd46;
	min.s64 	%rd316, %rd367, %rd46;
	selp.f64 	%fd305, %fd351, %fd58, %p193;
$L__BB3_53:
	ld.shared.f64 	%fd63, [_ZN6thrust24THRUST_300001_SM_1000_NS8cuda_cub4core6detail5shmemE+40];
	ld.shared.u64 	%rd49, [_ZN6thrust24THRUST_300001_SM_1000_NS8cuda_cub4core6detail5shmemE+48];
	abs.f64 	%fd64, %fd305;
	abs.f64 	%fd65, %fd63;
	setp.lt.f64 	%p194, %fd64, %fd65;
	mov.u64 	%rd317, %rd49;
	mov.f64 	%fd306, %fd63;
	@%p194 bra 	$L__BB3_56;
	setp.lt.f64 	%p195, %fd65, %fd64;
	mov.u64 	%rd317, %rd316;
	mov.f64 	%fd306, %fd305;
	@%p195 bra 	$L__BB3_56;
	setp.lt.s64 	%p196, %rd316, %rd49;
	min.s64 	%rd317, %rd316, %rd49;
	selp.f64 	%fd306, %fd305, %fd63, %p196;
$L__BB3_56:
	ld.shared.f64 	%fd68, [_ZN6thrust24THRUST_300001_SM_1000_NS8cuda_cub4core6detail5shmemE+56];
	ld.shared.u64 	%rd52, [_ZN6thrust24THRUST_300001_SM_1000_NS8cuda_cub4core6detail5shmemE+64];
	abs.f64 	%fd69, %fd306;
	abs.f64 	%fd70, %fd68;
	setp.lt.f64 	%p197, %fd69, %fd70;
	mov.u64 	%rd318, %rd52;
	mov.f64 	%fd307, %fd68;
	@%p197 bra 	$L__BB3_59;
	setp.lt.f64 	%p198, %fd70, %fd69;
	mov.u64 	%rd318, %rd317;
	mov.f64 	%fd307, %fd306;
	@%p198 bra 	$L__BB3_59;
	setp.lt.s64 	%p199, %rd317, %rd52;
	min.s64 	%rd318, %rd317, %rd52;
	selp.f64 	%fd307, %fd306, %fd68, %p199;
$L__BB3_59:
	ld.shared.f64 	%fd73, [_ZN6thrust24THRUST_300001_SM_1000_NS8cuda_cub4core6detail5shmemE+72];
	ld.shared.u64 	%rd55, [_ZN6thrust24THRUST_300001_SM_1000_NS8cuda_cub4core6detail5shmemE+80];
	abs.f64 	%fd74, %fd307;
	abs.f64 	%fd75, %fd73;
	setp.lt.f64 	%p200, %fd74, %fd75;
	mov.u64 	%rd319, %rd55;
	mov.f64 	%fd308, %fd73;
	@%p200 bra 	$L__BB3_62;
	setp.lt.f64 	%p201, %fd75, %fd74;
	mov.u64 	%rd319, %rd318;
	mov.f64 	%fd308, %fd307;
	@%p201 bra 	$L__BB3_62;
	setp.lt.s64 	%p202, %rd318, %rd55;
	min.s64 	%rd319, %rd318, %rd55;
	selp.f64 	%fd308, %fd307, %fd73, %p202;
$L__BB3_62:
	ld.shared.f64 	%fd78, [_ZN6thrust24THRUST_300001_SM_1000_NS8cuda_cub4core6detail5shmemE+88];
	ld.shared.u64 	%rd58, [_ZN6thrust24THRUST_300001_SM_1000_NS8cuda_cub4core6detail5shmemE+96];
	abs.f64 	%fd79, %fd308;
	abs.f64 	%fd80, %fd78;
	setp.lt.f64 	%p203, %fd79, %fd80;
	mov.u64 	%rd320, %rd58;
	mov.f64 	%fd309, %fd78;
	@%p203 bra 	$L__BB3_65;
	setp.lt.f64 	%p204, %fd80, %fd79;
	mov.u64 	%rd320, %rd319;
	mov.f64 	%fd309, %fd308;
	@%p204 bra 	$L__BB3_65;
	setp.lt.s64 	%p205, %rd319, %rd58;
	min.s64 	%rd320, %rd319, %rd58;
	selp.f64 	%fd309, %fd308, %fd78, %p205;
$L__BB3_65:
	ld.shared.f64 	%fd83, [_ZN6thrust24THRUST_300001_SM_1000_NS8cuda_cub4core6detail5shmemE+104];
	ld.shared.u64 	%rd61, [_ZN6thrust24THRUST_300001_SM_1000_NS8cuda_cub4core6detail5shmemE+112];
	abs.f64 	%fd84, %fd309;
	abs.f64 	%fd85, %fd83;
	setp.lt.f64 	%p206, %fd84, %fd85;
	mov.u64 	%rd321, %rd61;
	mov.f64 	%fd310, %fd83;
	@%p206 bra 	$L__BB3_68;
	setp.lt.f64 	%p207, %fd85, %fd84;
	mov.u64 	%rd321, %rd320;
	mov.f64 	%fd310, %fd309;
	@%p207 bra 	$L__BB3_68;
	setp.lt.s64 	%p208, %rd320, %rd61;
	min.s64 	%rd321, %rd320, %rd61;
	selp.f64 	%fd310, %fd309, %fd83, %p208;
$L__BB3_68:
	ld.shared.f64 	%fd88, [_ZN6thrust24THRUST_300001_SM_1000_NS8cuda_cub4core6detail5shmemE+120];
	ld.shared.u64 	%rd64, [_ZN6thrust24THRUST_300001_SM_1000_NS8cuda_cub4core6detail5shmemE+128];
	abs.f64 	%fd89, %fd310;
	abs.f64 	%fd90, %fd88;
	setp.lt.f64 	%p209, %fd89, %fd90;
	mov.u64 	%rd367, %rd64;
	mov.f64 	%fd351, %fd88;
	@%p209 bra 	$L__BB3_204;
	setp.lt.f64 	%p210, %fd90, %fd89;
	mov.u64 	%rd367, %rd321;
	mov.f64 	%fd351, %fd310;
	@%p210 bra 	$L__BB3_204;
	setp.lt.s64 	%p211, %rd321, %rd64;
	min.s64 	%rd367, %rd321, %rd64;
	selp.f64 	%fd351, %fd310, %fd88, %p211;
	bra.uni 	$L__BB3_204;
$L__BB3_71:
	// begin inline asm
	mov.u32 %r169, %laneid;
	// end inline asm
	and.b32  	%r190, %r1, 992;
	add.s32 	%r191, %r190, 32;
	setp.gt.s32 	%p118, %r191, %r36;
	not.b32 	%r192, %r190;
	add.s32 	%r193, %r36, %r192;
	selp.b32 	%r188, %r193, 31, %p118;
	mov.b64 	%rd276, %fd298;
	mov.b64 	{%r171, %r176}, %rd276;
	mov.b32 	%r187, 1;
	mov.b32 	%r189, -1;
	// begin inline asm
	shfl.sync.down.b32 %r170, %r171, %r187, %r188, %r189;
	// end inline asm
	// begin inline asm
	shfl.sync.down.b32 %r175, %r176, %r187, %r188, %r189;
	// end inline asm
	mov.b64 	%rd277, {%r170, %r175};
	mov.b64 	%fd92, %rd277;
	mov.b64 	{%r181, %r186}, %rd309;
	// begin inline asm
	shfl.sync.down.b32 %r180, %r181, %r187, %r188, %r189;
	// end inline asm
	// begin inline asm
	shfl.sync.down.b32 %r185, %r186, %r187, %r188, %r189;
	// end inline asm
	mov.b64 	%rd66, {%r180, %r185};
	setp.ge.s32 	%p119, %r169, %r188;
	mov.u64 	%rd322, %rd309;
	mov.f64 	%fd311, %fd298;
	@%p119 bra 	$L__BB3_75;
	abs.f64 	%fd93, %fd298;
	abs.f64 	%fd94, %fd92;
	setp.lt.f64 	%p120, %fd93, %fd94;
	mov.u64 	%rd322, %rd66;
	mov.f64 	%fd311, %fd92;
	@%p120 bra 	$L__BB3_75;
	setp.lt.f64 	%p121, %fd94, %fd93;
	mov.u64 	%rd322, %rd309;
	mov.f64 	%fd311, %fd298;
	@%p121 bra 	$L__BB3_75;
	setp.lt.s64 	%p122, %rd309, %rd66;
	min.s64 	%rd322, %rd309, %rd66;
	selp.f64 	%fd311, %fd298, %fd92, %p122;
$L__BB3_75:
	mov.b64 	%rd278, %fd311;
	mov.b64 	{%r195, %r200}, %rd278;
	mov.b32 	%r211, 2;
	mov.b32 	%r213, -1;
	// begin inline asm
	shfl.sync.down.b32 %r194, %r195, %r211, %r188, %r213;
	// end inline asm
	// begin inline asm
	shfl.sync.down.b32 %r199, %r200, %r211, %r188, %r213;
	// end inline asm
	mov.b64 	%rd279, {%r194, %r199};
	mov.b64 	%fd97, %rd279;
	mov.b64 	{%r205, %r210}, %rd322;
	// begin inline asm
	shfl.sync.down.b32 %r204, %r205, %r211, %r188, %r213;
	// end inline asm
	// begin inline asm
	shfl.sync.down.b32 %r209, %r210, %r211, %r188, %r213;
	// end inline asm
	mov.b64 	%rd69, {%r204, %r209};
	add.s32 	%r214, %r169, 2;
	setp.gt.s32 	%p123, %r214, %r188;
	mov.u64 	%rd323, %rd322;
	mov.f64 	%fd312, %fd311;
	@%p123 bra 	$L__BB3_79;
	abs.f64 	%fd98, %fd311;
	abs.f64 	%fd99, %fd97;
	setp.lt.f64 	%p124, %fd98, %fd99;
	mov.u64 	%rd323, %rd69;
	mov.f64 	%fd312, %fd97;
	@%p124 bra 	$L__BB3_79;
	setp.lt.f64 	%p125, %fd99, %fd98;
	mov.u64 	%rd323, %rd322;
	mov.f64 	%fd312, %fd311;
	@%p125 bra 	$L__BB3_79;
	setp.lt.s64 	%p126, %rd322, %rd69;
	min.s64 	%rd323, %rd322, %rd69;
	selp.f64 	%fd312, %fd311, %fd97, %p126;
$L__BB3_79:
	mov.b64 	%rd280, %fd312;
	mov.b64 	{%r216, %r221}, %rd280;
	mov.b32 	%r232, 4;
	mov.b32 	%r234, -1;
	// begin inline asm
	shfl.sync.down.b32 %r215, %r216, %r232, %r188, %r234;
	// end inline asm
	// begin inline asm
	shfl.sync.down.b32 %r220, %r221, %r232, %r188, %r234;
	// end inline asm
	mov.b64 	%rd281, {%r215, %r220};
	mov.b64 	%fd102, %rd281;
	mov.b64 	{%r226, %r231}, %rd323;
	// begin inline asm
	shfl.sync.down.b32 %r225, %r226, %r232, %r188, %r234;
	// end inline asm
	// begin inline asm
	shfl.sync.down.b32 %r230, %r231, %r232, %r188, %r234;
	// end inline asm
	mov.b64 	%rd72, {%r225, %r230};
	add.s32 	%r235, %r169, 4;
	setp.gt.s32 	%p127, %r235, %r188;
	mov.u64 	%rd324, %rd323;
	mov.f64 	%fd313, %fd312;
	@%p127 bra 	$L__BB3_83;
	abs.f64 	%fd103, %fd312;
	abs.f64 	%fd104, %fd102;
	setp.lt.f64 	%p128, %fd103, %fd104;
	mov.u64 	%rd324, %rd72;
	mov.f64 	%fd313, %fd102;
	@%p128 bra 	$L__BB3_83;
	setp.lt.f64 	%p129, %fd104, %fd103;
	mov.u64 	%rd324, %rd323;
	mov.f64 	%fd313, %fd312;
	@%p129 bra 	$L__BB3_83;
	setp.lt.s64 	%p130, %rd323, %rd72;
	min.s64 	%rd324, %rd323, %rd72;
	selp.f64 	%fd313, %fd312, %fd102, %p130;
$L__BB3_83:
	mov.b64 	%rd282, %fd313;
	mov.b64 	{%r237, %r242}, %rd282;
	mov.b32 	%r253, 8;
	mov.b32 	%r255, -1;
	// begin inline asm
	shfl.sync.down.b32 %r236, %r237, %r253, %r188, %r255;
	// end inline asm
	// begin inline asm
	shfl.sync.down.b32 %r241, %r242, %r253, %r188, %r255;
	// end inline asm
	mov.b64 	%rd283, {%r236, %r241};
	mov.b64 	%fd107, %rd283;
	mov.b64 	{%r247, %r252}, %rd324;
	// begin inline asm
	shfl.sync.down.b32 %r246, %r247, %r253, %r188, %r255;
	// end inline asm
	// begin inline asm
	shfl.sync.down.b32 %r251, %r252, %r253, %r188, %r255;
	// end inline asm
	mov.b64 	%rd75, {%r246, %r251};
	add.s32 	%r256, %r169, 8;
	setp.gt.s32 	%p131, %r256, %r188;
	mov.u64 	%rd325, %rd324;
	mov.f64 	%fd314, %fd313;
	@%p131 bra 	$L__BB3_87;
	abs.f64 	%fd108, %fd313;
	abs.f64 	%fd109, %fd107;
	setp.lt.f64 	%p132, %fd108, %fd109;
	mov.u64 	%rd325, %rd75;
	mov.f64 	%fd314, %fd107;
	@%p132 bra 	$L__BB3_87;
	setp.lt.f64 	%p133, %fd109, %fd108;
	mov.u64 	%rd325, %rd324;
	mov.f64 	%fd314, %fd313;
	@%p133 bra 	$L__BB3_87;
	setp.lt.s64 	%p134, %rd324, %rd75;
	min.s64 	%rd325, %rd324, %rd75;
	selp.f64 	%fd314, %fd313, %fd107, %p134;
$L__BB3_87:
	mov.b64 	%rd284, %fd314;
	mov.b64 	{%r258, %r263}, %rd284;
	mov.b32 	%r274, 16;
	mov.b32 	%r276, -1;
	// begin inline asm
	shfl.sync.down.b32 %r257, %r258, %r274, %r188, %r276;
	// end inline asm
	// begin inline asm
	shfl.sync.down.b32 %r262, %r263, %r274, %r188, %r276;
	// end inline asm
	mov.b64 	%rd285, {%r257, %r262};
	mov.b64 	%fd112, %rd285;
	mov.b64 	{%r268, %r273}, %rd325;
	// begin inline asm
	shfl.sync.down.b32 %r267, %r268, %r274, %r188, %r276;
	// end inline asm
	// begin inline asm
	shfl.sync.down.b32 %r272, %r273, %r274, %r188, %r276;
	// end inline asm
	mov.b64 	%rd78, {%r267, %r272};
	add.s32 	%r277, %r169, 16;
	setp.gt.s32 	%p135, %r277, %r188;
	mov.u64 	%rd367, %rd325;
	mov.f64 	%fd351, %fd314;
	@%p135 bra 	$L__BB3_91;
	abs.f64 	%fd113, %fd314;
	abs.f64 	%fd114, %fd112;
	setp.lt.f64 	%p136, %fd113, %fd114;
	mov.u64 	%rd367, %rd78;
	mov.f64 	%fd351, %fd112;
	@%p136 bra 	$L__BB3_91;
	setp.lt.f64 	%p137, %fd114, %fd113;
	mov.u64 	%rd367, %rd325;
	mov.f64 	%fd351, %fd314;
	@%p137 bra 	$L__BB3_91;
	setp.lt.s64 	%p138, %rd325, %rd78;
	min.s64 	%rd367, %rd325, %rd78;
	selp.f64 	%fd351, %fd314, %fd112, %p138;
$L__BB3_91:
	setp.ne.s32 	%p139, %r169, 0;
	@%p139 bra 	$L__BB3_93;
	shr.u32 	%r278, %r1, 1;
	and.b32  	%r279, %r278, 496;
	mov.u32 	%r280, _ZN6thrust24THRUST_300001_SM_1000_NS8cuda_cub4core6detail5shmemE;
	add.s32 	%r281, %r280, %r279;
	st.shared.f64 	[%r281+8], %fd351;
	st.shared.u64 	[%r281+16], %rd367;
$L__BB3_93:
	bar.sync 	0;
	setp.ne.s32 	%p140, %r1, 0;
	@%p140 bra 	$L__BB3_204;
	setp.lt.s32 	%p141, %r36, 33;
	mov.f64 	%fd316, %fd351;
	mov.u64 	%rd327, %rd367;
	@%p141 bra 	$L__BB3_98;
	ld.shared.f64 	%fd117, [_ZN6thrust24THRUST_300001_SM_1000_NS8cuda_cub4core6detail5shmemE+24];
	ld.shared.u64 	%rd81, [_ZN6thrust24THRUST_300001_SM_1000_NS8cuda_cub4core6detail5shmemE+32];
	abs.f64 	%fd118, %fd351;
	abs.f64 	%fd119, %fd117;
	setp.lt.f64 	%p142, %fd118, %fd119;
	mov.f64 	%fd316, %fd117;
	mov.u64 	%rd327, %rd81;
	@%p142 bra 	$L__BB3_98;
	setp.lt.f64 	%p143, %fd119, %fd118;
	mov.f64 	%fd316, %fd351;
	mov.u64 	%rd327, %rd367;
	@%p143 bra 	$L__BB3_98;
	setp.lt.s64 	%p144, %rd367, %rd81;
	min.s64 	%rd327, %rd367, %rd81;
	selp.f64 	%fd316, %fd351, %fd117, %p144;
$L__BB3_98:
	setp.lt.s32 	%p145, %r36, 65;
	mov.f64 	%fd317, %fd316;
	mov.u64 	%rd328, %rd327;
	@%p145 bra 	$L__BB3_102;
	ld.shared.f64 	%fd122, [_ZN6thrust24THRUST_300001_SM_1000_NS8cuda_cub4core6detail5shmemE+40];
	ld.shared.u64 	%rd84, [_ZN6thrust24THRUST_300001_SM_1000_NS8cuda_cub4core6detail5shmemE+48];
	abs.f64 	%fd123, %fd316;
	abs.f64 	%fd124, %fd122;
	setp.lt.f64 	%p146, %fd123, %fd124;
	mov.f64 	%fd317, %fd122;
	mov.u64 	%rd328, %rd84;
	@%p146 bra 	$L__BB3_102;
	setp.lt.f64 	%p147, %fd124, %fd123;
	mov.f64 	%fd317, %fd316;
	mov.u64 	%rd328, %rd327;
	@%p147 bra 	$L__BB3_102;
	setp.lt.s64 	%p148, %rd327, %rd84;
	min.s64 	%rd328, %rd327, %rd84;
	selp.f64 	%fd317, %fd316, %fd122, %p148;
$L__BB3_102:
	setp.lt.s32 	%p149, %r36, 97;
	mov.f64 	%fd318, %fd317;
	mov.u64 	%rd329, %rd328;
	@%p149 bra 	$L__BB3_106;
	ld.shared.f64 	%fd127, [_ZN6thrust24THRUST_300001_SM_1000_NS8cuda_cub4core6detail5shmemE+56];
	ld.shared.u64 	%rd87, [_ZN6thrust24THRUST_300001_SM_1000_NS8cuda_cub4core6detail5shmemE+64];
	abs.f64 	%fd128, %fd317;
	abs.f64 	%fd129, %fd127;
	setp.lt.f64 	%p150, %fd128, %fd129;
	mov.f64 	%fd318, %fd127;
	mov.u64 	%rd329, %rd87;
	@%p150 bra 	$L__BB3_106;
	setp.lt.f64 	%p151, %fd129, %fd128;
	mov.f64 	%fd318, %fd317;
	mov.u64 	%rd329, %rd328;
	@%p151 bra 	$L__BB3_106;
	setp.lt.s64 	%p152, %rd328, %rd87;
	min.s64 	%rd329, %rd328, %rd87;
	selp.f64 	%fd318, %fd317, %fd127, %p152;
$L__BB3_106:
	setp.lt.s32 	%p153, %r36, 129;
	mov.f64 	%fd319, %fd318;
	mov.u64 	%rd330, %rd329;
	@%p153 bra 	$L__BB3_110;
	ld.shared.f64 	%fd132, [_ZN6thrust24THRUST_300001_SM_1000_NS8cuda_cub4core6detail5shmemE+72];
	ld.shared.u64 	%rd90, [_ZN6thrust24THRUST_300001_SM_1000_NS8cuda_cub4core6detail5shmemE+80];
	abs.f64 	%fd133, %fd318;
	abs.f64 	%fd134, %fd132;
	setp.lt.f64 	%p154, %fd133, %fd134;
	mov.f64 	%fd319, %fd132;
	mov.u64 	%rd330, %rd90;
	@%p154 bra 	$L__BB3_110;
	setp.lt.f64 	%p155, %fd134, %fd133;
	mov.f64 	%fd319, %fd318;
	mov.u64 	%rd330, %rd329;
	@%p155 bra 	$L__BB3_110;
	setp.lt.s64 	%p156, %rd329, %rd90;
	min.s64 	%rd330, %rd329, %rd90;
	selp.f64 	%fd319, %fd318, %fd132, %p156;
$L__BB3_110:
	setp.lt.s32 	%p157, %r36, 161;
	mov.f64 	%fd320, %fd319;
	mov.u64 	%rd331, %rd330;
	@%p157 bra 	$L__BB3_114;
	ld.shared.f64 	%fd137, [_ZN6thrust24THRUST_300001_SM_1000_NS8cuda_cub4core6detail5shmemE+88];
	ld.shared.u64 	%rd93, [_ZN6thrust24THRUST_300001_SM_1000_NS8cuda_cub4core6detail5shmemE+96];
	abs.f64 	%fd138, %fd319;
	abs.f64 	%fd139, %fd137;
	setp.lt.f64 	%p158, %fd138, %fd139;
	mov.f64 	%fd320, %fd137;
	mov.u64 	%rd331, %rd93;
	@%p158 bra 	$L__BB3_114;
	setp.lt.f64 	%p159, %fd139, %fd138;
	mov.f64 	%fd320, %fd319;
	mov.u64 	%rd331, %rd330;
	@%p159 bra 	$L__BB3_114;
	setp.lt.s64 	%p160, %rd330, %rd93;
	min.s64 	%rd331, %rd330, %rd93;
	selp.f64 	%fd320, %fd319, %fd137, %p160;
$L__BB3_114:
	setp.lt.s32 	%p161, %r36, 193;
	mov.f64 	%fd321, %fd320;
	mov.u64 	%rd332, %rd331;
	@%p161 bra 	$L__BB3_118;
	ld.shared.f64 	%fd142, [_ZN6thrust24THRUST_300001_SM_1000_NS8cuda_cub4core6detail5shmemE+104];
	ld.shared.u64 	%rd96, [_ZN6thrust24THRUST_300001_SM_1000_NS8cuda_cub4core6detail5shmemE+112];
	abs.f64 	%fd143, %fd320;
	abs.f64 	%fd144, %fd142;
	setp.lt.f64 	%p162, %fd143, %fd144;
	mov.f64 	%fd321, %fd142;
	mov.u64 	%rd332, %rd96;
	@%p162 bra 	$L__BB3_118;
	setp.lt.f64 	%p163, %fd144, %fd143;
	mov.f64 	%fd321, %fd320;
	mov.u64 	%rd332, %rd331;
	@%p163 bra 	$L__BB3_118;
	setp.lt.s64 	%p164, %rd331, %rd96;
	min.s64 	%rd332, %rd331, %rd96;
	selp.f64 	%fd321, %fd320, %fd142, %p164;
$L__BB3_118:
	setp.lt.s32 	%p165, %r36, 225;
	mov.u64 	%rd367, %rd332;
	mov.f64 	%fd351, %fd321;
	@%p165 bra 	$L__BB3_204;
	ld.shared.f64 	%fd147, [_ZN6thrust24THRUST_300001_SM_1000_NS8cuda_cub4core6detail5shmemE+120];
	ld.shared.u64 	%rd99, [_ZN6thrust24THRUST_300001_SM_1000_NS8cuda_cub4core6detail5shmemE+128];
	abs.f64 	%fd148, %fd321;
	abs.f64 	%fd149, %fd147;
	setp.lt.f64 	%p166, %fd148, %fd149;
	mov.u64 	%rd367, %rd99;
	mov.f64 	%fd351, %fd147;
	@%p166 bra 	$L__BB3_204;
	setp.lt.f64 	%p167, %fd149, %fd148;
	mov.u64 	%rd367, %rd332;
	mov.f64 	%fd351, %fd321;
	@%p167 bra 	$L__BB3_204;
	setp.lt.s64 	%p168, %rd332, %rd99;
	min.s64 	%rd367, %rd332, %rd99;
	selp.f64 	%fd351, %fd321, %fd147, %p168;
	bra.uni 	$L__BB3_204;
$L__BB3_122:
	mov.u32 	%r17, %tid.x;
	cvt.u64.u32 	%rd200, %r17;
	cvta.to.global.u64 	%rd201, %rd197;
	mul.wide.u32 	%rd202, %r17, 8;
	add.s64 	%rd203, %rd201, %rd202;
	ld.global.f64 	%fd274, [%rd203];
	add.s32 	%r37, %r17, 256;
	cvt.u64.u32 	%rd204, %r37;
	ld.global.f64 	%fd275, [%rd203+2048];
	add.s32 	%r38, %r17, 512;
	cvt.u64.u32 	%rd205, %r38;
	ld.global.f64 	%fd276, [%rd203+4096];
	add.s32 	%r39, %r17, 768;
	cvt.u64.u32 	%rd206, %r39;
	ld.global.f64 	%fd277, [%rd203+6144];
	or.b32  	%r40, %r17, 1024;
	cvt.u64.u32 	%rd101, %r40;
	add.s64 	%rd354, %rd198, %rd101;
	ld.global.f64 	%fd338, [%rd203+8192];
	abs.f64 	%fd278, %fd274;
	abs.f64 	%fd279, %fd275;
	setp.geu.f64 	%p3, %fd278, %fd279;
	selp.f64 	%fd280, %fd274, %fd275, %p3;
	selp.b64 	%rd207, %rd200, %rd204, %p3;
	abs.f64 	%fd281, %fd280;
	abs.f64 	%fd282, %fd276;
	setp.geu.f64 	%p4, %fd281, %fd282;
	selp.f64 	%fd283, %fd280, %fd276, %p4;
	selp.b64 	%rd208, %rd207, %rd205, %p4;
	abs.f64 	%fd284, %fd283;
	abs.f64 	%fd285, %fd277;
	setp.geu.f64 	%p5, %fd284, %fd285;
	selp.f64 	%fd152, %fd283, %fd277, %p5;
	selp.b64 	%rd104, %rd208, %rd206, %p5;
	abs.f64 	%fd153, %fd152;
	abs.f64 	%fd154, %fd338;
	setp.lt.f64 	%p6, %fd153, %fd154;
	@%p6 bra 	$L__BB3_124;
	setp.lt.f64 	%p7, %fd154, %fd153;
	setp.lt.u64 	%p8, %rd104, %rd101;
	or.pred  	%p9, %p7, %p8;
	selp.f64 	%fd338, %fd152, %fd338, %p9;
	add.s64 	%rd211, %rd198, %rd104;
	selp.b64 	%rd354, %rd211, %rd354, %p9;
$L__BB3_124:
	setp.lt.u32 	%p10, %r36, 2560;
	mov.b32 	%r394, 1280;
	@%p10 bra 	$L__BB3_137;
	mov.b32 	%r393, 1280;
	mov.f64 	%fd323, %fd338;
$L__BB3_126:
	cvt.u64.u32 	%rd212, %r393;
	add.s64 	%rd213, %rd200, %rd212;
	mul.wide.u32 	%rd214, %r393, 8;
	cvta.to.global.u64 	%rd215, %rd197;
	add.s64 	%rd217, %rd215, %rd202;
	add.s64 	%rd218, %rd217, %rd214;
	add.s64 	%rd335, %rd213, %rd198;
	ld.global.f64 	%fd324, [%rd218];
	ld.global.f64 	%fd325, [%rd218+2048];
	ld.global.f64 	%fd326, [%rd218+4096];
	ld.global.f64 	%fd327, [%rd218+6144];
	ld.global.f64 	%fd338, [%rd218+8192];
	abs.f64 	%fd163, %fd323;
	abs.f64 	%fd164, %fd324;
	setp.lt.f64 	%p11, %fd163, %fd164;
	@%p11 bra 	$L__BB3_128;
	setp.lt.f64 	%p12, %fd164, %fd163;
	setp.lt.s64 	%p13, %rd354, %rd335;
	or.pred  	%p14, %p12, %p13;
	selp.f64 	%fd324, %fd323, %fd324, %p14;
	selp.b64 	%rd335, %rd354, %rd335, %p14;
$L__BB3_128:
	cvt.u64.u32 	%rd219, %r393;
	add.s64 	%rd220, %rd200, %rd219;
	add.s64 	%rd221, %rd220, %rd198;
	add.s64 	%rd336, %rd221, 256;
	abs.f64 	%fd167, %fd324;
	abs.f64 	%fd168, %fd325;
	setp.lt.f64 	%p15, %fd167, %fd168;
	@%p15 bra 	$L__BB3_130;
	setp.lt.f64 	%p16, %fd168, %fd167;
	add.s64 	%rd226, %rd221, 256;
	setp.lt.s64 	%p17, %rd335, %rd226;
	or.pred  	%p18, %p16, %p17;
	selp.f64 	%fd325, %fd324, %fd325, %p18;
	selp.b64 	%rd336, %rd335, %rd226, %p18;
$L__BB3_130:
	add.s64 	%rd337, %rd221, 512;
	abs.f64 	%fd171, %fd325;
	abs.f64 	%fd172, %fd326;
	setp.lt.f64 	%p19, %fd171, %fd172;
	@%p19 bra 	$L__BB3_132;
	setp.lt.f64 	%p20, %fd172, %fd171;
	add.s64 	%rd234, %rd221, 512;
	setp.lt.s64 	%p21, %rd336, %rd234;
	or.pred  	%p22, %p20, %p21;
	selp.f64 	%fd326, %fd325, %fd326, %p22;
	selp.b64 	%rd337, %rd336, %rd234, %p22;
$L__BB3_132:
	add.s64 	%rd338, %rd221, 768;
	abs.f64 	%fd175, %fd326;
	abs.f64 	%fd176, %fd327;
	setp.lt.f64 	%p23, %fd175, %fd176;
	@%p23 bra 	$L__BB3_134;
	setp.lt.f64 	%p24, %fd176, %fd175;
	setp.lt.s64 	%p25, %rd337, %rd338;
	or.pred  	%p26, %p24, %p25;
	selp.f64 	%fd327, %fd326, %fd327, %p26;
	selp.b64 	%rd338, %rd337, %rd338, %p26;
$L__BB3_134:
	add.s64 	%rd354, %rd221, 1024;
	abs.f64 	%fd179, %fd327;
	abs.f64 	%fd180, %fd338;
	setp.lt.f64 	%p27, %fd179, %fd180;
	@%p27 bra 	$L__BB3_136;
	setp.lt.f64 	%p28, %fd180, %fd179;
	setp.lt.s64 	%p29, %rd338, %rd354;
	or.pred  	%p30, %p28, %p29;
	selp.f64 	%fd338, %fd327, %fd338, %p30;
	selp.b64 	%rd354, %rd338, %rd354, %p30;
$L__BB3_136:
	add.s32 	%r394, %r393, 1280;
	add.s32 	%r43, %r393, 2560;
	setp.le.s32 	%p31, %r43, %r36;
	mov.u32 	%r393, %r394;
	mov.f64 	%fd323, %fd338;
	@%p31 bra 	$L__BB3_126;
$L__BB3_137:
	setp.le.s32 	%p32, %r36, %r394;
	@%p32 bra 	$L__BB3_160;
	sub.s32 	%r21, %r36, %r394;
	setp.ge.s32 	%p33, %r17, %r21;
	@%p33 bra 	$L__BB3_160;
	cvta.to.global.u64 	%rd127, %rd197;
	not.b32 	%r44, %r17;
	add.s32 	%r45, %r36, %r44;
	sub.s32 	%r22, %r45, %r394;
	and.b32  	%r46, %r22, 768;
	setp.eq.s32 	%p34, %r46, 768;
	mov.u32 	%r397, %r17;
	@%p34 bra 	$L__BB3_145;
	add.s32 	%r47, %r17, %r394;
	cvt.u64.u32 	%rd242, %r47;
	add.s64 	%rd342, %rd198, %rd242;
	mul.wide.u32 	%rd243, %r47, 8;
	add.s64 	%rd341, %rd127, %rd243;
	shr.u32 	%r48, %r22, 8;
	add.s32 	%r49, %r48, 1;
	and.b32  	%r50, %r49, 3;
	neg.s32 	%r395, %r50;
	mov.u32 	%r397, %r17;
$L__BB3_141:
	.pragma "nounroll";
	mov.u64 	%rd132, %rd354;
	mov.f64 	%fd184, %fd338;
	ld.global.f64 	%fd185, [%rd341];
	abs.f64 	%fd186, %fd184;
	abs.f64 	%fd187, %fd185;
	setp.lt.f64 	%p35, %fd186, %fd187;
	mov.f64 	%fd338, %fd185;
	mov.u64 	%rd354, %rd342;
	@%p35 bra 	$L__BB3_144;
	setp.lt.f64 	%p36, %fd187, %fd186;
	mov.f64 	%fd338, %fd184;
	mov.u64 	%rd354, %rd132;
	@%p36 bra 	$L__BB3_144;
	setp.lt.s64 	%p37, %rd132, %rd342;
	selp.f64 	%fd338, %fd184, %fd185, %p37;
	min.s64 	%rd354, %rd132, %rd342;
$L__BB3_144:
	add.s32 	%r397, %r397, 256;
	add.s64 	%rd342, %rd342, 256;
	add.s64 	%rd341, %rd341, 2048;
	add.s32 	%r395, %r395, 1;
	setp.ne.s32 	%p38, %r395, 0;
	@%p38 bra 	$L__BB3_141;
$L__BB3_145:
	setp.lt.u32 	%p39, %r22, 768;
	@%p39 bra 	$L__BB3_160;
	add.s32 	%r398, %r397, %r394;
	cvt.u64.u32 	%rd244, %r398;
	add.s64 	%rd349, %rd198, %rd244;
	cvt.u64.u32 	%rd245, %r397;
	cvt.u64.u32 	%rd246, %r394;
	add.s64 	%rd247, %rd245, %rd246;
	shl.b64 	%rd248, %rd247, 3;
	add.s64 	%rd249, %rd248, %rd127;
	add.s64 	%rd348, %rd249, 6144;
	mul.wide.u32 	%rd250, %r398, 8;
	add.s64 	%rd347, %rd127, %rd250;
	add.s32 	%r399, %r397, 512;
$L__BB3_147:
	mov.u32 	%r32, %r399;
	ld.global.f64 	%fd193, [%rd347];
	abs.f64 	%fd194, %fd338;
	abs.f64 	%fd195, %fd193;
	setp.lt.f64 	%p40, %fd194, %fd195;
	mov.f64 	%fd335, %fd193;
	mov.u64 	%rd351, %rd349;
	@%p40 bra 	$L__BB3_150;
	setp.lt.f64 	%p41, %fd195, %fd194;
	mov.f64 	%fd335, %fd338;
	mov.u64 	%rd351, %rd354;
	@%p41 bra 	$L__BB3_150;
	setp.lt.s64 	%p42, %rd354, %rd349;
	selp.f64 	%fd335, %fd338, %fd193, %p42;
	min.s64 	%rd351, %rd354, %rd349;
$L__BB3_150:
	add.s32 	%r51, %r398, 256;
	cvt.u64.u32 	%rd251, %r51;
	add.s64 	%rd148, %rd198, %rd251;
	ld.global.f64 	%fd198, [%rd348+-4096];
	abs.f64 	%fd199, %fd335;
	abs.f64 	%fd200, %fd198;
	setp.lt.f64 	%p43, %fd199, %fd200;
	mov.f64 	%fd336, %fd198;
	mov.u64 	%rd352, %rd148;
	@%p43 bra 	$L__BB3_153;
	setp.lt.f64 	%p44, %fd200, %fd199;
	mov.f64 	%fd336, %fd335;
	mov.u64 	%rd352, %rd351;
	@%p44 bra 	$L__BB3_153;
	setp.lt.s64 	%p45, %rd351, %rd148;
	selp.f64 	%fd336, %fd335, %fd198, %p45;
	min.s64 	%rd352, %rd351, %rd148;
$L__BB3_153:
	add.s32 	%r52, %r398, 512;
	cvt.u64.u32 	%rd252, %r52;
	add.s64 	%rd151, %rd198, %rd252;
	ld.global.f64 	%fd203, [%rd348+-2048];
	abs.f64 	%fd204, %fd336;
	abs.f64 	%fd205, %fd203;
	setp.lt.f64 	%p46, %fd204, %fd205;
	mov.f64 	%fd337, %fd203;
	mov.u64 	%rd353, %rd151;
	@%p46 bra 	$L__BB3_156;
	setp.lt.f64 	%p47, %fd205, %fd204;
	mov.f64 	%fd337, %fd336;
	mov.u64 	%rd353, %rd352;
	@%p47 bra 	$L__BB3_156;
	setp.lt.s64 	%p48, %rd352, %rd151;
	selp.f64 	%fd337, %fd336, %fd203, %p48;
	min.s64 	%rd353, %rd352, %rd151;
$L__BB3_156:
	add.s32 	%r53, %r398, 768;
	cvt.u64.u32 	%rd253, %r53;
	add.s64 	%rd154, %rd198, %rd253;
	ld.global.f64 	%fd208, [%rd348];
	abs.f64 	%fd209, %fd337;
	abs.f64 	%fd210, %fd208;
	setp.lt.f64 	%p49, %fd209, %fd210;
	mov.f64 	%fd338, %fd208;
	mov.u64 	%rd354, %rd154;
	@%p49 bra 	$L__BB3_159;
	setp.lt.f64 	%p50, %fd210, %fd209;
	mov.f64 	%fd338, %fd337;
	mov.u64 	%rd354, %rd353;
	@%p50 bra 	$L__BB3_159;
	setp.lt.s64 	%p51, %rd353, %rd154;
	selp.f64 	%fd338, %fd337, %fd208, %p51;
	min.s64 	%rd354, %rd353, %rd154;
$L__BB3_159:
	add.s64 	%rd349, %rd349, 1024;
	add.s64 	%rd348, %rd348, 8192;
	add.s64 	%rd347, %rd347, 8192;
	add.s32 	%r399, %r32, 1024;
	add.s32 	%r54, %r32, 512;
	add.s32 	%r398, %r398, 1024;
	setp.lt.s32 	%p52, %r54, %r21;
	@%p52 bra 	$L__BB3_147;
$L__BB3_160:
	// begin inline asm
	mov.u32 %r55, %laneid;
	// end inline asm
	mov.b64 	%rd254, %fd338;
	mov.b64 	{%r57, %r62}, %rd254;
	mov.b32 	%r73, 1;
	mov.b32 	%r74, 31;
	mov.b32 	%r75, -1;
	// begin inline asm
	shfl.sync.down.b32 %r56, %r57, %r73, %r74, %r75;
	// end inline asm
	// begin inline asm
	shfl.sync.down.b32 %r61, %r62, %r73, %r74, %r75;
	// end inline asm
	mov.b64 	%rd255, {%r56, %r61};
	mov.b64 	%fd214, %rd255;
	mov.b64 	{%r67, %r72}, %rd354;
	// begin inline asm
	shfl.sync.down.b32 %r66, %r67, %r73, %r74, %r75;
	// end inline asm
	// begin inline asm
	shfl.sync.down.b32 %r71, %r72, %r73, %r74, %r75;
	// end inline asm
	mov.b64 	%rd161, {%r66, %r71};
	setp.gt.s32 	%p53, %r55, 30;
	mov.f64 	%fd340, %fd338;
	mov.u64 	%rd356, %rd354;
	@%p53 bra 	$L__BB3_164;
	abs.f64 	%fd215, %fd338;
	abs.f64 	%fd216, %fd214;
	setp.lt.f64 	%p54, %fd215, %fd216;
	mov.f64 	%fd340, %fd214;
	mov.u64 	%rd356, %rd161;
	@%p54 bra 	$L__BB3_164;
	setp.lt.f64 	%p55, %fd216, %fd215;
	mov.f64 	%fd340, %fd338;
	mov.u64 	%rd356, %rd354;
	@%p55 bra 	$L__BB3_164;
	setp.lt.s64 	%p56, %rd354, %rd161;
	selp.f64 	%fd340, %fd338, %fd214, %p56;
	min.s64 	%rd356, %rd354, %rd161;
$L__BB3_164:
	mov.b64 	%rd256, %fd340;
	mov.b64 	{%r77, %r82}, %rd256;
	mov.b32 	%r93, 2;
	mov.b32 	%r94, 31;
	mov.b32 	%r95, -1;
	// begin inline asm
	shfl.sync.down.b32 %r76, %r77, %r93, %r94, %r95;
	// end inline asm
	// begin inline asm
	shfl.sync.down.b32 %r81, %r82, %r93, %r94, %r95;
	// end inline asm
	mov.b64 	%rd257, {%r76, %r81};
	mov.b64 	%fd219, %rd257;
	mov.b64 	{%r87, %r92}, %rd356;
	// begin inline asm
	shfl.sync.down.b32 %r86, %r87, %r93, %r94, %r95;
	// end inline asm
	// begin inline asm
	shfl.sync.down.b32 %r91, %r92, %r93, %r94, %r95;
	// end inline asm
	mov.b64 	%rd164, {%r86, %r91};
	setp.gt.s32 	%p57, %r55, 29;
	mov.f64 	%fd341, %fd340;
	mov.u64 	%rd357, %rd356;
	@%p57 bra 	$L__BB3_168;
	abs.f64 	%fd220, %fd340;
	abs.f64 	%fd221, %fd219;
	setp.lt.f64 	%p58, %fd220, %fd221;
	mov.f64 	%fd341, %fd219;
	mov.u64 	%rd357, %rd164;
	@%p58 bra 	$L__BB3_168;
	setp.lt.f64 	%p59, %fd221, %fd220;
	mov.f64 	%fd341, %fd340;
	mov.u64 	%rd357, %rd356;
	@%p59 bra 	$L__BB3_168;
	setp.lt.s64 	%p60, %rd356, %rd164;
	selp.f64 	%fd341, %fd340, %fd219, %p60;
	min.s64 	%rd357, %rd356, %rd164;
$L__BB3_168:
	mov.b64 	%rd258, %fd341;
	mov.b64 	{%r97, %r102}, %rd258;
	mov.b32 	%r113, 4;
	mov.b32 	%r114, 31;
	mov.b32 	%r115, -1;
	// begin inline asm
	shfl.sync.down.b32 %r96, %r97, %r113, %r114, %r115;
	// end inline asm
	// begin inline asm
	shfl.sync.down.b32 %r101, %r102, %r113, %r114, %r115;
	// end inline asm
	mov.b64 	%rd259, {%r96, %r101};
	mov.b64 	%fd224, %rd259;
	mov.b64 	{%r107, %r112}, %rd357;
	// begin inline asm
	shfl.sync.down.b32 %r106, %r107, %r113, %r114, %r115;
	// end inline asm
	// begin inline asm
	shfl.sync.down.b32 %r111, %r112, %r113, %r114, %r115;
	// end inline asm
	mov.b64 	%rd167, {%r106, %r111};
	setp.gt.s32 	%p61, %r55, 27;
	mov.f64 	%fd342, %fd341;
	mov.u64 	%rd358, %rd357;
	@%p61 bra 	$L__BB3_172;
	abs.f64 	%fd225, %fd341;
	abs.f64 	%fd226, %fd224;
	setp.lt.f64 	%p62, %fd225, %fd226;
	mov.f64 	%fd342, %fd224;
	mov.u64 	%rd358, %rd167;
	@%p62 bra 	$L__BB3_172;
	setp.lt.f64 	%p63, %fd226, %fd225;
	mov.f64 	%fd342, %fd341;
	mov.u64 	%rd358, %rd357;
	@%p63 bra 	$L__BB3_172;
	setp.lt.s64 	%p64, %rd357, %rd167;
	selp.f64 	%fd342, %fd341, %fd224, %p64;
	min.s64 	%rd358, %rd357, %rd167;
$L__BB3_172:
	mov.b64 	%rd260, %fd342;
	mov.b64 	{%r117, %r122}, %rd260;
	mov.b32 	%r133, 8;
	mov.b32 	%r134, 31;
	mov.b32 	%r135, -1;
	// begin inline asm
	shfl.sync.down.b32 %r116, %r117, %r133, %r134, %r135;
	// end inline asm
	// begin inline asm
	shfl.sync.down.b32 %r121, %r122, %r133, %r134, %r135;
	// end inline asm
	mov.b64 	%rd261, {%r116, %r121};
	mov.b64 	%fd229, %rd261;
	mov.b64 	{%r127, %r132}, %rd358;
	// begin inline asm
	shfl.sync.down.b32 %r126, %r127, %r133, %r134, %r135;
	// end inline asm
	// begin inline asm
	shfl.sync.down.b32 %r131, %r132, %r133, %r134, %r135;
	// end inline asm
	mov.b64 	%rd170, {%r126, %r131};
	setp.gt.s32 	%p65, %r55, 23;
	mov.f64 	%fd343, %fd342;
	mov.u64 	%rd359, %rd358;
	@%p65 bra 	$L__BB3_176;
	abs.f64 	%fd230, %fd342;
	abs.f64 	%fd231, %fd229;
	setp.lt.f64 	%p66, %fd230, %fd231;
	mov.f64 	%fd343, %fd229;
	mov.u64 	%rd359, %rd170;
	@%p66 bra 	$L__BB3_176;
	setp.lt.f64 	%p67, %fd231, %fd230;
	mov.f64 	%fd343, %fd342;
	mov.u64 	%rd359, %rd358;
	@%p67 bra 	$L__BB3_176;
	setp.lt.s64 	%p68, %rd358, %rd170;
	selp.f64 	%fd343, %fd342, %fd229, %p68;
	min.s64 	%rd359, %rd358, %rd170;
$L__BB3_176:
	mov.b64 	%rd262, %fd343;
	mov.b64 	{%r137, %r142}, %rd262;
	mov.b32 	%r153, 16;
	mov.b32 	%r154, 31;
	mov.b32 	%r155, -1;
	// begin inline asm
	shfl.sync.down.b32 %r136, %r137, %r153, %r154, %r155;
	// end inline asm
	// begin inline asm
	shfl.sync.down.b32 %r141, %r142, %r153, %r154, %r155;
	// end inline asm
	mov.b64 	%rd263, {%r136, %r141};
	mov.b64 	%fd234, %rd263;
	mov.b64 	{%r147, %r152}, %rd359;
	// begin inline asm
	shfl.sync.down.b32 %r146, %r147, %r153, %r154, %r155;
	// end inline asm
	// begin inline asm
	shfl.sync.down.b32 %r151, %r152, %r153, %r154, %r155;
	// end inline asm
	mov.b64 	%rd173, {%r146, %r151};
	setp.gt.s32 	%p69, %r55, 15;
	mov.f64 	%fd351, %fd343;
	mov.u64 	%rd367, %rd359;
	@%p69 bra 	$L__BB3_180;
	abs.f64 	%fd235, %fd343;
	abs.f64 	%fd236, %fd234;
	setp.lt.f64 	%p70, %fd235, %fd236;
	mov.f64 	%fd351, %fd234;
	mov.u64 	%rd367, %rd173;
	@%p70 bra 	$L__BB3_180;
	setp.lt.f64 	%p71, %fd236, %fd235;
	mov.f64 	%fd351, %fd343;
	mov.u64 	%rd367, %rd359;
	@%p71 bra 	$L__BB3_180;
	setp.lt.s64 	%p72, %rd359, %rd173;
	selp.f64 	%fd351, %fd343, %fd234, %p72;
	min.s64 	%rd367, %rd359, %rd173;
$L__BB3_180:
	setp.ne.s32 	%p73, %r55, 0;
	@%p73 bra 	$L__BB3_182;
	shr.u32 	%r156, %r17, 1;
	and.b32  	%r157, %r156, 496;
	mov.u32 	%r158, _ZN6thrust24THRUST_300001_SM_1000_NS8cuda_cub4core6detail5shmemE;
	add.s32 	%r159, %r158, %r157;
	st.shared.f64 	[%r159+8], %fd351;
	st.shared.u64 	[%r159+16], %rd367;
$L__BB3_182:
	bar.sync 	0;
	setp.ne.s32 	%p74, %r17, 0;
	@%p74 bra 	$L__BB3_204;
	ld.shared.f64 	%fd239, [_ZN6thrust24THRUST_300001_SM_1000_NS8cuda_cub4core6detail5shmemE+24];
	ld.shared.u64 	%rd176, [_ZN6thrust24THRUST_300001_SM_1000_NS8cuda_cub4core6detail5shmemE+32];
	abs.f64 	%fd240, %fd351;
	abs.f64 	%fd241, %fd239;
	setp.lt.f64 	%p75, %fd240, %fd241;
	mov.f64 	%fd345, %fd239;
	mov.u64 	%rd361, %rd176;
	@%p75 bra 	$L__BB3_186;
	setp.lt.f64 	%p76, %fd241, %fd240;
	mov.f64 	%fd345, %fd351;
	mov.u64 	%rd361, %rd367;
	@%p76 bra 	$L__BB3_186;
	setp.lt.s64 	%p77, %rd367, %rd176;
	selp.f64 	%fd345, %fd351, %fd239, %p77;
	min.s64 	%rd361, %rd367, %rd176;
$L__BB3_186:
	ld.shared.f64 	%fd244, [_ZN6thrust24THRUST_300001_SM_1000_NS8cuda_cub4core6detail5shmemE+40];
	ld.shared.u64 	%rd179, [_ZN6thrust24THRUST_300001_SM_1000_NS8cuda_cub4core6detail5shmemE+48];
	abs.f64 	%fd245, %fd345;
	abs.f64 	%fd246, %fd244;
	setp.lt.f64 	%p78, %fd245, %fd246;
	mov.f64 	%fd346, %fd244;
	mov.u64 	%rd362, %rd179;
	@%p78 bra 	$L__BB3_189;
	setp.lt.f64 	%p79, %fd246, %fd245;
	mov.f64 	%fd346, %fd345;
	mov.u64 	%rd362, %rd361;
	@%p79 bra 	$L__BB3_189;
	setp.lt.s64 	%p80, %rd361, %rd179;
	selp.f64 	%fd346, %fd345, %fd244, %p80;
	min.s64 	%rd362, %rd361, %rd179;
$L__BB3_189:
	ld.shared.f64 	%fd249, [_ZN6thrust24THRUST_300001_SM_1000_NS8cuda_cub4core6detail5shmemE+56];
	ld.shared.u64 	%rd182, [_ZN6thrust24THRUST_300001_SM_1000_NS8cuda_cub4core6detail5shmemE+64];
	abs.f64 	%fd250, %fd346;
	abs.f64 	%fd251, %fd249;
	setp.lt.f64 	%p81, %fd250, %fd251;
	mov.f64 	%fd347, %fd249;
	mov.u64 	%rd363, %rd182;
	@%p81 bra 	$L__BB3_192;
	setp.lt.f64 	%p82, %fd251, %fd250;
	mov.f64 	%fd347, %fd346;
	mov.u64 	%rd363, %rd362;
	@%p82 bra 	$L__BB3_192;
	setp.lt.s64 	%p83, %rd362, %rd182;
	selp.f64 	%fd347, %fd346, %fd249, %p83;
	min.s64 	%rd363, %rd362, %rd182;
$L__BB3_192:
	ld.shared.f64 	%fd254, [_ZN6thrust24THRUST_300001_SM_1000_NS8cuda_cub4core6detail5shmemE+72];
	ld.shared.u64 	%rd185, [_ZN6thrust24THRUST_300001_SM_1000_NS8cuda_cub4core6detail5shmemE+80];
	abs.f64 	%fd255, %fd347;
	abs.f64 	%fd256, %fd254;
	setp.lt.f64 	%p84, %fd255, %fd256;
	mov.f64 	%fd348, %fd254;
	mov.u64 	%rd364, %rd185;
	@%p84 bra 	$L__BB3_195;
	setp.lt.f64 	%p85, %fd256, %fd255;
	mov.f64 	%fd348, %fd347;
	mov.u64 	%rd364, %rd363;
	@%p85 bra 	$L__BB3_195;
	setp.lt.s64 	%p86, %rd363, %rd185;
	selp.f64 	%fd348, %fd347, %fd254, %p86;
	min.s64 	%rd364, %rd363, %rd185;
$L__BB3_195:
	ld.shared.f64 	%fd259, [_ZN6thrust24THRUST_300001_SM_1000_NS8cuda_cub4core6detail5shmemE+88];
	ld.shared.u64 	%rd188, [_ZN6thrust24THRUST_300001_SM_1000_NS8cuda_cub4core6detail5shmemE+96];
	abs.f64 	%fd260, %fd348;
	abs.f64 	%fd261, %fd259;
	setp.lt.f64 	%p87, %fd260, %fd261;
	mov.f64 	%fd349, %fd259;
	mov.u64 	%rd365, %rd188;
	@%p87 bra 	$L__BB3_198;
	setp.lt.f64 	%p88, %fd261, %fd260;
	mov.f64 	%fd349, %fd348;
	mov.u64 	%rd365, %rd364;
	@%p88 bra 	$L__BB3_198;
	setp.lt.s64 	%p89, %rd364, %rd188;
	selp.f64 	%fd349, %fd348, %fd259, %p89;
	min.s64 	%rd365, %rd364, %rd188;
$L__BB3_198:
	ld.shared.f64 	%fd264, [_ZN6thrust24THRUST_300001_SM_1000_NS8cuda_cub4core6detail5shmemE+104];
	ld.shared.u64 	%rd191, [_ZN6thrust24THRUST_300001_SM_1000_NS8cuda_cub4core6detail5shmemE+112];
	abs.f64 	%fd265, %fd349;
	abs.f64 	%fd266, %fd264;
	setp.lt.f64 	%p90, %fd265, %fd266;
	mov.f64 	%fd350, %fd264;
	mov.u64 	%rd366, %rd191;
	@%p90 bra 	$L__BB3_201;
	setp.lt.f64 	%p91, %fd266, %fd265;
	mov.f64 	%fd350, %fd349;
	mov.u64 	%rd366, %rd365;
	@%p91 bra 	$L__BB3_201;
	setp.lt.s64 	%p92, %rd365, %rd191;
	selp.f64 	%fd350, %fd349, %fd264, %p92;
	min.s64 	%rd366, %rd365, %rd191;
$L__BB3_201:
	ld.shared.f64 	%fd269, [_ZN6thrust24THRUST_300001_SM_1000_NS8cuda_cub4core6detail5shmemE+120];
	ld.shared.u64 	%rd194, [_ZN6thrust24THRUST_300001_SM_1000_NS8cuda_cub4core6detail5shmemE+128];
	abs.f64 	%fd270, %fd350;
	abs.f64 	%fd271, %fd269;
	setp.lt.f64 	%p93, %fd270, %fd271;
	mov.u64 	%rd367, %rd194;
	mov.f64 	%fd351, %fd269;
	@%p93 bra 	$L__BB3_204;
	setp.lt.f64 	%p94, %fd271, %fd270;
	mov.u64 	%rd367, %rd366;
	mov.f64 	%fd351, %fd350;
	@%p94 bra 	$L__BB3_204;
	setp.lt.s64 	%p95, %rd366, %rd194;
	selp.f64 	%fd351, %fd350, %fd269, %p95;
	min.s64 	%rd367, %rd366, %rd194;
$L__BB3_204:
	mov.u32 	%r387, %tid.x;
	setp.ne.s32 	%p212, %r387, 0;
	@%p212 bra 	$L__BB3_206;
	ld.param.u64 	%rd297, [_ZN6thrust24THRUST_300001_SM_1000_NS8cuda_cub4core6detail13_kernel_agentINS1_8__reduce11ReduceAgentINS0_12zip_iteratorIN4cuda3std3__45tupleIJNS0_10device_ptrIdEENS0_17counting_iteratorIlNS0_11use_defaultESF_SF_EEEEEEEPNSB_IJdlEEESJ_iNS1_9__extrema9arg_max_fIdl10comparatorEEEEJSI_SK_iSO_EEEvDpT0__param_1];
	cvta.to.global.u64 	%rd296, %rd297;
	st.global.f64 	[%rd296], %fd351;
	st.global.u64 	[%rd296+8], %rd367;
$L__BB3_206:
	ret;

}
	// .globl	_ZN6thrust24THRUST_300001_SM_1000_NS8cuda_cub4core6detail13_kernel_agentINS1_8__reduce11ReduceAgentINS0_12zip_iteratorIN4cuda3std3__45tupleIJNS0_10device_ptrIdEENS0_17counting_iteratorIlNS0_11use_defaultESF_SF_EEEEEEEPNSB_IJdlEEESJ_iNS1_9__extrema9arg_max_fIdl10comparatorEEEEJSI_SK_iN3cub18CUB_300001_SM_100013GridEvenShareIiEENSR_9GridQueueIjEESO_EEEvDpT0_
.visible .entry _ZN6thrust24THRUST_300001_SM_1000_NS8cuda_cub4core6detail13_kernel_agentINS1_8__reduce11ReduceAgentINS0_12zip_iteratorIN4cuda3std3__45tupleIJNS0_10device_ptrIdEENS0_17counting_iteratorIlNS0_11use_defaultESF_SF_EEEEEEEPNSB_IJdlEEESJ_iNS1_9__extrema9arg_max_fIdl10comparatorEEEEJSI_SK_iN3cub18CUB_300001_SM_100013GridEvenShareIiEENSR_9GridQueueIjEESO_EEEvDpT0_(
	.param .align 8 .b8 _ZN6thrust24THRUST_300001_SM_1000_NS8cuda_cub4core6detail13_kernel_agentINS1_8__reduce11ReduceAgentINS0_12zip_iteratorIN4cuda3std3__45tupleIJNS0_10device_ptrIdEENS0_17counting_iteratorIlNS0_11use_defaultESF_SF_EEEEEEEPNSB_IJdlEEESJ_iNS1_9__extrema9arg_max_fIdl10comparatorEEEEJSI_SK_iN3cub18CUB_300001_SM_100013GridEvenShareIiEENSR_9GridQueueIjEESO_EEEvDpT0__param_0[16],
	.param .u64 .ptr .align 1 _ZN6thrust24THRUST_300001_SM_1000_NS8cuda_cub4core6detail13_kernel_agentINS1_8__reduce11ReduceAgentINS0_12zip_iteratorIN4cuda3std3__45tupleIJNS0_10device_ptrIdEENS0_17counting_iteratorIlNS0_11use_defaultESF_SF_EEEEEEEPNSB_IJdlEEESJ_iNS1_9__extrema9arg_max_fIdl10comparatorEEEEJSI_SK_iN3cub18CUB_300001_SM_100013GridEvenShareIiEENSR_9GridQueueIjEESO_EEEvDpT0__param_1,
	.param .u32 _ZN6thrust24THRUST_300001_SM_1000_NS8cuda_cub4core6detail13_kernel_agentINS1_8__reduce11ReduceAgentINS0_12zip_iteratorIN4cuda3std3__45tupleIJNS0_10device_ptrIdEENS0_17counting_iteratorIlNS0_11use_defaultESF_SF_EEEEEEEPNSB_IJdlEEESJ_iNS1_9__extrema9arg_max_fIdl10comparatorEEEEJSI_SK_iN3cub18CUB_300001_SM_100013GridEvenShareIiEENSR_9GridQueueIjEESO_EEEvDpT0__param_2,
	.param .align 4 .b8 _ZN6thrust24THRUST_300001_SM_1000_NS8cuda_cub4core6detail13_kernel_agentINS1_8__reduce11ReduceAgentINS0_12zip_iteratorIN4cuda3std3__45tupleIJNS0_10device_ptrIdEENS0_17counting_iteratorIlNS0_11use_defaultESF_SF_EEEEEEEPNSB_IJdlEEESJ_iNS1_9__extrema9arg_max_fIdl10comparatorEEEEJSI_SK_iN3cub18CUB_300001_SM_100013GridEvenShareIiEENSR_9GridQueueIjEESO_EEEvDpT0__param_3[40],
	.param .align 8 .b8 _ZN6thrust24THRUST_300001_SM_1000_NS8cuda_cub4core6detail13_kernel_agentINS1_8__reduce11ReduceAgentINS0_12zip_iteratorIN4cuda3std3__45tupleIJNS0_10device_ptrIdEENS0_17counting_iteratorIlNS0_11use_defaultESF_SF_EEEEEEEPNSB_IJdlEEESJ_iNS1_9__extrema9arg_max_fIdl10comparatorEEEEJSI_SK_iN3cub18CUB_300001_SM_100013GridEvenShareIiEENSR_9GridQueueIjEESO_EEEvDpT0__param_4[8],
	.param .align 1 .b8 _ZN6thrust24THRUST_300001_SM_1000_NS8cuda_cub4core6detail13_kernel_agentINS1_8__reduce11ReduceAgentINS0_12zip_iteratorIN4cuda3std3__45tupleIJNS0_10device_ptrIdEENS0_17counting_iteratorIlNS0_11use_defaultESF_SF_EEEEEEEPNSB_IJdlEEESJ_iNS1_9__extrema9arg_max_fIdl10comparatorEEEEJSI_SK_iN3cub18CUB_300001_SM_100013GridEvenShareIiEENSR_9GridQueueIjEESO_EEEvDpT0__param_5[1]
)
.maxntid 256
{
	.reg .pred 	%p<215>;
	.reg .b32 	%r<437>;
	.reg .b64 	%rd<318>;
	.reg .b64 	%fd<352>;

	ld.param.u64 	%rd3, [_ZN6thrust24THRUST_300001_SM_1000_NS8cuda_cub4core6detail13_kernel_agentINS1_8__reduce11ReduceAgentINS0_12zip_iteratorIN4cuda3std3__45tupleIJNS0_10device_ptrIdEENS0_17counting_iteratorIlNS0_11use_defaultESF_SF_EEEEEEEPNSB_IJdlEEESJ_iNS1_9__extrema9arg_max_fIdl10comparatorEEEEJSI_SK_iN3cub18CUB_300001_SM_100013GridEvenShareIiEENSR_9GridQueueIjEESO_EEEvDpT0__param_0+8];
	ld.param.u64 	%rd181, [_ZN6thrust24THRUST_300001_SM_1000_NS8cuda_cub4core6detail13_kernel_agentINS1_8__reduce11ReduceAgentINS0_12zip_iteratorIN4cuda3std3__45tupleIJNS0_10device_ptrIdEENS0_17counting_iteratorIlNS0_11use_defaultESF_SF_EEEEEEEPNSB_IJdlEEESJ_iNS1_9__extrema9arg_max_fIdl10comparatorEEEEJSI_SK_iN3cub18CUB_300001_SM_100013GridEvenShareIiEENSR_9GridQueueIjEESO_EEEvDpT0__param_0];
	ld.param.u64 	%rd182, [_ZN6thrust24THRUST_300001_SM_1000_NS8cuda_cub4core6detail13_kernel_agentINS1_8__reduce11ReduceAgentINS0_12zip_iteratorIN4cuda3std3__45tupleIJNS0_10device_ptrIdEENS0_17counting_iteratorIlNS0_11use_defaultESF_SF_EEEEEEEPNSB_IJdlEEESJ_iNS1_9__extrema9arg_max_fIdl10comparatorEEEEJSI_SK_iN3cub18CUB_300001_SM_100013GridEvenShareIiEENSR_9GridQueueIjEESO_EEEvDpT0__param_4];
	ld.param.u32 	%r66, [_ZN6thrust24THRUST_300001_SM_1000_NS8cuda_cub4core6detail13_kernel_agentINS1_8__reduce11ReduceAgentINS0_12zip_iteratorIN4cuda3std3__45tupleIJNS0_10device_ptrIdEENS0_17counting_iteratorIlNS0_11use_defaultESF_SF_EEEEEEEPNSB_IJdlEEESJ_iNS1_9__extrema9arg_max_fIdl10comparatorEEEEJSI_SK_iN3cub18CUB_300001_SM_100013GridEvenShareIiEENSR_9GridQueueIjEESO_EEEvDpT0__param_2];
	cvta.to.global.u64 	%rd1, %rd182;
	cvta.to.global.u64 	%rd2, %rd181;
	mov.u32 	%r1, %ctaid.x;
	mul.lo.s32 	%r2, %r1, 1280;
	mov.u32 	%r67, %nctaid.x;
	mul.lo.s32 	%r3, %r67, 1280;
	add.s32 	%r68, %r2, 1280;
	setp.le.s32 	%p1, %r68, %r66;
	@%p1 bra 	$L__BB4_121;
	sub.s32 	%r4, %r66, %r2;
	mov.u32 	%r5, %tid.x;
	setp.ge.s32 	%p98, %r5, %r4;
	mov.f64 	%fd298, 0d0000000000000000;
	mov.b64 	%rd264, 0;
	mov.u32 	%r420, %r5;
	@%p98 bra 	$L__BB4_3;
	add.s32 	%r190, %r2, %r5;
	cvt.s64.s32 	%rd219, %r190;
	mul.wide.s32 	%rd220, %r190, 8;
	add.s64 	%rd221, %rd2, %rd220;
	add.s64 	%rd264, %rd3, %rd219;
	ld.global.f64 	%fd298, [%rd221];
	add.s32 	%r420, %r5, 256;
$L__BB4_3:
	setp.ge.s32 	%p99, %r420, %r4;
	@%p99 bra 	$L__BB4_25;
	not.b32 	%r191, %r420;
	add.s32 	%r192, %r66, %r191;
	sub.s32 	%r8, %r192, %r2;
	and.b32  	%r193, %r8, 768;
	setp.eq.s32 	%p100, %r193, 768;
	@%p100 bra 	$L__BB4_10;
	add.s32 	%r418, %r420, %r2;
	shr.u32 	%r194, %r8, 8;
	add.s32 	%r195, %r194, 1;
	and.b32  	%r196, %r195, 3;
	neg.s32 	%r417, %r196;
$L__BB4_6:
	.pragma "nounroll";
	mov.u64 	%rd6, %rd264;
	mov.f64 	%fd3, %fd298;
	cvt.s64.s32 	%rd223, %r418;
	add.s64 	%rd7, %rd3, %rd223;
	mul.wide.s32 	%rd224, %r418, 8;
	add.s64 	%rd225, %rd2, %rd224;
	ld.global.f64 	%fd4, [%rd225];
	abs.f64 	%fd5, %fd3;
	abs.f64 	%fd6, %fd4;
	setp.lt.f64 	%p101, %fd5, %fd6;
	mov.u64 	%rd264, %rd7;
	mov.f64 	%fd298, %fd4;
	@%p101 bra 	$L__BB4_9;
	setp.lt.f64 	%p102, %fd6, %fd5;
	mov.u64 	%rd264, %rd6;
	mov.f64 	%fd298, %fd3;
	@%p102 bra 	$L__BB4_9;
	setp.lt.s64 	%p103, %rd6, %rd7;
	min.s64 	%rd264, %rd6, %rd7;
	selp.f64 	%fd298, %fd3, %fd4, %p103;
$L__BB4_9:
	add.s32 	%r420, %r420, 256;
	add.s32 	%r418, %r418, 256;
	add.s32 	%r417, %r417, 1;
	setp.ne.s32 	%p104, %r417, 0;
	@%p104 bra 	$L__BB4_6;
$L__BB4_10:
	setp.lt.u32 	%p105, %r8, 768;
	@%p105 bra 	$L__BB4_25;
	add.s32 	%r421, %r420, %r2;
	add.s32 	%r424, %r421, 256;
	add.s32 	%r423, %r421, 512;
	add.s32 	%r422, %r421, 768;
	add.s64 	%rd12, %rd2, 4096;
$L__BB4_12:
	cvt.s64.s32 	%rd226, %r424;
	add.s64 	%rd14, %rd3, %rd226;
	cvt.s64.s32 	%rd227, %r423;
	add.s64 	%rd15, %rd3, %rd227;
	cvt.s64.s32 	%rd228, %r422;
	add.s64 	%rd16, %rd3, %rd228;
	cvt.s64.s32 	%rd229, %r421;
	mul.wide.s32 	%rd230, %r421, 8;
	add.s64 	%rd17, %rd12, %rd230;
	add.s64 	%rd18, %rd3, %rd229;
	ld.global.f64 	%fd12, [%rd17+-4096];
	abs.f64 	%fd13, %fd298;
	abs.f64 	%fd14, %fd12;
	setp.lt.f64 	%p106, %fd13, %fd14;
	mov.u64 	%rd261, %rd18;
	mov.f64 	%fd295, %fd12;
	@%p106 bra 	$L__BB4_15;
	setp.lt.f64 	%p107, %fd14, %fd13;
	mov.u64 	%rd261, %rd264;
	mov.f64 	%fd295, %fd298;
	@%p107 bra 	$L__BB4_15;
	setp.lt.s64 	%p108, %rd264, %rd18;
	min.s64 	%rd261, %rd264, %rd18;
	selp.f64 	%fd295, %fd298, %fd12, %p108;
$L__BB4_15:
	ld.global.f64 	%fd17, [%rd17+-2048];
	abs.f64 	%fd18, %fd295;
	abs.f64 	%fd19, %fd17;
	setp.lt.f64 	%p109, %fd18, %fd19;
	mov.u64 	%rd262, %rd14;
	mov.f64 	%fd296, %fd17;
	@%p109 bra 	$L__BB4_18;
	setp.lt.f64 	%p110, %fd19, %fd18;
	mov.u64 	%rd262, %rd261;
	mov.f64 	%fd296, %fd295;
	@%p110 bra 	$L__BB4_18;
	setp.lt.s64 	%p111, %rd261, %rd14;
	min.s64 	%rd262, %rd261, %rd14;
	selp.f64 	%fd296, %fd295, %fd17, %p111;
$L__BB4_18:
	ld.global.f64 	%fd22, [%rd17];
	abs.f64 	%fd23, %fd296;
	abs.f64 	%fd24, %fd22;
	setp.lt.f64 	%p112, %fd23, %fd24;
	mov.u64 	%rd263, %rd15;
	mov.f64 	%fd297, %fd22;
	@%p112 bra 	$L__BB4_21;
	setp.lt.f64 	%p113, %fd24, %fd23;
	mov.u64 	%rd263, %rd262;
	mov.f64 	%fd297, %fd296;
	@%p113 bra 	$L__BB4_21;
	setp.lt.s64 	%p114, %rd262, %rd15;
	min.s64 	%rd263, %rd262, %rd15;
	selp.f64 	%fd297, %fd296, %fd22, %p114;
$L__BB4_21:
	ld.global.f64 	%fd27, [%rd17+2048];
	abs.f64 	%fd28, %fd297;
	abs.f64 	%fd29, %fd27;
	setp.lt.f64 	%p115, %fd28, %fd29;
	mov.u64 	%rd264, %rd16;
	mov.f64 	%fd298, %fd27;
	@%p115 bra 	$L__BB4_24;
	setp.lt.f64 	%p116, %fd29, %fd28;
	mov.u64 	%rd264, %rd263;
	mov.f64 	%fd298, %fd297;
	@%p116 bra 	$L__BB4_24;
	setp.lt.s64 	%p117, %rd263, %rd16;
	min.s64 	%rd264, %rd263, %rd16;
	selp.f64 	%fd298, %fd297, %fd27, %p117;
$L__BB4_24:
	add.s32 	%r420, %r420, 1024;
	add.s32 	%r424, %r424, 1024;
	add.s32 	%r423, %r423, 1024;
	add.s32 	%r422, %r422, 1024;
	add.s32 	%r421, %r421, 1024;
	setp.lt.s32 	%p118, %r420, %r4;
	@%p118 bra 	$L__BB4_12;
$L__BB4_25:
	setp.lt.s32 	%p119, %r4, 256;
	@%p119 bra 	$L__BB4_70;
	// begin inline asm
	mov.u32 %r310, %laneid;
	// end inline asm
	mov.b64 	%rd241, %fd298;
	mov.b64 	{%r312, %r317}, %rd241;
	mov.b32 	%r328, 1;
	mov.b32 	%r329, 31;
	mov.b32 	%r330, -1;
	// begin inline asm
	shfl.sync.down.b32 %r311, %r312, %r328, %r329, %r330;
	// end inline asm
	// begin inline asm
	shfl.sync.down.b32 %r316, %r317, %r328, %r329, %r330;
	// end inline asm
	mov.b64 	%rd242, {%r311, %r316};
	mov.b64 	%fd33, %rd242;
	mov.b64 	{%r322, %r327}, %rd264;
	// begin inline asm
	shfl.sync.down.b32 %r321, %r322, %r328, %r329, %r330;
	// end inline asm
	// begin inline asm
	shfl.sync.down.b32 %r326, %r327, %r328, %r329, %r330;
	// end inline asm
	mov.b64 	%rd28, {%r321, %r326};
	setp.gt.s32 	%p171, %r310, 30;
	mov.u64 	%rd266, %rd264;
	mov.f64 	%fd300, %fd298;
	@%p171 bra 	$L__BB4_30;
	abs.f64 	%fd34, %fd298;
	abs.f64 	%fd35, %fd33;
	setp.lt.f64 	%p172, %fd34, %fd35;
	mov.u64 	%rd266, %rd28;
	mov.f64 	%fd300, %fd33;
	@%p172 bra 	$L__BB4_30;
	setp.lt.f64 	%p173, %fd35, %fd34;
	mov.u64 	%rd266, %rd264;
	mov.f64 	%fd300, %fd298;
	@%p173 bra 	$L__BB4_30;
	setp.lt.s64 	%p174, %rd264, %rd28;
	min.s64 	%rd266, %rd264, %rd28;
	selp.f64 	%fd300, %fd298, %fd33, %p174;
$L__BB4_30:
	mov.b64 	%rd243, %fd300;
	mov.b64 	{%r332, %r337}, %rd243;
	mov.b32 	%r348, 2;
	mov.b32 	%r349, 31;
	mov.b32 	%r350, -1;
	// begin inline asm
	shfl.sync.down.b32 %r331, %r332, %r348, %r349, %r350;
	// end inline asm
	// begin inline asm
	shfl.sync.down.b32 %r336, %r337, %r348, %r349, %r350;
	// end inline asm
	mov.b64 	%rd244, {%r331, %r336};
	mov.b64 	%fd38, %rd244;
	mov.b64 	{%r342, %r347}, %rd266;
	// begin inline asm
	shfl.sync.down.b32 %r341, %r342, %r348, %r349, %r350;
	// end inline asm
	// begin inline asm
	shfl.sync.down.b32 %r346, %r347, %r348, %r349, %r350;
	// end inline asm
	mov.b64 	%rd31, {%r341, %r346};
	setp.gt.s32 	%p175, %r310, 29;
	mov.u64 	%rd267, %rd266;
	mov.f64 	%fd301, %fd300;
	@%p175 bra 	$L__BB4_34;
	abs.f64 	%fd39, %fd300;
	abs.f64 	%fd40, %fd38;
	setp.lt.f64 	%p176, %fd39, %fd40;
	mov.u64 	%rd267, %rd31;
	mov.f64 	%fd301, %fd38;
	@%p176 bra 	$L__BB4_34;
	setp.lt.f64 	%p177, %fd40, %fd39;
	mov.u64 	%rd267, %rd266;
	mov.f64 	%fd301, %fd300;
	@%p177 bra 	$L__BB4_34;
	setp.lt.s64 	%p178, %rd266, %rd31;
	min.s64 	%rd267, %rd266, %rd31;
	selp.f64 	%fd301, %fd300, %fd38, %p178;
$L__BB4_34:
	mov.b64 	%rd245, %fd301;
	mov.b64 	{%r352, %r357}, %rd245;
	mov.b32 	%r368, 4;
	mov.b32 	%r369, 31;
	mov.b32 	%r370, -1;
	// begin inline asm
	shfl.sync.down.b32 %r351, %r352, %r368, %r369, %r370;
	// end inline asm
	// begin inline asm
	shfl.sync.down.b32 %r356, %r357, %r368, %r369, %r370;
	// end inline asm
	mov.b64 	%rd246, {%r351, %r356};
	mov.b64 	%fd43, %rd246;
	mov.b64 	{%r362, %r367}, %rd267;
	// begin inline asm
	shfl.sync.down.b32 %r361, %r362, %r368, %r369, %r370;
	// end inline asm
	// begin inline asm
	shfl.sync.down.b32 %r366, %r367, %r368, %r369, %r370;
	// end inline asm
	mov.b64 	%rd34, {%r361, %r366};
	setp.gt.s32 	%p179, %r310, 27;
	mov.u64 	%rd268, %rd267;
	mov.f64 	%fd302, %fd301;
	@%p179 bra 	$L__BB4_38;
	abs.f64 	%fd44, %fd301;
	abs.f64 	%fd45, %fd43;
	setp.lt.f64 	%p180, %fd44, %fd45;
	mov.u64 	%rd268, %rd34;
	mov.f64 	%fd302, %fd43;
	@%p180 bra 	$L__BB4_38;
	setp.lt.f64 	%p181, %fd45, %fd44;
	mov.u64 	%rd268, %rd267;
	mov.f64 	%fd302, %fd301;
	@%p181 bra 	$L__BB4_38;
	setp.lt.s64 	%p182, %rd267, %rd34;
	min.s64 	%rd268, %rd267, %rd34;
	selp.f64 	%fd302, %fd301, %fd43, %p182;
$L__BB4_38:
	mov.b64 	%rd247, %fd302;
	mov.b64 	{%r372, %r377}, %rd247;
	mov.b32 	%r388, 8;
	mov.b32 	%r389, 31;
	mov.b32 	%r390, -1;
	// begin inline asm
	shfl.sync.down.b32 %r371, %r372, %r388, %r389, %r390;
	// end inline asm
	// begin inline asm
	shfl.sync.down.b32 %r376, %r377, %r388, %r389, %r390;
	// end inline asm
	mov.b64 	%rd248, {%r371, %r376};
	mov.b64 	%fd48, %rd248;
	mov.b64 	{%r382, %r387}, %rd268;
	// begin inline asm
	shfl.sync.down.b32 %r381, %r382, %r388, %r389, %r390;
	// end inline asm
	// begin inline asm
	shfl.sync.down.b32 %r386, %r387, %r388, %r389, %r390;
	// end inline asm
	mov.b64 	%rd37, {%r381, %r386};
	setp.gt.s32 	%p183, %r310, 23;
	mov.u64 	%rd269, %rd268;
	mov.f64 	%fd303, %fd302;
	@%p183 bra 	$L__BB4_42;
	abs.f64 	%fd49, %fd302;
	abs.f64 	%fd50, %fd48;
	setp.lt.f64 	%p184, %fd49, %fd50;
	mov.u64 	%rd269, %rd37;
	mov.f64 	%fd303, %fd48;
	@%p184 bra 	$L__BB4_42;
	setp.lt.f64 	%p185, %fd50, %fd49;
	mov.u64 	%rd269, %rd268;
	mov.f64 	%fd303, %fd302;
	@%p185 bra 	$L__BB4_42;
	setp.lt.s64 	%p186, %rd268, %rd37;
	min.s64 	%rd269, %rd268, %rd37;
	selp.f64 	%fd303, %fd302, %fd48, %p186;
$L__BB4_42:
	mov.b64 	%rd249, %fd303;
	mov.b64 	{%r392, %r397}, %rd249;
	mov.b32 	%r408, 16;
	mov.b32 	%r409, 31;
	mov.b32 	%r410, -1;
	// begin inline asm
	shfl.sync.down.b32 %r391, %r392, %r408, %r409, %r410;
	// end inline asm
	// begin inline asm
	shfl.sync.down.b32 %r396, %r397, %r408, %r409, %r410;
	// end inline asm
	mov.b64 	%rd250, {%r391, %r396};
	mov.b64 	%fd53, %rd250;
	mov.b64 	{%r402, %r407}, %rd269;
	// begin inline asm
	shfl.sync.down.b32 %r401, %r402, %r408, %r409, %r410;
	// end inline asm
	// begin inline asm
	shfl.sync.down.b32 %r406, %r407, %r408, %r409, %r410;
	// end inline asm
	mov.b64 	%rd40, {%r401, %r406};
	setp.gt.s32 	%p187, %r310, 15;
	mov.u64 	%rd317, %rd269;
	mov.f64 	%fd351, %fd303;
	@%p187 bra 	$L__BB4_46;
	abs.f64 	%fd54, %fd303;
	abs.f64 	%fd55, %fd53;
	setp.lt.f64 	%p188, %fd54, %fd55;
	mov.u64 	%rd317, %rd40;
	mov.f64 	%fd351, %fd53;
	@%p188 bra 	$L__BB4_46;
	setp.lt.f64 	%p189, %fd55, %fd54;
	mov.u64 	%rd317, %rd269;
	mov.f64 	%fd351, %fd303;
	@%p189 bra 	$L__BB4_46;
	setp.lt.s64 	%p190, %rd269, %rd40;
	min.s64 	%rd317, %rd269, %rd40;
	selp.f64 	%fd351, %fd303, %fd53, %p190;
$L__BB4_46:
	setp.ne.s32 	%p191, %r310, 0;
	@%p191 bra 	$L__BB4_48;
	shr.u32 	%r411, %r5, 1;
	and.b32  	%r412, %r411, 496;
	mov.u32 	%r413, _ZN6thrust24THRUST_300001_SM_1000_NS8cuda_cub4core6detail5shmemE;
	add.s32 	%r414, %r413, %r412;
	st.shared.f64 	[%r414+8], %fd351;
	st.shared.u64 	[%r414+16], %rd317;
$L__BB4_48:
	bar.sync 	0;
	setp.ne.s32 	%p192, %r5, 0;
	@%p192 bra 	$L__BB4_208;
	ld.shared.f64 	%fd58, [_ZN6thrust24THRUST_300001_SM_1000_NS8cuda_cub4core6detail5shmemE+24];
	ld.shared.u64 	%rd43, [_ZN6thrust24THRUST_300001_SM_1000_NS8cuda_cub4core6detail5shmemE+32];
	abs.f64 	%fd59, %fd351;
	abs.f64 	%fd60, %fd58;
	setp.lt.f64 	%p193, %fd59, %fd60;
	mov.u64 	%rd271, %rd43;
	mov.f64 	%fd305, %fd58;
	@%p193 bra 	$L__BB4_52;
	setp.lt.f64 	%p194, %fd60, %fd59;
	mov.u64 	%rd271, %rd317;
	mov.f64 	%fd305, %fd351;
	@%p194 bra 	$L__BB4_52;
	setp.lt.s64 	%p195, %rd317, %rd43;
	min.s64 	%rd271, %rd317, %rd43;
	selp.f64 	%fd305, %fd351, %fd58, %p195;
$L__BB4_52:
	ld.shared.f64 	%fd63, [_ZN6thrust24THRUST_300001_SM_1000_NS8cuda_cub4core6detail5shmemE+40];
	ld.shared.u64 	%rd46, [_ZN6thrust24THRUST_300001_SM_1000_NS8cuda_cub4core6detail5shmemE+48];
	abs.f64 	%fd64, %fd305;
	abs.f64 	%fd65, %fd63;
	setp.lt.f64 	%p196, %fd64, %fd65;
	mov.u64 	%rd272, %rd46;
	mov.f64 	%fd306, %fd63;
	@%p196 bra 	$L__BB4_55;
	setp.lt.f64 	%p197, %fd65, %fd64;
	mov.u64 	%rd272, %rd271;
	mov.f64 	%fd306, %fd305;
	@%p197 bra 	$L__BB4_55;
	setp.lt.s64 	%p198, %rd271, %rd46;
	min.s64 	%rd272, %rd271, %rd46;
	selp.f64 	%fd306, %fd305, %fd63, %p198;
$L__BB4_55:
	ld.shared.f64 	%fd68, [_ZN6thrust24THRUST_300001_SM_1000_NS8cuda_cub4core6detail5shmemE+56];
	ld.shared.u64 	%rd49, [_ZN6thrust24THRUST_300001_SM_1000_NS8cuda_cub4core6detail5shmemE+64];
	abs.f64 	%fd69, %fd306;
	abs.f64 	%fd70, %fd68;
	setp.lt.f64 	%p199, %fd69, %fd70;
	mov.u64 	%rd273, %rd49;
	mov.f64 	%fd307, %fd68;
	@%p199 bra 	$L__BB4_58;
	setp.lt.f64 	%p200, %fd70, %fd69;
	mov.u64 	%rd273, %rd272;
	mov.f64 	%fd307, %fd306;
	@%p200 bra 	$L__BB4_58;
	setp.lt.s64 	%p201, %rd272, %rd49;
	min.s64 	%rd273, %rd272, %rd49;
	selp.f64 	%fd307, %fd306, %fd68, %p201;
$L__BB4_58:
	ld.shared.f64 	%fd73, [_ZN6thrust24THRUST_300001_SM_1000_NS8cuda_cub4core6detail5shmemE+72];
	ld.shared.u64 	%rd52, [_ZN6thrust24THRUST_300001_SM_1000_NS8cuda_cub4core6detail5shmemE+80];
	abs.f64 	%fd74, %fd307;
	abs.f64 	%fd75, %fd73;
	setp.lt.f64 	%p202, %fd74, %fd75;
	mov.u64 	%rd274, %rd52;
	mov.f64 	%fd308, %fd73;
	@%p202 bra 	$L__BB4_61;
	setp.lt.f64 	%p203, %fd75, %fd74;
	mov.u64 	%rd274, %rd273;
	mov.f64 	%fd308, %fd307;
	@%p203 bra 	$L__BB4_61;
	setp.lt.s64 	%p204, %rd273, %rd52;
	min.s64 	%rd274, %rd273, %rd52;
	selp.f64 	%fd308, %fd307, %fd73, %p204;
$L__BB4_61:
	ld.shared.f64 	%fd78, [_ZN6thrust24THRUST_300001_SM_1000_NS8cuda_cub4core6detail5shmemE+88];
	ld.shared.u64 	%rd55, [_ZN6thrust24THRUST_300001_SM_1000_NS8cuda_cub4core6detail5shmemE+96];
	abs.f64 	%fd79, %fd308;
	abs.f64 	%fd80, %fd78;
	setp.lt.f64 	%p205, %fd79, %fd80;
	mov.u64 	%rd275, %rd55;
	mov.f64 	%fd309, %fd78;
	@%p205 bra 	$L__BB4_64;
	setp.lt.f64 	%p206, %fd80, %fd79;
	mov.u64 	%rd275, %rd274;
	mov.f64 	%fd309, %fd308;
	@%p206 bra 	$L__BB4_64;
	setp.lt.s64 	%p207, %rd274, %rd55;
	min.s64 	%rd275, %rd274, %rd55;
	selp.f64 	%fd309, %fd308, %fd78, %p207;
$L__BB4_64:
	ld.shared.f64 	%fd83, [_ZN6thrust24THRUST_300001_SM_1000_NS8cuda_cub4core6detail5shmemE+104];
	ld.shared.u64 	%rd58, [_ZN6thrust24THRUST_300001_SM_1000_NS8cuda_cub4core6detail5shmemE+112];
	abs.f64 	%fd84, %fd309;
	abs.f64 	%fd85, %fd83;
	setp.lt.f64 	%p208, %fd84, %fd85;
	mov.u64 	%rd276, %rd58;
	mov.f64 	%fd310, %fd83;
	@%p208 bra 	$L__BB4_67;
	setp.lt.f64 	%p209, %fd85, %fd84;
	mov.u64 	%rd276, %rd275;
	mov.f64 	%fd310, %fd309;
	@%p209 bra 	$L__BB4_67;
	setp.lt.s64 	%p210, %rd275, %rd58;
	min.s64 	%rd276, %rd275, %rd58;
	selp.f64 	%fd310, %fd309, %fd83, %p210;
$L__BB4_67:
	ld.shared.f64 	%fd88, [_ZN6thrust24THRUST_300001_SM_1000_NS8cuda_cub4core6detail5shmemE+120];
	ld.shared.u64 	%rd61, [_ZN6thrust24THRUST_300001_SM_1000_NS8cuda_cub4core6detail5shmemE+128];
	abs.f64 	%fd89, %fd310;
	abs.f64 	%fd90, %fd88;
	setp.lt.f64 	%p211, %fd89, %fd90;
	mov.u64 	%rd317, %rd61;
	mov.f64 	%fd351, %fd88;
	@%p211 bra 	$L__BB4_208;
	setp.lt.f64 	%p212, %fd90, %fd89;
	mov.u64 	%rd317, %rd276;
	mov.f64 	%fd351, %fd310;
	@%p212 bra 	$L__BB4_208;
	setp.lt.s64 	%p213, %rd276, %rd61;
	min.s64 	%rd317, %rd276, %rd61;
	selp.f64 	%fd351, %fd310, %fd88, %p213;
	bra.uni 	$L__BB4_208;
$L__BB4_70:
	// begin inline asm
	mov.u32 %r197, %laneid;
	// end inline asm
	and.b32  	%r218, %r5, 992;
	add.s32 	%r219, %r218, 32;
	setp.gt.s32 	%p120, %r219, %r4;
	not.b32 	%r220, %r218;
	add.s32 	%r221, %r4, %r220;
	selp.b32 	%r216, %r221, 31, %p120;
	mov.b64 	%rd231, %fd298;
	mov.b64 	{%r199, %r204}, %rd231;
	mov.b32 	%r215, 1;
	mov.b32 	%r217, -1;
	// begin inline asm
	shfl.sync.down.b32 %r198, %r199, %r215, %r216, %r217;
	// end inline asm
	// begin inline asm
	shfl.sync.down.b32 %r203, %r204, %r215, %r216, %r217;
	// end inline asm
	mov.b64 	%rd232, {%r198, %r203};
	mov.b64 	%fd92, %rd232;
	mov.b64 	{%r209, %r214}, %rd264;
	// begin inline asm
	shfl.sync.down.b32 %r208, %r209, %r215, %r216, %r217;
	// end inline asm
	// begin inline asm
	shfl.sync.down.b32 %r213, %r214, %r215, %r216, %r217;
	// end inline asm
	mov.b64 	%rd63, {%r208, %r213};
	setp.ge.s32 	%p121, %r197, %r216;
	mov.u64 	%rd277, %rd264;
	mov.f64 	%fd311, %fd298;
	@%p121 bra 	$L__BB4_74;
	abs.f64 	%fd93, %fd298;
	abs.f64 	%fd94, %fd92;
	setp.lt.f64 	%p122, %fd93, %fd94;
	mov.u64 	%rd277, %rd63;
	mov.f64 	%fd311, %fd92;
	@%p122 bra 	$L__BB4_74;
	setp.lt.f64 	%p123, %fd94, %fd93;
	mov.u64 	%rd277, %rd264;
	mov.f64 	%fd311, %fd298;
	@%p123 bra 	$L__BB4_74;
	setp.lt.s64 	%p124, %rd264, %rd63;
	min.s64 	%rd277, %rd264, %rd63;
	selp.f64 	%fd311, %fd298, %fd92, %p124;
$L__BB4_74:
	mov.b64 	%rd233, %fd311;
	mov.b64 	{%r223, %r228}, %rd233;
	mov.b32 	%r239, 2;
	mov.b32 	%r241, -1;
	// begin inline asm
	shfl.sync.down.b32 %r222, %r223, %r239, %r216, %r241;
	// end inline asm
	// begin inline asm
	shfl.sync.down.b32 %r227, %r228, %r239, %r216, %r241;
	// end inline asm
	mov.b64 	%rd234, {%r222, %r227};
	mov.b64 	%fd97, %rd234;
	mov.b64 	{%r233, %r238}, %rd277;
	// begin inline asm
	shfl.sync.down.b32 %r232, %r233, %r239, %r216, %r241;
	// end inline asm
	// begin inline asm
	shfl.sync.down.b32 %r237, %r238, %r239, %r216, %r241;
	// end inline asm
	mov.b64 	%rd66, {%r232, %r237};
	add.s32 	%r242, %r197, 2;
	setp.gt.s32 	%p125, %r242, %r216;
	mov.u64 	%rd278, %rd277;
	mov.f64 	%fd312, %fd311;
	@%p125 bra 	$L__BB4_78;
	abs.f64 	%fd98, %fd311;
	abs.f64 	%fd99, %fd97;
	setp.lt.f64 	%p126, %fd98, %fd99;
	mov.u64 	%rd278, %rd66;
	mov.f64 	%fd312, %fd97;
	@%p126 bra 	$L__BB4_78;
	setp.lt.f64 	%p127, %fd99, %fd98;
	mov.u64 	%rd278, %rd277;
	mov.f64 	%fd312, %fd311;
	@%p127 bra 	$L__BB4_78;
	setp.lt.s64 	%p128, %rd277, %rd66;
	min.s64 	%rd278, %rd277, %rd66;
	selp.f64 	%fd312, %fd311, %fd97, %p128;
$L__BB4_78:
	mov.b64 	%rd235, %fd312;
	mov.b64 	{%r244, %r249}, %rd235;
	mov.b32 	%r260, 4;
	mov.b32 	%r262, -1;
	// begin inline asm
	shfl.sync.down.b32 %r243, %r244, %r260, %r216, %r262;
	// end inline asm
	// begin inline asm
	shfl.sync.down.b32 %r248, %r249, %r260, %r216, %r262;
	// end inline asm
	mov.b64 	%rd236, {%r243, %r248};
	mov.b64 	%fd102, %rd236;
	mov.b64 	{%r254, %r259}, %rd278;
	// begin inline asm
	shfl.sync.down.b32 %r253, %r254, %r260, %r216, %r262;
	// end inline asm
	// begin inline asm
	shfl.sync.down.b32 %r258, %r259, %r260, %r216, %r262;
	// end inline asm
	mov.b64 	%rd69, {%r253, %r258};
	add.s32 	%r263, %r197, 4;
	setp.gt.s32 	%p129, %r263, %r216;
	mov.u64 	%rd279, %rd278;
	mov.f64 	%fd313, %fd312;
	@%p129 bra 	$L__BB4_82;
	abs.f64 	%fd103, %fd312;
	abs.f64 	%fd104, %fd102;
	setp.lt.f64 	%p130, %fd103, %fd104;
	mov.u64 	%rd279, %rd69;
	mov.f64 	%fd313, %fd102;
	@%p130 bra 	$L__BB4_82;
	setp.lt.f64 	%p131, %fd104, %fd103;
	mov.u64 	%rd279, %rd278;
	mov.f64 	%fd313, %fd312;
	@%p131 bra 	$L__BB4_82;
	setp.lt.s64 	%p132, %rd278, %rd69;
	min.s64 	%rd279, %rd278, %rd69;
	selp.f64 	%fd313, %fd312, %fd102, %p132;
$L__BB4_82:
	mov.b64 	%rd237, %fd313;
	mov.b64 	{%r265, %r270}, %rd237;
	mov.b32 	%r281, 8;
	mov.b32 	%r283, -1;
	// begin inline asm
	shfl.sync.down.b32 %r264, %r265, %r281, %r216, %r283;
	// end inline asm
	// begin inline asm
	shfl.sync.down.b32 %r269, %r270, %r281, %r216, %r283;
	// end inline asm
	mov.b64 	%rd238, {%r264, %r269};
	mov.b64 	%fd107, %rd238;
	mov.b64 	{%r275, %r280}, %rd279;
	// begin inline asm
	shfl.sync.down.b32 %r274, %r275, %r281, %r216, %r283;
	// end inline asm
	// begin inline asm
	shfl.sync.down.b32 %r279, %r280, %r281, %r216, %r283;
	// end inline asm
	mov.b64 	%rd72, {%r274, %r279};
	add.s32 	%r284, %r197, 8;
	setp.gt.s32 	%p133, %r284, %r216;
	mov.u64 	%rd280, %rd279;
	mov.f64 	%fd314, %fd313;
	@%p133 bra 	$L__BB4_86;
	abs.f64 	%fd108, %fd313;
	abs.f64 	%fd109, %fd107;
	setp.lt.f64 	%p134, %fd108, %fd109;
	mov.u64 	%rd280, %rd72;
	mov.f64 	%fd314, %fd107;
	@%p134 bra 	$L__BB4_86;
	setp.lt.f64 	%p135, %fd109, %fd108;
	mov.u64 	%rd280, %rd279;
	mov.f64 	%fd314, %fd313;
	@%p135 bra 	$L__BB4_86;
	setp.lt.s64 	%p136, %rd279, %rd72;
	min.s64 	%rd280, %rd279, %rd72;
	selp.f64 	%fd314, %fd313, %fd107, %p136;
$L__BB4_86:
	mov.b64 	%rd239, %fd314;
	mov.b64 	{%r286, %r291}, %rd239;
	mov.b32 	%r302, 16;
	mov.b32 	%r304, -1;
	// begin inline asm
	shfl.sync.down.b32 %r285, %r286, %r302, %r216, %r304;
	// end inline asm
	// begin inline asm
	shfl.sync.down.b32 %r290, %r291, %r302, %r216, %r304;
	// end inline asm
	mov.b64 	%rd240, {%r285, %r290};
	mov.b64 	%fd112, %rd240;
	mov.b64 	{%r296, %r301}, %rd280;
	// begin inline asm
	shfl.sync.down.b32 %r295, %r296, %r302, %r216, %r304;
	// end inline asm
	// begin inline asm
	shfl.sync.down.b32 %r300, %r301, %r302, %r216, %r304;
	// end inline asm
	mov.b64 	%rd75, {%r295, %r300};
	add.s32 	%r305, %r197, 16;
	setp.gt.s32 	%p137, %r305, %r216;
	mov.u64 	%rd317, %rd280;
	mov.f64 	%fd351, %fd314;
	@%p137 bra 	$L__BB4_90;
	abs.f64 	%fd113, %fd314;
	abs.f64 	%fd114, %fd112;
	setp.lt.f64 	%p138, %fd113, %fd114;
	mov.u64 	%rd317, %rd75;
	mov.f64 	%fd351, %fd112;
	@%p138 bra 	$L__BB4_90;
	setp.lt.f64 	%p139, %fd114, %fd113;
	mov.u64 	%rd317, %rd280;
	mov.f64 	%fd351, %fd314;
	@%p139 bra 	$L__BB4_90;
	setp.lt.s64 	%p140, %rd280, %rd75;
	min.s64 	%rd317, %rd280, %rd75;
	selp.f64 	%fd351, %fd314, %fd112, %p140;
$L__BB4_90:
	setp.ne.s32 	%p141, %r197, 0;
	@%p141 bra 	$L__BB4_92;
	shr.u32 	%r306, %r5, 1;
	and.b32  	%r307, %r306, 496;
	mov.u32 	%r308, _ZN6thrust24THRUST_300001_SM_1000_NS8cuda_cub4core6detail5shmemE;
	add.s32 	%r309, %r308, %r307;
	st.shared.f64 	[%r309+8], %fd351;
	st.shared.u64 	[%r309+16], %rd317;
$L__BB4_92:
	bar.sync 	0;
	setp.ne.s32 	%p142, %r5, 0;
	@%p142 bra 	$L__BB4_208;
	setp.lt.s32 	%p143, %r4, 33;
	mov.f64 	%fd316, %fd351;
	mov.u64 	%rd282, %rd317;
	@%p143 bra 	$L__BB4_97;
	ld.shared.f64 	%fd117, [_ZN6thrust24THRUST_300001_SM_1000_NS8cuda_cub4core6detail5shmemE+24];
	ld.shared.u64 	%rd78, [_ZN6thrust24THRUST_300001_SM_1000_NS8cuda_cub4core6detail5shmemE+32];
	abs.f64 	%fd118, %fd351;
	abs.f64 	%fd119, %fd117;
	setp.lt.f64 	%p144, %fd118, %fd119;
	mov.f64 	%fd316, %fd117;
	mov.u64 	%rd282, %rd78;
	@%p144 bra 	$L__BB4_97;
	setp.lt.f64 	%p145, %fd119, %fd118;
	mov.f64 	%fd316, %fd351;
	mov.u64 	%rd282, %rd317;
	@%p145 bra 	$L__BB4_97;
	setp.lt.s64 	%p146, %rd317, %rd78;
	min.s64 	%rd282, %rd317, %rd78;
	selp.f64 	%fd316, %fd351, %fd117, %p146;
$L__BB4_97:
	setp.lt.s32 	%p147, %r4, 65;
	mov.f64 	%fd317, %fd316;
	mov.u64 	%rd283, %rd282;
	@%p147 bra 	$L__BB4_101;
	ld.shared.f64 	%fd122, [_ZN6thrust24THRUST_300001_SM_1000_NS8cuda_cub4core6detail5shmemE+40];
	ld.shared.u64 	%rd81, [_ZN6thrust24THRUST_300001_SM_1000_NS8cuda_cub4core6detail5shmemE+48];
	abs.f64 	%fd123, %fd316;
	abs.f64 	%fd124, %fd122;
	setp.lt.f64 	%p148, %fd123, %fd124;
	mov.f64 	%fd317, %fd122;
	mov.u64 	%rd283, %rd81;
	@%p148 bra 	$L__BB4_101;
	setp.lt.f64 	%p149, %fd124, %fd123;
	mov.f64 	%fd317, %fd316;
	mov.u64 	%rd283, %rd282;
	@%p149 bra 	$L__BB4_101;
	setp.lt.s64 	%p150, %rd282, %rd81;
	selp.f64 	%fd317, %fd316, %fd122, %p150;
	min.s64 	%rd283, %rd282, %rd81;
$L__BB4_101:
	setp.lt.s32 	%p151, %r4, 97;
	mov.f64 	%fd318, %fd317;
	mov.u64 	%rd284, %rd283;
	@%p151 bra 	$L__BB4_105;
	ld.shared.f64 	%fd127, [_ZN6thrust24THRUST_300001_SM_1000_NS8cuda_cub4core6detail5shmemE+56];
	ld.shared.u64 	%rd84, [_ZN6thrust24THRUST_300001_SM_1000_NS8cuda_cub4core6detail5shmemE+64];
	abs.f64 	%fd128, %fd317;
	abs.f64 	%fd129, %fd127;
	setp.lt.f64 	%p152, %fd128, %fd129;
	mov.f64 	%fd318, %fd127;
	mov.u64 	%rd284, %rd84;
	@%p152 bra 	$L__BB4_105;
	setp.lt.f64 	%p153, %fd129, %fd128;
	mov.f64 	%fd318, %fd317;
	mov.u64 	%rd284, %rd283;
	@%p153 bra 	$L__BB4_105;
	setp.lt.s64 	%p154, %rd283, %rd84;
	selp.f64 	%fd318, %fd317, %fd127, %p154;
	min.s64 	%rd284, %rd283, %rd84;
$L__BB4_105:
	setp.lt.s32 	%p155, %r4, 129;
	mov.f64 	%fd319, %fd318;
	mov.u64 	%rd285, %rd284;
	@%p155 bra 	$L__BB4_109;
	ld.shared.f64 	%fd132, [_ZN6thrust24THRUST_300001_SM_1000_NS8cuda_cub4core6detail5shmemE+72];
	ld.shared.u64 	%rd87, [_ZN6thrust24THRUST_300001_SM_1000_NS8cuda_cub4core6detail5shmemE+80];
	abs.f64 	%fd133, %fd318;
	abs.f64 	%fd134, %fd132;
	setp.lt.f64 	%p156, %fd133, %fd134;
	mov.f64 	%fd319, %fd132;
	mov.u64 	%rd285, %rd87;
	@%p156 bra 	$L__BB4_109;
	setp.lt.f64 	%p157, %fd134, %fd133;
	mov.f64 	%fd319, %fd318;
	mov.u64 	%rd285, %rd284;
	@%p157 bra 	$L__BB4_109;
	setp.lt.s64 	%p158, %rd284, %rd87;
	selp.f64 	%fd319, %fd318, %fd132, %p158;
	min.s64 	%rd285, %rd284, %rd87;
$L__BB4_109:
	setp.lt.s32 	%p159, %r4, 161;
	mov.f64 	%fd320, %fd319;
	mov.u64 	%rd286, %rd285;
	@%p159 bra 	$L__BB4_113;
	ld.shared.f64 	%fd137, [_ZN6thrust24THRUST_300001_SM_1000_NS8cuda_cub4core6detail5shmemE+88];
	ld.shared.u64 	%rd90, [_ZN6thrust24THRUST_300001_SM_1000_NS8cuda_cub4core6detail5shmemE+96];
	abs.f64 	%fd138, %fd319;
	abs.f64 	%fd139, %fd137;
	setp.lt.f64 	%p160, %fd138, %fd139;
	mov.f64 	%fd320, %fd137;
	mov.u64 	%rd286, %rd90;
	@%p160 bra 	$L__BB4_113;
	setp.lt.f64 	%p161, %fd139, %fd138;
	mov.f64 	%fd320, %fd319;
	mov.u64 	%rd286, %rd285;
	@%p161 bra 	$L__BB4_113;
	setp.lt.s64 	%p162, %rd285, %rd90;
	selp.f64 	%fd320, %fd319, %fd137, %p162;
	min.s64 	%rd286, %rd285, %rd90;
$L__BB4_113:
	setp.lt.s32 	%p163, %r4, 193;
	mov.f64 	%fd321, %fd320;
	mov.u64 	%rd287, %rd286;
	@%p163 bra 	$L__BB4_117;
	ld.shared.f64 	%fd142, [_ZN6thrust24THRUST_300001_SM_1000_NS8cuda_cub4core6detail5shmemE+104];
	ld.shared.u64 	%rd93, [_ZN6thrust24THRUST_300001_SM_1000_NS8cuda_cub4core6detail5shmemE+112];
	abs.f64 	%fd143, %fd320;
	abs.f64 	%fd144, %fd142;
	setp.lt.f64 	%p164, %fd143, %fd144;
	mov.f64 	%fd321, %fd142;
	mov.u64 	%rd287, %rd93;
	@%p164 bra 	$L__BB4_117;
	setp.lt.f64 	%p165, %fd144, %fd143;
	mov.f64 	%fd321, %fd320;
	mov.u64 	%rd287, %rd286;
	@%p165 bra 	$L__BB4_117;
	setp.lt.s64 	%p166, %rd286, %rd93;
	selp.f64 	%fd321, %fd320, %fd142, %p166;
	min.s64 	%rd287, %rd286, %rd93;
$L__BB4_117:
	setp.lt.s32 	%p167, %r4, 225;
	mov.u64 	%rd317, %rd287;
	mov.f64 	%fd351, %fd321;
	@%p167 bra 	$L__BB4_208;
	ld.shared.f64 	%fd147, [_ZN6thrust24THRUST_300001_SM_1000_NS8cuda_cub4core6detail5shmemE+120];
	ld.shared.u64 	%rd96, [_ZN6thrust24THRUST_300001_SM_1000_NS8cuda_cub4core6detail5shmemE+128];
	abs.f64 	%fd148, %fd321;
	abs.f64 	%fd149, %fd147;
	setp.lt.f64 	%p168, %fd148, %fd149;
	mov.u64 	%rd317, %rd96;
	mov.f64 	%fd351, %fd147;
	@%p168 bra 	$L__BB4_208;
	setp.lt.f64 	%p169, %fd149, %fd148;
	mov.u64 	%rd317, %rd287;
	mov.f64 	%fd351, %fd321;
	@%p169 bra 	$L__BB4_208;
	setp.lt.s64 	%p170, %rd287, %rd96;
	selp.f64 	%fd351, %fd321, %fd147, %p170;
	min.s64 	%rd317, %rd287, %rd96;
	bra.uni 	$L__BB4_208;
$L__BB4_121:
	mov.u32 	%r35, %tid.x;
	cvt.s64.s32 	%rd183, %r2;
	add.s64 	%rd98, %rd3, %rd183;
	cvt.u64.u32 	%rd99, %r35;
	add.s64 	%rd184, %rd99, %rd183;
	shl.b64 	%rd185, %rd184, 3;
	add.s64 	%rd186, %rd2, %rd185;
	ld.global.f64 	%fd274, [%rd186];
	add.s32 	%r69, %r35, 256;
	cvt.u64.u32 	%rd187, %r69;
	ld.global.f64 	%fd275, [%rd186+2048];
	add.s32 	%r70, %r35, 512;
	cvt.u64.u32 	%rd188, %r70;
	ld.global.f64 	%fd276, [%rd186+4096];
	add.s32 	%r71, %r35, 768;
	cvt.u64.u32 	%rd189, %r71;
	ld.global.f64 	%fd277, [%rd186+6144];
	or.b32  	%r72, %r35, 1024;
	cvt.u64.u32 	%rd100, %r72;
	add.s64 	%rd305, %rd98, %rd100;
	ld.global.f64 	%fd339, [%rd186+8192];
	abs.f64 	%fd278, %fd274;
	abs.f64 	%fd279, %fd275;
	setp.geu.f64 	%p2, %fd278, %fd279;
	selp.f64 	%fd280, %fd274, %fd275, %p2;
	selp.b64 	%rd190, %rd99, %rd187, %p2;
	abs.f64 	%fd281, %fd280;
	abs.f64 	%fd282, %fd276;
	setp.geu.f64 	%p3, %fd281, %fd282;
	selp.f64 	%fd283, %fd280, %fd276, %p3;
	selp.b64 	%rd191, %rd190, %rd188, %p3;
	abs.f64 	%fd284, %fd283;
	abs.f64 	%fd285, %fd277;
	setp.geu.f64 	%p4, %fd284, %fd285;
	selp.f64 	%fd152, %fd283, %fd277, %p4;
	selp.b64 	%rd102, %rd191, %rd189, %p4;
	abs.f64 	%fd153, %fd152;
	abs.f64 	%fd154, %fd339;
	setp.lt.f64 	%p5, %fd153, %fd154;
	@%p5 bra 	$L__BB4_123;
	setp.lt.f64 	%p6, %fd154, %fd153;
	setp.lt.u64 	%p7, %rd102, %rd100;
	or.pred  	%p8, %p6, %p7;
	selp.f64 	%fd339, %fd152, %fd339, %p8;
	add.s64 	%rd194, %rd98, %rd102;
	selp.b64 	%rd305, %rd194, %rd305, %p8;
$L__BB4_123:
	setp.le.s32 	%p9, %r66, %r3;
	@%p9 bra 	$L__BB4_164;
	setp.ne.s32 	%p10, %r35, 0;
	@%p10 bra 	$L__BB4_126;
	atom.global.add.u32 	%r73, [%rd1+4], 1280;
	add.s32 	%r74, %r73, %r3;
	st.shared.u32 	[_ZN6thrust24THRUST_300001_SM_1000_NS8cuda_cub4core6detail5shmemE+152], %r74;
$L__BB4_126:
	bar.sync 	0;
	ld.shared.u32 	%r427, [_ZN6thrust24THRUST_300001_SM_1000_NS8cuda_cub4core6detail5shmemE+152];
	add.s32 	%r75, %r427, 1280;
	setp.gt.s32 	%p11, %r75, %r66;
	@%p11 bra 	$L__BB4_141;
	mov.f64 	%fd323, %fd339;
	mov.u64 	%rd289, %rd305;
$L__BB4_128:
	cvt.s64.s32 	%rd195, %r427;
	add.s64 	%rd196, %rd99, %rd195;
	shl.b64 	%rd197, %rd196, 3;
	add.s64 	%rd198, %rd2, %rd197;
	add.s64 	%rd290, %rd196, %rd3;
	ld.global.f64 	%fd324, [%rd198];
	add.s64 	%rd291, %rd290, 256;
	ld.global.f64 	%fd325, [%rd198+2048];
	add.s64 	%rd292, %rd290, 512;
	ld.global.f64 	%fd326, [%rd198+4096];
	add.s64 	%rd293, %rd290, 768;
	ld.global.f64 	%fd327, [%rd198+6144];
	add.s64 	%rd305, %rd290, 1024;
	ld.global.f64 	%fd339, [%rd198+8192];
	abs.f64 	%fd163, %fd323;
	abs.f64 	%fd164, %fd324;
	setp.lt.f64 	%p12, %fd163, %fd164;
	@%p12 bra 	$L__BB4_130;
	setp.lt.f64 	%p13, %fd164, %fd163;
	setp.lt.s64 	%p14, %rd289, %rd290;
	or.pred  	%p15, %p13, %p14;
	selp.f64 	%fd324, %fd323, %fd324, %p15;
	selp.b64 	%rd290, %rd289, %rd290, %p15;
$L__BB4_130:
	abs.f64 	%fd167, %fd324;
	abs.f64 	%fd168, %fd325;
	setp.lt.f64 	%p16, %fd167, %fd168;
	@%p16 bra 	$L__BB4_132;
	setp.lt.f64 	%p17, %fd168, %fd167;
	setp.lt.s64 	%p18, %rd290, %rd291;
	or.pred  	%p19, %p17, %p18;
	selp.f64 	%fd325, %fd324, %fd325, %p19;
	selp.b64 	%rd291, %rd290, %rd291, %p19;
$L__BB4_132:
	abs.f64 	%fd171, %fd325;
	abs.f64 	%fd172, %fd326;
	setp.lt.f64 	%p20, %fd171, %fd172;
	@%p20 bra 	$L__BB4_134;
	setp.lt.f64 	%p21, %fd172, %fd171;
	setp.lt.s64 	%p22, %rd291, %rd292;
	or.pred  	%p23, %p21, %p22;
	selp.f64 	%fd326, %fd325, %fd326, %p23;
	selp.b64 	%rd292, %rd291, %rd292, %p23;
$L__BB4_134:
	abs.f64 	%fd175, %fd326;
	abs.f64 	%fd176, %fd327;
	setp.lt.f64 	%p24, %fd175, %fd176;
	@%p24 bra 	$L__BB4_136;
	setp.lt.f64 	%p25, %fd176, %fd175;
	setp.lt.s64 	%p26, %rd292, %rd293;
	or.pred  	%p27, %p25, %p26;
	selp.f64 	%fd327, %fd326, %fd327, %p27;
	selp.b64 	%rd293, %rd292, %rd293, %p27;
$L__BB4_136:
	abs.f64 	%fd179, %fd327;
	abs.f64 	%fd180, %fd339;
	setp.lt.f64 	%p28, %fd179, %fd180;
	@%p28 bra 	$L__BB4_138;
	setp.lt.f64 	%p29, %fd180, %fd179;
	setp.lt.s64 	%p30, %rd293, %rd305;
	or.pred  	%p31, %p29, %p30;
	selp.f64 	%fd339, %fd327, %fd339, %p31;
	selp.b64 	%rd305, %rd293, %rd305, %p31;
$L__BB4_138:
	setp.ne.s32 	%p32, %r35, 0;
	bar.sync 	0;
	@%p32 bra 	$L__BB4_140;
	atom.global.add.u32 	%r76, [%rd1+4], 1280;
	add.s32 	%r77, %r76, %r3;
	st.shared.u32 	[_ZN6thrust24THRUST_300001_SM_1000_NS8cuda_cub4core6detail5shmemE+152], %r77;
$L__BB4_140:
	bar.sync 	0;
	ld.shared.u32 	%r427, [_ZN6thrust24THRUST_300001_SM_1000_NS8cuda_cub4core6detail5shmemE+152];
	add.s32 	%r78, %r427, 1280;
	setp.le.s32 	%p33, %r78, %r66;
	mov.f64 	%fd323, %fd339;
	mov.u64 	%rd289, %rd305;
	@%p33 bra 	$L__BB4_128;
$L__BB4_141:
	setp.le.s32 	%p34, %r66, %r427;
	@%p34 bra 	$L__BB4_164;
	sub.s32 	%r40, %r66, %r427;
	setp.ge.s32 	%p35, %r35, %r40;
	@%p35 bra 	$L__BB4_164;
	not.b32 	%r79, %r35;
	add.s32 	%r80, %r66, %r79;
	sub.s32 	%r41, %r80, %r427;
	and.b32  	%r81, %r41, 768;
	setp.eq.s32 	%p36, %r81, 768;
	mov.u32 	%r431, %r35;
	@%p36 bra 	$L__BB4_149;
	add.s32 	%r429, %r35, %r427;
	shr.u32 	%r82, %r41, 8;
	add.s32 	%r83, %r82, 1;
	and.b32  	%r84, %r83, 3;
	neg.s32 	%r428, %r84;
	mov.u32 	%r431, %r35;
$L__BB4_145:
	.pragma "nounroll";
	mov.u64 	%rd122, %rd305;
	mov.f64 	%fd184, %fd339;
	cvt.s64.s32 	%rd200, %r429;
	add.s64 	%rd123, %rd3, %rd200;
	mul.wide.s32 	%rd201, %r429, 8;
	add.s64 	%rd202, %rd2, %rd201;
	ld.global.f64 	%fd185, [%rd202];
	abs.f64 	%fd186, %fd184;
	abs.f64 	%fd187, %fd185;
	setp.lt.f64 	%p37, %fd186, %fd187;
	mov.f64 	%fd339, %fd185;
	mov.u64 	%rd305, %rd123;
	@%p37 bra 	$L__BB4_148;
	setp.lt.f64 	%p38, %fd187, %fd186;
	mov.f64 	%fd339, %fd184;
	mov.u64 	%rd305, %rd122;
	@%p38 bra 	$L__BB4_148;
	setp.lt.s64 	%p39, %rd122, %rd123;
	selp.f64 	%fd339, %fd184, %fd185, %p39;
	min.s64 	%rd305, %rd122, %rd123;
$L__BB4_148:
	add.s32 	%r431, %r431, 256;
	add.s32 	%r429, %r429, 256;
	add.s32 	%r428, %r428, 1;
	setp.ne.s32 	%p40, %r428, 0;
	@%p40 bra 	$L__BB4_145;
$L__BB4_149:
	setp.lt.u32 	%p41, %r41, 768;
	@%p41 bra 	$L__BB4_164;
	add.s32 	%r432, %r431, %r427;
	add.s32 	%r435, %r432, 256;
	add.s32 	%r434, %r432, 512;
	add.s32 	%r433, %r432, 768;
	add.s64 	%rd128, %rd2, 4096;
$L__BB4_151:
	cvt.s64.s32 	%rd203, %r435;
	add.s64 	%rd130, %rd3, %rd203;
	cvt.s64.s32 	%rd204, %r434;
	add.s64 	%rd131, %rd3, %rd204;
	cvt.s64.s32 	%rd205, %r433;
	add.s64 	%rd132, %rd3, %rd205;
	cvt.s64.s32 	%rd206, %r432;
	mul.wide.s32 	%rd207, %r432, 8;
	add.s64 	%rd133, %rd128, %rd207;
	add.s64 	%rd134, %rd3, %rd206;
	ld.global.f64 	%fd193, [%rd133+-4096];
	abs.f64 	%fd194, %fd339;
	abs.f64 	%fd195, %fd193;
	setp.lt.f64 	%p42, %fd194, %fd195;
	mov.f64 	%fd335, %fd193;
	mov.u64 	%rd301, %rd134;
	@%p42 bra 	$L__BB4_154;
	setp.lt.f64 	%p43, %fd195, %fd194;
	mov.f64 	%fd335, %fd339;
	mov.u64 	%rd301, %rd305;
	@%p43 bra 	$L__BB4_154;
	setp.lt.s64 	%p44, %rd305, %rd134;
	selp.f64 	%fd335, %fd339, %fd193, %p44;
	min.s64 	%rd301, %rd305, %rd134;
$L__BB4_154:
	ld.global.f64 	%fd198, [%rd133+-2048];
	abs.f64 	%fd199, %fd335;
	abs.f64 	%fd200, %fd198;
	setp.lt.f64 	%p45, %fd199, %fd200;
	mov.f64 	%fd336, %fd198;
	mov.u64 	%rd302, %rd130;
	@%p45 bra 	$L__BB4_157;
	setp.lt.f64 	%p46, %fd200, %fd199;
	mov.f64 	%fd336, %fd335;
	mov.u64 	%rd302, %rd301;
	@%p46 bra 	$L__BB4_157;
	setp.lt.s64 	%p47, %rd301, %rd130;
	selp.f64 	%fd336, %fd335, %fd198, %p47;
	min.s64 	%rd302, %rd301, %rd130;
$L__BB4_157:
	ld.global.f64 	%fd203, [%rd133];
	abs.f64 	%fd204, %fd336;
	abs.f64 	%fd205, %fd203;
	setp.lt.f64 	%p48, %fd204, %fd205;
	mov.f64 	%fd337, %fd203;
	mov.u64 	%rd303, %rd131;
	@%p48 bra 	$L__BB4_160;
	setp.lt.f64 	%p49, %fd205, %fd204;
	mov.f64 	%fd337, %fd336;
	mov.u64 	%rd303, %rd302;
	@%p49 bra 	$L__BB4_160;
	setp.lt.s64 	%p50, %rd302, %rd131;
	selp.f64 	%fd337, %fd336, %fd203, %p50;
	min.s64 	%rd303, %rd302, %rd131;
$L__BB4_160:
	ld.global.f64 	%fd208, [%rd133+2048];
	abs.f64 	%fd209, %fd337;
	abs.f64 	%fd210, %fd208;
	setp.lt.f64 	%p51, %fd209, %fd210;
	mov.f64 	%fd339, %fd208;
	mov.u64 	%rd305, %rd132;
	@%p51 bra 	$L__BB4_163;
	setp.lt.f64 	%p52, %fd210, %fd209;
	mov.f64 	%fd339, %fd337;
	mov.u64 	%rd305, %rd303;
	@%p52 bra 	$L__BB4_163;
	setp.lt.s64 	%p53, %rd303, %rd132;
	selp.f64 	%fd339, %fd337, %fd208, %p53;
	min.s64 	%rd305, %rd303, %rd132;
$L__BB4_163:
	add.s32 	%r431, %r431, 1024;
	add.s32 	%r435, %r435, 1024;
	add.s32 	%r434, %r434, 1024;
	add.s32 	%r433, %r433, 1024;
	add.s32 	%r432, %r432, 1024;
	setp.lt.s32 	%p54, %r431, %r40;
	@%p54 bra 	$L__BB4_151;
$L__BB4_164:
	// begin inline asm
	mov.u32 %r85, %laneid;
	// end inline asm
	mov.b64 	%rd208, %fd339;
	mov.b64 	{%r87, %r92}, %rd208;
	mov.b32 	%r103, 1;
	mov.b32 	%r104, 31;
	mov.b32 	%r105, -1;
	// begin inline asm
	shfl.sync.down.b32 %r86, %r87, %r103, %r104, %r105;
	// end inline asm
	// begin inline asm
	shfl.sync.down.b32 %r91, %r92, %r103, %r104, %r105;
	// end inline asm
	mov.b64 	%rd209, {%r86, %r91};
	mov.b64 	%fd214, %rd209;
	mov.b64 	{%r97, %r102}, %rd305;
	// begin inline asm
	shfl.sync.down.b32 %r96, %r97, %r103, %r104, %r105;
	// end inline asm
	// begin inline asm
	shfl.sync.down.b32 %r101, %r102, %r103, %r104, %r105;
	// end inline asm
	mov.b64 	%rd144, {%r96, %r101};
	setp.gt.s32 	%p55, %r85, 30;
	mov.f64 	%fd340, %fd339;
	mov.u64 	%rd306, %rd305;
	@%p55 bra 	$L__BB4_168;
	abs.f64 	%fd215, %fd339;
	abs.f64 	%fd216, %fd214;
	setp.lt.f64 	%p56, %fd215, %fd216;
	mov.f64 	%fd340, %fd214;
	mov.u64 	%rd306, %rd144;
	@%p56 bra 	$L__BB4_168;
	setp.lt.f64 	%p57, %fd216, %fd215;
	mov.f64 	%fd340, %fd339;
	mov.u64 	%rd306, %rd305;
	@%p57 bra 	$L__BB4_168;
	setp.lt.s64 	%p58, %rd305, %rd144;
	selp.f64 	%fd340, %fd339, %fd214, %p58;
	min.s64 	%rd306, %rd305, %rd144;
$L__BB4_168:
	mov.b64 	%rd210, %fd340;
	mov.b64 	{%r107, %r112}, %rd210;
	mov.b32 	%r123, 2;
	mov.b32 	%r124, 31;
	mov.b32 	%r125, -1;
	// begin inline asm
	shfl.sync.down.b32 %r106, %r107, %r123, %r124, %r125;
	// end inline asm
	// begin inline asm
	shfl.sync.down.b32 %r111, %r112, %r123, %r124, %r125;
	// end inline asm
	mov.b64 	%rd211, {%r106, %r111};
	mov.b64 	%fd219, %rd211;
	mov.b64 	{%r117, %r122}, %rd306;
	// begin inline asm
	shfl.sync.down.b32 %r116, %r117, %r123, %r124, %r125;
	// end inline asm
	// begin inline asm
	shfl.sync.down.b32 %r121, %r122, %r123, %r124, %r125;
	// end inline asm
	mov.b64 	%rd147, {%r116, %r121};
	setp.gt.s32 	%p59, %r85, 29;
	mov.f64 	%fd341, %fd340;
	mov.u64 	%rd307, %rd306;
	@%p59 bra 	$L__BB4_172;
	abs.f64 	%fd220, %fd340;
	abs.f64 	%fd221, %fd219;
	setp.lt.f64 	%p60, %fd220, %fd221;
	mov.f64 	%fd341, %fd219;
	mov.u64 	%rd307, %rd147;
	@%p60 bra 	$L__BB4_172;
	setp.lt.f64 	%p61, %fd221, %fd220;
	mov.f64 	%fd341, %fd340;
	mov.u64 	%rd307, %rd306;
	@%p61 bra 	$L__BB4_172;
	setp.lt.s64 	%p62, %rd306, %rd147;
	selp.f64 	%fd341, %fd340, %fd219, %p62;
	min.s64 	%rd307, %rd306, %rd147;
$L__BB4_172:
	mov.b64 	%rd212, %fd341;
	mov.b64 	{%r127, %r132}, %rd212;
	mov.b32 	%r143, 4;
	mov.b32 	%r144, 31;
	mov.b32 	%r145, -1;
	// begin inline asm
	shfl.sync.down.b32 %r126, %r127, %r143, %r144, %r145;
	// end inline asm
	// begin inline asm
	shfl.sync.down.b32 %r131, %r132, %r143, %r144, %r145;
	// end inline asm
	mov.b64 	%rd213, {%r126, %r131};
	mov.b64 	%fd224, %rd213;
	mov.b64 	{%r137, %r142}, %rd307;
	// begin inline asm
	shfl.sync.down.b32 %r136, %r137, %r143, %r144, %r145;
	// end inline asm
	// begin inline asm
	shfl.sync.down.b32 %r141, %r142, %r143, %r144, %r145;
	// end inline asm
	mov.b64 	%rd150, {%r136, %r141};
	setp.gt.s32 	%p63, %r85, 27;
	mov.f64 	%fd342, %fd341;
	mov.u64 	%rd308, %rd307;
	@%p63 bra 	$L__BB4_176;
	abs.f64 	%fd225, %fd341;
	abs.f64 	%fd226, %fd224;
	setp.lt.f64 	%p64, %fd225, %fd226;
	mov.f64 	%fd342, %fd224;
	mov.u64 	%rd308, %rd150;
	@%p64 bra 	$L__BB4_176;
	setp.lt.f64 	%p65, %fd226, %fd225;
	mov.f64 	%fd342, %fd341;
	mov.u64 	%rd308, %rd307;
	@%p65 bra 	$L__BB4_176;
	setp.lt.s64 	%p66, %rd307, %rd150;
	selp.f64 	%fd342, %fd341, %fd224, %p66;
	min.s64 	%rd308, %rd307, %rd150;
$L__BB4_176:
	mov.b64 	%rd214, %fd342;
	mov.b64 	{%r147, %r152}, %rd214;
	mov.b32 	%r163, 8;
	mov.b32 	%r164, 31;
	mov.b32 	%r165, -1;
	// begin inline asm
	shfl.sync.down.b32 %r146, %r147, %r163, %r164, %r165;
	// end inline asm
	// begin inline asm
	shfl.sync.down.b32 %r151, %r152, %r163, %r164, %r165;
	// end inline asm
	mov.b64 	%rd215, {%r146, %r151};
	mov.b64 	%fd229, %rd215;
	mov.b64 	{%r157, %r162}, %rd308;
	// begin inline asm
	shfl.sync.down.b32 %r156, %r157, %r163, %r164, %r165;
	// end inline asm
	// begin inline asm
	shfl.sync.down.b32 %r161, %r162, %r163, %r164, %r165;
	// end inline asm
	mov.b64 	%rd153, {%r156, %r161};
	setp.gt.s32 	%p67, %r85, 23;
	mov.f64 	%fd343, %fd342;
	mov.u64 	%rd309, %rd308;
	@%p67 bra 	$L__BB4_180;
	abs.f64 	%fd230, %fd342;
	abs.f64 	%fd231, %fd229;
	setp.lt.f64 	%p68, %fd230, %fd231;
	mov.f64 	%fd343, %fd229;
	mov.u64 	%rd309, %rd153;
	@%p68 bra 	$L__BB4_180;
	setp.lt.f64 	%p69, %fd231, %fd230;
	mov.f64 	%fd343, %fd342;
	mov.u64 	%rd309, %rd308;
	@%p69 bra 	$L__BB4_180;
	setp.lt.s64 	%p70, %rd308, %rd153;
	selp.f64 	%fd343, %fd342, %fd229, %p70;
	min.s64 	%rd309, %rd308, %rd153;
$L__BB4_180:
	mov.b64 	%rd216, %fd343;
	mov.b64 	{%r167, %r172}, %rd216;
	mov.b32 	%r183, 16;
	mov.b32 	%r184, 31;
	mov.b32 	%r185, -1;
	// begin inline asm
	shfl.sync.down.b32 %r166, %r167, %r183, %r184, %r185;
	// end inline asm
	// begin inline asm
	shfl.sync.down.b32 %r171, %r172, %r183, %r184, %r185;
	// end inline asm
	mov.b64 	%rd217, {%r166, %r171};
	mov.b64 	%fd234, %rd217;
	mov.b64 	{%r177, %r182}, %rd309;
	// begin inline asm
	shfl.sync.down.b32 %r176, %r177, %r183, %r184, %r185;
	// end inline asm
	// begin inline asm
	shfl.sync.down.b32 %r181, %r182, %r183, %r184, %r185;
	// end inline asm
	mov.b64 	%rd156, {%r176, %r181};
	setp.gt.s32 	%p71, %r85, 15;
	mov.f64 	%fd351, %fd343;
	mov.u64 	%rd317, %rd309;
	@%p71 bra 	$L__BB4_184;
	abs.f64 	%fd235, %fd343;
	abs.f64 	%fd236, %fd234;
	setp.lt.f64 	%p72, %fd235, %fd236;
	mov.f64 	%fd351, %fd234;
	mov.u64 	%rd317, %rd156;
	@%p72 bra 	$L__BB4_184;
	setp.lt.f64 	%p73, %fd236, %fd235;
	mov.f64 	%fd351, %fd343;
	mov.u64 	%rd317, %rd309;
	@%p73 bra 	$L__BB4_184;
	setp.lt.s64 	%p74, %rd309, %rd156;
	selp.f64 	%fd351, %fd343, %fd234, %p74;
	min.s64 	%rd317, %rd309, %rd156;
$L__BB4_184:
	setp.ne.s32 	%p75, %r85, 0;
	@%p75 bra 	$L__BB4_186;
	shr.u32 	%r186, %r35, 1;
	and.b32  	%r187, %r186, 496;
	mov.u32 	%r188, _ZN6thrust24THRUST_300001_SM_1000_NS8cuda_cub4core6detail5shmemE;
	add.s32 	%r189, %r188, %r187;
	st.shared.f64 	[%r189+8], %fd351;
	st.shared.u64 	[%r189+16], %rd317;
$L__BB4_186:
	bar.sync 	0;
	setp.ne.s32 	%p76, %r35, 0;
	@%p76 bra 	$L__BB4_208;
	ld.shared.f64 	%fd239, [_ZN6thrust24THRUST_300001_SM_1000_NS8cuda_cub4core6detail5shmemE+24];
	ld.shared.u64 	%rd159, [_ZN6thrust24THRUST_300001_SM_1000_NS8cuda_cub4core6detail5shmemE+32];
	abs.f64 	%fd240, %fd351;
	abs.f64 	%fd241, %fd239;
	setp.lt.f64 	%p77, %fd240, %fd241;
	mov.f64 	%fd345, %fd239;
	mov.u64 	%rd311, %rd159;
	@%p77 bra 	$L__BB4_190;
	setp.lt.f64 	%p78, %fd241, %fd240;
	mov.f64 	%fd345, %fd351;
	mov.u64 	%rd311, %rd317;
	@%p78 bra 	$L__BB4_190;
	setp.lt.s64 	%p79, %rd317, %rd159;
	selp.f64 	%fd345, %fd351, %fd239, %p79;
	min.s64 	%rd311, %rd317, %rd159;
$L__BB4_190:
	ld.shared.f64 	%fd244, [_ZN6thrust24THRUST_300001_SM_1000_NS8cuda_cub4core6detail5shmemE+40];
	ld.shared.u64 	%rd162, [_ZN6thrust24THRUST_300001_SM_1000_NS8cuda_cub4core6detail5shmemE+48];
	abs.f64 	%fd245, %fd345;
	abs.f64 	%fd246, %fd244;
	setp.lt.f64 	%p80, %fd245, %fd246;
	mov.f64 	%fd346, %fd244;
	mov.u64 	%rd312, %rd162;
	@%p80 bra 	$L__BB4_193;
	setp.lt.f64 	%p81, %fd246, %fd245;
	mov.f64 	%fd346, %fd345;
	mov.u64 	%rd312, %rd311;
	@%p81 bra 	$L__BB4_193;
	setp.lt.s64 	%p82, %rd311, %rd162;
	selp.f64 	%fd346, %fd345, %fd244, %p82;
	min.s64 	%rd312, %rd311, %rd162;
$L__BB4_193:
	ld.shared.f64 	%fd249, [_ZN6thrust24THRUST_300001_SM_1000_NS8cuda_cub4core6detail5shmemE+56];
	ld.shared.u64 	%rd165, [_ZN6thrust24THRUST_300001_SM_1000_NS8cuda_cub4core6detail5shmemE+64];
	abs.f64 	%fd250, %fd346;
	abs.f64 	%fd251, %fd249;
	setp.lt.f64 	%p83, %fd250, %fd251;
	mov.f64 	%fd347, %fd249;
	mov.u64 	%rd313, %rd165;
	@%p83 bra 	$L__BB4_196;
	setp.lt.f64 	%p84, %fd251, %fd250;
	mov.f64 	%fd347, %fd346;
	mov.u64 	%rd313, %rd312;
	@%p84 bra 	$L__BB4_196;
	setp.lt.s64 	%p85, %rd312, %rd165;
	selp.f64 	%fd347, %fd346, %fd249, %p85;
	min.s64 	%rd313, %rd312, %rd165;
$L__BB4_196:
	ld.shared.f64 	%fd254, [_ZN6thrust24THRUST_300001_SM_1000_NS8cuda_cub4core6detail5shmemE+72];
	ld.shared.u64 	%rd168, [_ZN6thrust24THRUST_300001_SM_1000_NS8cuda_cub4core6detail5shmemE+80];
	abs.f64 	%fd255, %fd347;
	abs.f64 	%fd256, %fd254;
	setp.lt.f64 	%p86, %fd255, %fd256;
	mov.f64 	%fd348, %fd254;
	mov.u64 	%rd314, %rd168;
	@%p86 bra 	$L__BB4_199;
	setp.lt.f64 	%p87, %fd256, %fd255;
	mov.f64 	%fd348, %fd347;
	mov.u64 	%rd314, %rd313;
	@%p87 bra 	$L__BB4_199;
	setp.lt.s64 	%p88, %rd313, %rd168;
	selp.f64 	%fd348, %fd347, %fd254, %p88;
	min.s64 	%rd314, %rd313, %rd168;
$L__BB4_199:
	ld.shared.f64 	%fd259, [_ZN6thrust24THRUST_300001_SM_1000_NS8cuda_cub4core6detail5shmemE+88];
	ld.shared.u64 	%rd171, [_ZN6thrust24THRUST_300001_SM_1000_NS8cuda_cub4core6detail5shmemE+96];
	abs.f64 	%fd260, %fd348;
	abs.f64 	%fd261, %fd259;
	setp.lt.f64 	%p89, %fd260, %fd261;
	mov.f64 	%fd349, %fd259;
	mov.u64 	%rd315, %rd171;
	@%p89 bra 	$L__BB4_202;
	setp.lt.f64 	%p90, %fd261, %fd260;
	mov.f64 	%fd349, %fd348;
	mov.u64 	%rd315, %rd314;
	@%p90 bra 	$L__BB4_202;
	setp.lt.s64 	%p91, %rd314, %rd171;
	selp.f64 	%fd349, %fd348, %fd259, %p91;
	min.s64 	%rd315, %rd314, %rd171;
$L__BB4_202:
	ld.shared.f64 	%fd264, [_ZN6thrust24THRUST_300001_SM_1000_NS8cuda_cub4core6detail5shmemE+104];
	ld.shared.u64 	%rd174, [_ZN6thrust24THRUST_300001_SM_1000_NS8cuda_cub4core6detail5shmemE+112];
	abs.f64 	%fd265, %fd349;
	abs.f64 	%fd266, %fd264;
	setp.lt.f64 	%p92, %fd265, %fd266;
	mov.f64 	%fd350, %fd264;
	mov.u64 	%rd316, %rd174;
	@%p92 bra 	$L__BB4_205;
	setp.lt.f64 	%p93, %fd266, %fd265;
	mov.f64 	%fd350, %fd349;
	mov.u64 	%rd316, %rd315;
	@%p93 bra 	$L__BB4_205;
	setp.lt.s64 	%p94, %rd315, %rd174;
	selp.f64 	%fd350, %fd349, %fd264, %p94;
	min.s64 	%rd316, %rd315, %rd174;
$L__BB4_205:
	ld.shared.f64 	%fd269, [_ZN6thrust24THRUST_300001_SM_1000_NS8cuda_cub4core6detail5shmemE+120];
	ld.shared.u64 	%rd177, [_ZN6thrust24THRUST_300001_SM_1000_NS8cuda_cub4core6detail5shmemE+128];
	abs.f64 	%fd270, %fd350;
	abs.f64 	%fd271, %fd269;
	setp.lt.f64 	%p95, %fd270, %fd271;
	mov.u64 	%rd317, %rd177;
	mov.f64 	%fd351, %fd269;
	@%p95 bra 	$L__BB4_208;
	setp.lt.f64 	%p96, %fd271, %fd270;
	mov.u64 	%rd317, %rd316;
	mov.f64 	%fd351, %fd350;
	@%p96 bra 	$L__BB4_208;
	setp.lt.s64 	%p97, %rd316, %rd177;
	selp.f64 	%fd351, %fd350, %fd269, %p97;
	min.s64 	%rd317, %rd316, %rd177;
$L__BB4_208:
	mov.u32 	%r415, %tid.x;
	setp.ne.s32 	%p214, %r415, 0;
	@%p214 bra 	$L__BB4_210;
	ld.param.u64 	%rd254, [_ZN6thrust24THRUST_300001_SM_1000_NS8cuda_cub4core6detail13_kernel_agentINS1_8__reduce11ReduceAgentINS0_12zip_iteratorIN4cuda3std3__45tupleIJNS0_10device_ptrIdEENS0_17counting_iteratorIlNS0_11use_defaultESF_SF_EEEEEEEPNSB_IJdlEEESJ_iNS1_9__extrema9arg_max_fIdl10comparatorEEEEJSI_SK_iN3cub18CUB_300001_SM_100013GridEvenShareIiEENSR_9GridQueueIjEESO_EEEvDpT0__param_1];
	cvta.to.global.u64 	%rd251, %rd254;
	mul.wide.u32 	%rd252, %r1, 16;
	add.s64 	%rd253, %rd251, %rd252;
	st.global.f64 	[%rd253], %fd351;
	st.global.u64 	[%rd253+8], %rd317;
$L__BB4_210:
	ret;

}
	// .globl	_ZN6thrust24THRUST_300001_SM_1000_NS8cuda_cub4core6detail13_kernel_agentINS1_8__reduce10DrainAgentIiEEJN3cub18CUB_300001_SM_10009GridQueueIjEEiEEEvDpT0_
.visible .entry _ZN6thrust24THRUST_300001_SM_1000_NS8cuda_cub4core6detail13_kernel_agentINS1_8__reduce10DrainAgentIiEEJN3cub18CUB_300001_SM_10009GridQueueIjEEiEEEvDpT0_(
	.param .align 8 .b8 _ZN6thrust24THRUST_300001_SM_1000_NS8cuda_cub4core6detail13_kernel_agentINS1_8__reduce10DrainAgentIiEEJN3cub18CUB_300001_SM_10009GridQueueIjEEiEEEvDpT0__param_0[8],
	.param .u32 _ZN6thrust24THRUST_300001_SM_1000_NS8cuda_cub4core6detail13_kernel_agentINS1_8__reduce10DrainAgentIiEEJN3cub18CUB_300001_SM_10009GridQueueIjEEiEEEvDpT0__param_1
)
.maxntid 1
{
	.reg .b32 	%r<3>;
	.reg .b64 	%rd<3>;

	ld.param.u64 	%rd1, [_ZN6thrust24THRUST_300001_SM_1000_NS8cuda_cub4core6detail13_kernel_agentINS1_8__reduce10DrainAgentIiEEJN3cub18CUB_300001_SM_10009GridQueueIjEEiEEEvDpT0__param_0];
	ld.param.u32 	%r1, [_ZN6thrust24THRUST_300001_SM_1000_NS8cuda_cub4core6detail13_kernel_agentINS1_8__reduce10DrainAgentIiEEJN3cub18CUB_300001_SM_10009GridQueueIjEEiEEEvDpT0__param_1];
	cvta.to.global.u64 	%rd2, %rd1;
	st.global.u32 	[%rd2], %r1;
	mov.b32 	%r2, 0;
	st.global.u32 	[%rd2+4], %r2;
	ret;

}
	// .globl	_ZN6thrust24THRUST_300001_SM_1000_NS8cuda_cub4core6detail13_kernel_agentINS1_8__reduce11ReduceAgentIPN4cuda3std3__45tupleIJdlEEESC_SB_iNS1_9__extrema9arg_max_fIdl10comparatorEEEEJSC_SC_iSG_EEEvDpT0_
.visible .entry _ZN6thrust24THRUST_300001_SM_1000_NS8cuda_cub4core6detail13_kernel_agentINS1_8__reduce11ReduceAgentIPN4cuda3std3__45tupleIJdlEEESC_SB_iNS1_9__extrema9arg_max_fIdl10comparatorEEEEJSC_SC_iSG_EEEvDpT0_(
	.param .u64 .ptr .align 1 _ZN6thrust24THRUST_300001_SM_1000_NS8cuda_cub4core6detail13_kernel_agentINS1_8__reduce11ReduceAgentIPN4cuda3std3__45tupleIJdlEEESC_SB_iNS1_9__extrema9arg_max_fIdl10comparatorEEEEJSC_SC_iSG_EEEvDpT0__param_0,
	.param .u64 .ptr .align 1 _ZN6thrust24THRUST_300001_SM_1000_NS8cuda_cub4core6detail13_kernel_agentINS1_8__reduce11ReduceAgentIPN4cuda3std3__45tupleIJdlEEESC_SB_iNS1_9__extrema9arg_max_fIdl10comparatorEEEEJSC_SC_iSG_EEEvDpT0__param_1,
	.param .u32 _ZN6thrust24THRUST_300001_SM_1000_NS8cuda_cub4core6detail13_kernel_agentINS1_8__reduce11ReduceAgentIPN4cuda3std3__45tupleIJdlEEESC_SB_iNS1_9__extrema9arg_max_fIdl10comparatorEEEEJSC_SC_iSG_EEEvDpT0__param_2,
	.param .align 1 .b8 _ZN6thrust24THRUST_300001_SM_1000_NS8cuda_cub4core6detail13_kernel_agentINS1_8__reduce11ReduceAgentIPN4cuda3std3__45tupleIJdlEEESC_SB_iNS1_9__extrema9arg_max_fIdl10comparatorEEEEJSC_SC_iSG_EEEvDpT0__param_3[1]
)
.maxntid 256
{
	.reg .pred 	%p<222>;
	.reg .b32 	%r<390>;
	.reg .b64 	%rd<395>;
	.reg .b64 	%fd<358>;

	ld.param.u32 	%r37, [_ZN6thrust24THRUST_300001_SM_1000_NS8cuda_cub4core6detail13_kernel_agentINS1_8__reduce11ReduceAgentIPN4cuda3std3__45tupleIJdlEEESC_SB_iNS1_9__extrema9arg_max_fIdl10comparatorEEEEJSC_SC_iSG_EEEvDpT0__param_2];
	setp.eq.s32 	%p1, %r37, 0;
	@%p1 bra 	$L__BB6_211;
	setp.gt.s32 	%p2, %r37, 1279;
	@%p2 bra 	$L__BB6_121;
	mov.u32 	%r1, %tid.x;
	setp.ge.s32 	%p105, %r1, %r37;
	mov.f64 	%fd301, 0d0000000000000000;
	mov.b64 	%rd337, 0;
	mov.u32 	%r380, %r1;
	@%p105 bra 	$L__BB6_4;
	ld.param.u64 	%rd323, [_ZN6thrust24THRUST_300001_SM_1000_NS8cuda_cub4core6detail13_kernel_agentINS1_8__reduce11ReduceAgentIPN4cuda3std3__45tupleIJdlEEESC_SB_iNS1_9__extrema9arg_max_fIdl10comparatorEEEEJSC_SC_iSG_EEEvDpT0__param_0];
	mul.wide.u32 	%rd273, %r1, 16;
	add.s64 	%rd270, %rd323, %rd273;
	// begin inline asm
	ld.global.nc.u64 %rd269, [%rd270];
	// end inline asm
	add.s64 	%rd272, %rd270, 8;
	// begin inline asm
	ld.global.nc.u64 %rd337, [%rd272];
	// end inline asm
	mov.b64 	%fd301, %rd269;
	add.s32 	%r380, %r1, 256;
$L__BB6_4:
	setp.ge.s32 	%p106, %r380, %r37;
	@%p106 bra 	$L__BB6_25;
	not.b32 	%r153, %r380;
	add.s32 	%r4, %r37, %r153;
	and.b32  	%r154, %r4, 768;
	setp.eq.s32 	%p107, %r154, 768;
	@%p107 bra 	$L__BB6_11;
	ld.param.u64 	%rd324, [_ZN6thrust24THRUST_300001_SM_1000_NS8cuda_cub4core6detail13_kernel_agentINS1_8__reduce11ReduceAgentIPN4cuda3std3__45tupleIJdlEEESC_SB_iNS1_9__extrema9arg_max_fIdl10comparatorEEEEJSC_SC_iSG_EEEvDpT0__param_0];
	mul.wide.u32 	%rd275, %r380, 16;
	add.s64 	%rd328, %rd324, %rd275;
	shr.u32 	%r155, %r4, 8;
	add.s32 	%r156, %r155, 1;
	and.b32  	%r157, %r156, 3;
	neg.s32 	%r378, %r157;
$L__BB6_7:
	.pragma "nounroll";
	mov.u64 	%rd5, %rd337;
	mov.f64 	%fd3, %fd301;
	// begin inline asm
	ld.global.nc.u64 %rd276, [%rd328];
	// end inline asm
	add.s64 	%rd279, %rd328, 8;
	// begin inline asm
	ld.global.nc.u64 %rd278, [%rd279];
	// end inline asm
	mov.b64 	%fd4, %rd276;
	abs.f64 	%fd5, %fd3;
	abs.f64 	%fd6, %fd4;
	setp.lt.f64 	%p108, %fd5, %fd6;
	mov.u64 	%rd337, %rd278;
	mov.f64 	%fd301, %fd4;
	@%p108 bra 	$L__BB6_10;
	setp.lt.f64 	%p109, %fd6, %fd5;
	mov.u64 	%rd337, %rd5;
	mov.f64 	%fd301, %fd3;
	@%p109 bra 	$L__BB6_10;
	setp.lt.s64 	%p110, %rd5, %rd278;
	min.s64 	%rd337, %rd5, %rd278;
	selp.f64 	%fd301, %fd3, %fd4, %p110;
$L__BB6_10:
	add.s32 	%r380, %r380, 256;
	add.s64 	%rd328, %rd328, 4096;
	add.s32 	%r378, %r378, 1;
	setp.ne.s32 	%p111, %r378, 0;
	@%p111 bra 	$L__BB6_7;
$L__BB6_11:
	setp.lt.u32 	%p112, %r4, 768;
	@%p112 bra 	$L__BB6_25;
$L__BB6_12:
	ld.param.u64 	%rd325, [_ZN6thrust24THRUST_300001_SM_1000_NS8cuda_cub4core6detail13_kernel_agentINS1_8__reduce11ReduceAgentIPN4cuda3std3__45tupleIJdlEEESC_SB_iNS1_9__extrema9arg_max_fIdl10comparatorEEEEJSC_SC_iSG_EEEvDpT0__param_0];
	mul.wide.s32 	%rd284, %r380, 16;
	add.s64 	%rd281, %rd325, %rd284;
	// begin inline asm
	ld.global.nc.u64 %rd280, [%rd281];
	// end inline asm
	add.s64 	%rd283, %rd281, 8;
	// begin inline asm
	ld.global.nc.u64 %rd282, [%rd283];
	// end inline asm
	mov.b64 	%fd12, %rd280;
	abs.f64 	%fd13, %fd301;
	abs.f64 	%fd14, %fd12;
	setp.lt.f64 	%p113, %fd13, %fd14;
	mov.u64 	%rd334, %rd282;
	mov.f64 	%fd298, %fd12;
	@%p113 bra 	$L__BB6_15;
	setp.lt.f64 	%p114, %fd14, %fd13;
	mov.u64 	%rd334, %rd337;
	mov.f64 	%fd298, %fd301;
	@%p114 bra 	$L__BB6_15;
	setp.lt.s64 	%p115, %rd337, %rd282;
	min.s64 	%rd334, %rd337, %rd282;
	selp.f64 	%fd298, %fd301, %fd12, %p115;
$L__BB6_15:
	add.s64 	%rd286, %rd281, 4096;
	// begin inline asm
	ld.global.nc.u64 %rd285, [%rd286];
	// end inline asm
	add.s64 	%rd288, %rd281, 4104;
	// begin inline asm
	ld.global.nc.u64 %rd287, [%rd288];
	// end inline asm
	mov.b64 	%fd17, %rd285;
	abs.f64 	%fd18, %fd298;
	abs.f64 	%fd19, %fd17;
	setp.lt.f64 	%p116, %fd18, %fd19;
	mov.u64 	%rd335, %rd287;
	mov.f64 	%fd299, %fd17;
	@%p116 bra 	$L__BB6_18;
	setp.lt.f64 	%p117, %fd19, %fd18;
	mov.u64 	%rd335, %rd334;
	mov.f64 	%fd299, %fd298;
	@%p117 bra 	$L__BB6_18;
	setp.lt.s64 	%p118, %rd334, %rd287;
	min.s64 	%rd335, %rd334, %rd287;
	selp.f64 	%fd299, %fd298, %fd17, %p118;
$L__BB6_18:
	add.s64 	%rd290, %rd281, 8192;
	// begin inline asm
	ld.global.nc.u64 %rd289, [%rd290];
	// end inline asm
	add.s64 	%rd292, %rd281, 8200;
	// begin inline asm
	ld.global.nc.u64 %rd291, [%rd292];
	// end inline asm
	mov.b64 	%fd22, %rd289;
	abs.f64 	%fd23, %fd299;
	abs.f64 	%fd24, %fd22;
	setp.lt.f64 	%p119, %fd23, %fd24;
	mov.u64 	%rd336, %rd291;
	mov.f64 	%fd300, %fd22;
	@%p119 bra 	$L__BB6_21;
	setp.lt.f64 	%p120, %fd24, %fd23;
	mov.u64 	%rd336, %rd335;
	mov.f64 	%fd300, %fd299;
	@%p120 bra 	$L__BB6_21;
	setp.lt.s64 	%p121, %rd335, %rd291;
	min.s64 	%rd336, %rd335, %rd291;
	selp.f64 	%fd300, %fd299, %fd22, %p121;
$L__BB6_21:
	add.s64 	%rd294, %rd281, 12288;
	// begin inline asm
	ld.global.nc.u64 %rd293, [%rd294];
	// end inline asm
	add.s64 	%rd296, %rd281, 12296;
	// begin inline asm
	ld.global.nc.u64 %rd295, [%rd296];
	// end inline asm
	mov.b64 	%fd27, %rd293;
	abs.f64 	%fd28, %fd300;
	abs.f64 	%fd29, %fd27;
	setp.lt.f64 	%p122, %fd28, %fd29;
	mov.u64 	%rd337, %rd295;
	mov.f64 	%fd301, %fd27;
	@%p122 bra 	$L__BB6_24;
	setp.lt.f64 	%p123, %fd29, %fd28;
	mov.u64 	%rd337, %rd336;
	mov.f64 	%fd301, %fd300;
	@%p123 bra 	$L__BB6_24;
	setp.lt.s64 	%p124, %rd336, %rd295;
	min.s64 	%rd337, %rd336, %rd295;
	selp.f64 	%fd301, %fd300, %fd27, %p124;
$L__BB6_24:
	add.s32 	%r380, %r380, 1024;
	setp.lt.s32 	%p125, %r380, %r37;
	@%p125 bra 	$L__BB6_12;
$L__BB6_25:
	setp.lt.s32 	%p126, %r37, 256;
	@%p126 bra 	$L__BB6_70;
	// begin inline asm
	mov.u32 %r271, %laneid;
	// end inline asm
	mov.b64 	%rd307, %fd301;
	mov.b64 	{%r273, %r278}, %rd307;
	mov.b32 	%r289, 1;
	mov.b32 	%r290, 31;
	mov.b32 	%r291, -1;
	// begin inline asm
	shfl.sync.down.b32 %r272, %r273, %r289, %r290, %r291;
	// end inline asm
	// begin inline asm
	shfl.sync.down.b32 %r277, %r278, %r289, %r290, %r291;
	// end inline asm
	mov.b64 	%rd308, {%r272, %r277};
	mov.b64 	%fd33, %rd308;
	mov.b64 	{%r283, %r288}, %rd337;
	// begin inline asm
	shfl.sync.down.b32 %r282, %r283, %r289, %r290, %r291;
	// end inline asm
	// begin inline asm
	shfl.sync.down.b32 %r287, %r288, %r289, %r290, %r291;
	// end inline asm
	mov.b64 	%rd27, {%r282, %r287};
	setp.gt.s32 	%p178, %r271, 30;
	mov.u64 	%rd339, %rd337;
	mov.f64 	%fd303, %fd301;
	@%p178 bra 	$L__BB6_30;
	abs.f64 	%fd34, %fd301;
	abs.f64 	%fd35, %fd33;
	setp.lt.f64 	%p179, %fd34, %fd35;
	mov.u64 	%rd339, %rd27;
	mov.f64 	%fd303, %fd33;
	@%p179 bra 	$L__BB6_30;
	setp.lt.f64 	%p180, %fd35, %fd34;
	mov.u64 	%rd339, %rd337;
	mov.f64 	%fd303, %fd301;
	@%p180 bra 	$L__BB6_30;
	setp.lt.s64 	%p181, %rd337, %rd27;
	min.s64 	%rd339, %rd337, %rd27;
	selp.f64 	%fd303, %fd301, %fd33, %p181;
$L__BB6_30:
	mov.b64 	%rd309, %fd303;
	mov.b64 	{%r293, %r298}, %rd309;
	mov.b32 	%r309, 2;
	mov.b32 	%r310, 31;
	mov.b32 	%r311, -1;
	// begin inline asm
	shfl.sync.down.b32 %r292, %r293, %r309, %r310, %r311;
	// end inline asm
	// begin inline asm
	shfl.sync.down.b32 %r297, %r298, %r309, %r310, %r311;
	// end inline asm
	mov.b64 	%rd310, {%r292, %r297};
	mov.b64 	%fd38, %rd310;
	mov.b64 	{%r303, %r308}, %rd339;
	// begin inline asm
	shfl.sync.down.b32 %r302, %r303, %r309, %r310, %r311;
	// end inline asm
	// begin inline asm
	shfl.sync.down.b32 %r307, %r308, %r309, %r310, %r311;
	// end inline asm
	mov.b64 	%rd30, {%r302, %r307};
	setp.gt.s32 	%p182, %r271, 29;
	mov.u64 	%rd340, %rd339;
	mov.f64 	%fd304, %fd303;
	@%p182 bra 	$L__BB6_34;
	abs.f64 	%fd39, %fd303;
	abs.f64 	%fd40, %fd38;
	setp.lt.f64 	%p183, %fd39, %fd40;
	mov.u64 	%rd340, %rd30;
	mov.f64 	%fd304, %fd38;
	@%p183 bra 	$L__BB6_34;
	setp.lt.f64 	%p184, %fd40, %fd39;
	mov.u64 	%rd340, %rd339;
	mov.f64 	%fd304, %fd303;
	@%p184 bra 	$L__BB6_34;
	setp.lt.s64 	%p185, %rd339, %rd30;
	min.s64 	%rd340, %rd339, %rd30;
	selp.f64 	%fd304, %fd303, %fd38, %p185;
$L__BB6_34:
	mov.b64 	%rd311, %fd304;
	mov.b64 	{%r313, %r318}, %rd311;
	mov.b32 	%r329, 4;
	mov.b32 	%r330, 31;
	mov.b32 	%r331, -1;
	// begin inline asm
	shfl.sync.down.b32 %r312, %r313, %r329, %r330, %r331;
	// end inline asm
	// begin inline asm
	shfl.sync.down.b32 %r317, %r318, %r329, %r330, %r331;
	// end inline asm
	mov.b64 	%rd312, {%r312, %r317};
	mov.b64 	%fd43, %rd312;
	mov.b64 	{%r323, %r328}, %rd340;
	// begin inline asm
	shfl.sync.down.b32 %r322, %r323, %r329, %r330, %r331;
	// end inline asm
	// begin inline asm
	shfl.sync.down.b32 %r327, %r328, %r329, %r330, %r331;
	// end inline asm
	mov.b64 	%rd33, {%r322, %r327};
	setp.gt.s32 	%p186, %r271, 27;
	mov.u64 	%rd341, %rd340;
	mov.f64 	%fd305, %fd304;
	@%p186 bra 	$L__BB6_38;
	abs.f64 	%fd44, %fd304;
	abs.f64 	%fd45, %fd43;
	setp.lt.f64 	%p187, %fd44, %fd45;
	mov.u64 	%rd341, %rd33;
	mov.f64 	%fd305, %fd43;
	@%p187 bra 	$L__BB6_38;
	setp.lt.f64 	%p188, %fd45, %fd44;
	mov.u64 	%rd341, %rd340;
	mov.f64 	%fd305, %fd304;
	@%p188 bra 	$L__BB6_38;
	setp.lt.s64 	%p189, %rd340, %rd33;
	min.s64 	%rd341, %rd340, %rd33;
	selp.f64 	%fd305, %fd304, %fd43, %p189;
$L__BB6_38:
	mov.b64 	%rd313, %fd305;
	mov.b64 	{%r333, %r338}, %rd313;
	mov.b32 	%r349, 8;
	mov.b32 	%r350, 31;
	mov.b32 	%r351, -1;
	// begin inline asm
	shfl.sync.down.b32 %r332, %r333, %r349, %r350, %r351;
	// end inline asm
	// begin inline asm
	shfl.sync.down.b32 %r337, %r338, %r349, %r350, %r351;
	// end inline asm
	mov.b64 	%rd314, {%r332, %r337};
	mov.b64 	%fd48, %rd314;
	mov.b64 	{%r343, %r348}, %rd341;
	// begin inline asm
	shfl.sync.down.b32 %r342, %r343, %r349, %r350, %r351;
	// end inline asm
	// begin inline asm
	shfl.sync.down.b32 %r347, %r348, %r349, %r350, %r351;
	// end inline asm
	mov.b64 	%rd36, {%r342, %r347};
	setp.gt.s32 	%p190, %r271, 23;
	mov.u64 	%rd342, %rd341;
	mov.f64 	%fd306, %fd305;
	@%p190 bra 	$L__BB6_42;
	abs.f64 	%fd49, %fd305;
	abs.f64 	%fd50, %fd48;
	setp.lt.f64 	%p191, %fd49, %fd50;
	mov.u64 	%rd342, %rd36;
	mov.f64 	%fd306, %fd48;
	@%p191 bra 	$L__BB6_42;
	setp.lt.f64 	%p192, %fd50, %fd49;
	mov.u64 	%rd342, %rd341;
	mov.f64 	%fd306, %fd305;
	@%p192 bra 	$L__BB6_42;
	setp.lt.s64 	%p193, %rd341, %rd36;
	min.s64 	%rd342, %rd341, %rd36;
	selp.f64 	%fd306, %fd305, %fd48, %p193;
$L__BB6_42:
	mov.b64 	%rd315, %fd306;
	mov.b64 	{%r353, %r358}, %rd315;
	mov.b32 	%r369, 16;
	mov.b32 	%r370, 31;
	mov.b32 	%r371, -1;
	// begin inline asm
	shfl.sync.down.b32 %r352, %r353, %r369, %r370, %r371;
	// end inline asm
	// begin inline asm
	shfl.sync.down.b32 %r357, %r358, %r369, %r370, %r371;
	// end inline asm
	mov.b64 	%rd316, {%r352, %r357};
	mov.b64 	%fd53, %rd316;
	mov.b64 	{%r363, %r368}, %rd342;
	// begin inline asm
	shfl.sync.down.b32 %r362, %r363, %r369, %r370, %r371;
	// end inline asm
	// begin inline asm
	shfl.sync.down.b32 %r367, %r368, %r369, %r370, %r371;
	// end inline asm
	mov.b64 	%rd39, {%r362, %r367};
	setp.gt.s32 	%p194, %r271, 15;
	mov.u64 	%rd394, %rd342;
	mov.f64 	%fd357, %fd306;
	@%p194 bra 	$L__BB6_46;
	abs.f64 	%fd54, %fd306;
	abs.f64 	%fd55, %fd53;
	setp.lt.f64 	%p195, %fd54, %fd55;
	mov.u64 	%rd394, %rd39;
	mov.f64 	%fd357, %fd53;
	@%p195 bra 	$L__BB6_46;
	setp.lt.f64 	%p196, %fd55, %fd54;
	mov.u64 	%rd394, %rd342;
	mov.f64 	%fd357, %fd306;
	@%p196 bra 	$L__BB6_46;
	setp.lt.s64 	%p197, %rd342, %rd39;
	min.s64 	%rd394, %rd342, %rd39;
	selp.f64 	%fd357, %fd306, %fd53, %p197;
$L__BB6_46:
	setp.ne.s32 	%p198, %r271, 0;
	@%p198 bra 	$L__BB6_48;
	shr.u32 	%r372, %r1, 1;
	and.b32  	%r373, %r372, 496;
	mov.u32 	%r374, _ZN6thrust24THRUST_300001_SM_1000_NS8cuda_cub4core6detail5shmemE;
	add.s32 	%r375, %r374, %r373;
	st.shared.f64 	[%r375+8], %fd357;
	st.shared.u64 	[%r375+16], %rd394;
$L__BB6_48:
	bar.sync 	0;
	setp.ne.s32 	%p199, %r1, 0;
	@%p199 bra 	$L__BB6_209;
	ld.shared.f64 	%fd58, [_ZN6thrust24THRUST_300001_SM_1000_NS8cuda_cub4core6detail5shmemE+24];
	ld.shared.u64 	%rd42, [_ZN6thrust24THRUST_300001_SM_1000_NS8cuda_cub4core6detail5shmemE+32];
	abs.f64 	%fd59, %fd357;
	abs.f64 	%fd60, %fd58;
	setp.lt.f64 	%p200, %fd59, %fd60;
	mov.u64 	%rd344, %rd42;
	mov.f64 	%fd308, %fd58;
	@%p200 bra 	$L__BB6_52;
	setp.lt.f64 	%p201, %fd60, %fd59;
	mov.u64 	%rd344, %rd394;
	mov.f64 	%fd308, %fd357;
	@%p201 bra 	$L__BB6_52;
	setp.lt.s64 	%p202, %rd394, %rd42;
	min.s64 	%rd344, %rd394, %rd42;
	selp.f64 	%fd308, %fd357, %fd58, %p202;
$L__BB6_52:
	ld.shared.f64 	%fd63, [_ZN6thrust24THRUST_300001_SM_1000_NS8cuda_cub4core6detail5shmemE+40];
	ld.shared.u64 	%rd45, [_ZN6thrust24THRUST_300001_SM_1000_NS8cuda_cub4core6detail5shmemE+48];
	abs.f64 	%fd64, %fd308;
	abs.f64 	%fd65, %fd63;
	setp.lt.f64 	%p203, %fd64, %fd65;
	mov.u64 	%rd345, %rd45;
	mov.f64 	%fd309, %fd63;
	@%p203 bra 	$L__BB6_55;
	setp.lt.f64 	%p204, %fd65, %fd64;
	mov.u64 	%rd345, %rd344;
	mov.f64 	%fd309, %fd308;
	@%p204 bra 	$L__BB6_55;
	setp.lt.s64 	%p205, %rd344, %rd45;
	min.s64 	%rd345, %rd344, %rd45;
	selp.f64 	%fd309, %fd308, %fd63, %p205;
$L__BB6_55:
	ld.shared.f64 	%fd68, [_ZN6thrust24THRUST_300001_SM_1000_NS8cuda_cub4core6detail5shmemE+56];
	ld.shared.u64 	%rd48, [_ZN6thrust24THRUST_300001_SM_1000_NS8cuda_cub4core6detail5shmemE+64];
	abs.f64 	%fd69, %fd309;
	abs.f64 	%fd70, %fd68;
	setp.lt.f64 	%p206, %fd69, %fd70;
	mov.u64 	%rd346, %rd48;
	mov.f64 	%fd310, %fd68;
	@%p206 bra 	$L__BB6_58;
	setp.lt.f64 	%p207, %fd70, %fd69;
	mov.u64 	%rd346, %rd345;
	mov.f64 	%fd310, %fd309;
	@%p207 bra 	$L__BB6_58;
	setp.lt.s64 	%p208, %rd345, %rd48;
	min.s64 	%rd346, %rd345, %rd48;
	selp.f64 	%fd310, %fd309, %fd68, %p208;
$L__BB6_58:
	ld.shared.f64 	%fd73, [_ZN6thrust24THRUST_300001_SM_1000_NS8cuda_cub4core6detail5shmemE+72];
	ld.shared.u64 	%rd51, [_ZN6thrust24THRUST_300001_SM_1000_NS8cuda_cub4core6detail5shmemE+80];
	abs.f64 	%fd74, %fd310;
	abs.f64 	%fd75, %fd73;
	setp.lt.f64 	%p209, %fd74, %fd75;
	mov.u64 	%rd347, %rd51;
	mov.f64 	%fd311, %fd73;
	@%p209 bra 	$L__BB6_61;
	setp.lt.f64 	%p210, %fd75, %fd74;
	mov.u64 	%rd347, %rd346;
	mov.f64 	%fd311, %fd310;
	@%p210 bra 	$L__BB6_61;
	setp.lt.s64 	%p211, %rd346, %rd51;
	min.s64 	%rd347, %rd346, %rd51;
	selp.f64 	%fd311, %fd310, %fd73, %p211;
$L__BB6_61:
	ld.shared.f64 	%fd78, [_ZN6thrust24THRUST_300001_SM_1000_NS8cuda_cub4core6detail5shmemE+88];
	ld.shared.u64 	%rd54, [_ZN6thrust24THRUST_300001_SM_1000_NS8cuda_cub4core6detail5shmemE+96];
	abs.f64 	%fd79, %fd311;
	abs.f64 	%fd80, %fd78;
	setp.lt.f64 	%p212, %fd79, %fd80;
	mov.u64 	%rd348, %rd54;
	mov.f64 	%fd312, %fd78;
	@%p212 bra 	$L__BB6_64;
	setp.lt.f64 	%p213, %fd80, %fd79;
	mov.u64 	%rd348, %rd347;
	mov.f64 	%fd312, %fd311;
	@%p213 bra 	$L__BB6_64;
	setp.lt.s64 	%p214, %rd347, %rd54;
	min.s64 	%rd348, %rd347, %rd54;
	selp.f64 	%fd312, %fd311, %fd78, %p214;
$L__BB6_64:
	ld.shared.f64 	%fd83, [_ZN6thrust24THRUST_300001_SM_1000_NS8cuda_cub4core6detail5shmemE+104];
	ld.shared.u64 	%rd57, [_ZN6thrust24THRUST_300001_SM_1000_NS8cuda_cub4core6detail5shmemE+112];
	abs.f64 	%fd84, %fd312;
	abs.f64 	%fd85, %fd83;
	setp.lt.f64 	%p215, %fd84, %fd85;
	mov.u64 	%rd349, %rd57;
	mov.f64 	%fd313, %fd83;
	@%p215 bra 	$L__BB6_67;
	setp.lt.f64 	%p216, %fd85, %fd84;
	mov.u64 	%rd349, %rd348;
	mov.f64 	%fd313, %fd312;
	@%p216 bra 	$L__BB6_67;
	setp.lt.s64 	%p217, %rd348, %rd57;
	min.s64 	%rd349, %rd348, %rd57;
	selp.f64 	%fd313, %fd312, %fd83, %p217;
$L__BB6_67:
	ld.shared.f64 	%fd88, [_ZN6thrust24THRUST_300001_SM_1000_NS8cuda_cub4core6detail5shmemE+120];
	ld.shared.u64 	%rd60, [_ZN6thrust24THRUST_300001_SM_1000_NS8cuda_cub4core6detail5shmemE+128];
	abs.f64 	%fd89, %fd313;
	abs.f64 	%fd90, %fd88;
	setp.lt.f64 	%p218, %fd89, %fd90;
	mov.u64 	%rd394, %rd60;
	mov.f64 	%fd357, %fd88;
	@%p218 bra 	$L__BB6_209;
	setp.lt.f64 	%p219, %fd90, %fd89;
	mov.u64 	%rd394, %rd349;
	mov.f64 	%fd357, %fd313;
	@%p219 bra 	$L__BB6_209;
	setp.lt.s64 	%p220, %rd349, %rd60;
	min.s64 	%rd394, %rd349, %rd60;
	selp.f64 	%fd357, %fd313, %fd88, %p220;
	bra.uni 	$L__BB6_209;
$L__BB6_70:
	// begin inline asm
	mov.u32 %r158, %laneid;
	// end inline asm
	and.b32  	%r179, %r1, 992;
	add.s32 	%r180, %r179, 32;
	setp.gt.s32 	%p127, %r180, %r37;
	not.b32 	%r181, %r179;
	add.s32 	%r182, %r37, %r181;
	selp.b32 	%r177, %r182, 31, %p127;
	mov.b64 	%rd297, %fd301;
	mov.b64 	{%r160, %r165}, %rd297;
	mov.b32 	%r176, 1;
	mov.b32 	%r178, -1;
	// begin inline asm
	shfl.sync.down.b32 %r159, %r160, %r176, %r177, %r178;
	// end inline asm
	// begin inline asm
	shfl.sync.down.b32 %r164, %r165, %r176, %r177, %r178;
	// end inline asm
	mov.b64 	%rd298, {%r159, %r164};
	mov.b64 	%fd92, %rd298;
	mov.b64 	{%r170, %r175}, %rd337;
	// begin inline asm
	shfl.sync.down.b32 %r169, %r170, %r176, %r177, %r178;
	// end inline asm
	// begin inline asm
	shfl.sync.down.b32 %r174, %r175, %r176, %r177, %r178;
	// end inline asm
	mov.b64 	%rd62, {%r169, %r174};
	setp.ge.s32 	%p128, %r158, %r177;
	mov.u64 	%rd350, %rd337;
	mov.f64 	%fd314, %fd301;
	@%p128 bra 	$L__BB6_74;
	abs.f64 	%fd93, %fd301;
	abs.f64 	%fd94, %fd92;
	setp.lt.f64 	%p129, %fd93, %fd94;
	mov.u64 	%rd350, %rd62;
	mov.f64 	%fd314, %fd92;
	@%p129 bra 	$L__BB6_74;
	setp.lt.f64 	%p130, %fd94, %fd93;
	mov.u64 	%rd350, %rd337;
	mov.f64 	%fd314, %fd301;
	@%p130 bra 	$L__BB6_74;
	setp.lt.s64 	%p131, %rd337, %rd62;
	min.s64 	%rd350, %rd337, %rd62;
	selp.f64 	%fd314, %fd301, %fd92, %p131;
$L__BB6_74:
	mov.b64 	%rd299, %fd314;
	mov.b64 	{%r184, %r189}, %rd299;
	mov.b32 	%r200, 2;
	mov.b32 	%r202, -1;
	// begin inline asm
	shfl.sync.down.b32 %r183, %r184, %r200, %r177, %r202;
	// end inline asm
	// begin inline asm
	shfl.sync.down.b32 %r188, %r189, %r200, %r177, %r202;
	// end inline asm
	mov.b64 	%rd300, {%r183, %r188};
	mov.b64 	%fd97, %rd300;
	mov.b64 	{%r194, %r199}, %rd350;
	// begin inline asm
	shfl.sync.down.b32 %r193, %r194, %r200, %r177, %r202;
	// end inline asm
	// begin inline asm
	shfl.sync.down.b32 %r198, %r199, %r200, %r177, %r202;
	// end inline asm
	mov.b64 	%rd65, {%r193, %r198};
	add.s32 	%r203, %r158, 2;
	setp.gt.s32 	%p132, %r203, %r177;
	mov.u64 	%rd351, %rd350;
	mov.f64 	%fd315, %fd314;
	@%p132 bra 	$L__BB6_78;
	abs.f64 	%fd98, %fd314;
	abs.f64 	%fd99, %fd97;
	setp.lt.f64 	%p133, %fd98, %fd99;
	mov.u64 	%rd351, %rd65;
	mov.f64 	%fd315, %fd97;
	@%p133 bra 	$L__BB6_78;
	setp.lt.f64 	%p134, %fd99, %fd98;
	mov.u64 	%rd351, %rd350;
	mov.f64 	%fd315, %fd314;
	@%p134 bra 	$L__BB6_78;
	setp.lt.s64 	%p135, %rd350, %rd65;
	min.s64 	%rd351, %rd350, %rd65;
	selp.f64 	%fd315, %fd314, %fd97, %p135;
$L__BB6_78:
	mov.b64 	%rd301, %fd315;
	mov.b64 	{%r205, %r210}, %rd301;
	mov.b32 	%r221, 4;
	mov.b32 	%r223, -1;
	// begin inline asm
	shfl.sync.down.b32 %r204, %r205, %r221, %r177, %r223;
	// end inline asm
	// begin inline asm
	shfl.sync.down.b32 %r209, %r210, %r221, %r177, %r223;
	// end inline asm
	mov.b64 	%rd302, {%r204, %r209};
	mov.b64 	%fd102, %rd302;
	mov.b64 	{%r215, %r220}, %rd351;
	// begin inline asm
	shfl.sync.down.b32 %r214, %r215, %r221, %r177, %r223;
	// end inline asm
	// begin inline asm
	shfl.sync.down.b32 %r219, %r220, %r221, %r177, %r223;
	// end inline asm
	mov.b64 	%rd68, {%r214, %r219};
	add.s32 	%r224, %r158, 4;
	setp.gt.s32 	%p136, %r224, %r177;
	mov.u64 	%rd352, %rd351;
	mov.f64 	%fd316, %fd315;
	@%p136 bra 	$L__BB6_82;
	abs.f64 	%fd103, %fd315;
	abs.f64 	%fd104, %fd102;
	setp.lt.f64 	%p137, %fd103, %fd104;
	mov.u64 	%rd352, %rd68;
	mov.f64 	%fd316, %fd102;
	@%p137 bra 	$L__BB6_82;
	setp.lt.f64 	%p138, %fd104, %fd103;
	mov.u64 	%rd352, %rd351;
	mov.f64 	%fd316, %fd315;
	@%p138 bra 	$L__BB6_82;
	setp.lt.s64 	%p139, %rd351, %rd68;
	min.s64 	%rd352, %rd351, %rd68;
	selp.f64 	%fd316, %fd315, %fd102, %p139;
$L__BB6_82:
	mov.b64 	%rd303, %fd316;
	mov.b64 	{%r226, %r231}, %rd303;
	mov.b32 	%r242, 8;
	mov.b32 	%r244, -1;
	// begin inline asm
	shfl.sync.down.b32 %r225, %r226, %r242, %r177, %r244;
	// end inline asm
	// begin inline asm
	shfl.sync.down.b32 %r230, %r231, %r242, %r177, %r244;
	// end inline asm
	mov.b64 	%rd304, {%r225, %r230};
	mov.b64 	%fd107, %rd304;
	mov.b64 	{%r236, %r241}, %rd352;
	// begin inline asm
	shfl.sync.down.b32 %r235, %r236, %r242, %r177, %r244;
	// end inline asm
	// begin inline asm
	shfl.sync.down.b32 %r240, %r241, %r242, %r177, %r244;
	// end inline asm
	mov.b64 	%rd71, {%r235, %r240};
	add.s32 	%r245, %r158, 8;
	setp.gt.s32 	%p140, %r245, %r177;
	mov.u64 	%rd353, %rd352;
	mov.f64 	%fd317, %fd316;
	@%p140 bra 	$L__BB6_86;
	abs.f64 	%fd108, %fd316;
	abs.f64 	%fd109, %fd107;
	setp.lt.f64 	%p141, %fd108, %fd109;
	mov.u64 	%rd353, %rd71;
	mov.f64 	%fd317, %fd107;
	@%p141 bra 	$L__BB6_86;
	setp.lt.f64 	%p142, %fd109, %fd108;
	mov.u64 	%rd353, %rd352;
	mov.f64 	%fd317, %fd316;
	@%p142 bra 	$L__BB6_86;
	setp.lt.s64 	%p143, %rd352, %rd71;
	min.s64 	%rd353, %rd352, %rd71;
	selp.f64 	%fd317, %fd316, %fd107, %p143;
$L__BB6_86:
	mov.b64 	%rd305, %fd317;
	mov.b64 	{%r247, %r252}, %rd305;
	mov.b32 	%r263, 16;
	mov.b32 	%r265, -1;
	// begin inline asm
	shfl.sync.down.b32 %r246, %r247, %r263, %r177, %r265;
	// end inline asm
	// begin inline asm
	shfl.sync.down.b32 %r251, %r252, %r263, %r177, %r265;
	// end inline asm
	mov.b64 	%rd306, {%r246, %r251};
	mov.b64 	%fd112, %rd306;
	mov.b64 	{%r257, %r262}, %rd353;
	// begin inline asm
	shfl.sync.down.b32 %r256, %r257, %r263, %r177, %r265;
	// end inline asm
	// begin inline asm
	shfl.sync.down.b32 %r261, %r262, %r263, %r177, %r265;
	// end inline asm
	mov.b64 	%rd74, {%r256, %r261};
	add.s32 	%r266, %r158, 16;
	setp.gt.s32 	%p144, %r266, %r177;
	mov.u64 	%rd394, %rd353;
	mov.f64 	%fd357, %fd317;
	@%p144 bra 	$L__BB6_90;
	abs.f64 	%fd113, %fd317;
	abs.f64 	%fd114, %fd112;
	setp.lt.f64 	%p145, %fd113, %fd114;
	mov.u64 	%rd394, %rd74;
	mov.f64 	%fd357, %fd112;
	@%p145 bra 	$L__BB6_90;
	setp.lt.f64 	%p146, %fd114, %fd113;
	mov.u64 	%rd394, %rd353;
	mov.f64 	%fd357, %fd317;
	@%p146 bra 	$L__BB6_90;
	setp.lt.s64 	%p147, %rd353, %rd74;
	min.s64 	%rd394, %rd353, %rd74;
	selp.f64 	%fd357, %fd317, %fd112, %p147;
$L__BB6_90:
	setp.ne.s32 	%p148, %r158, 0;
	@%p148 bra 	$L__BB6_92;
	shr.u32 	%r267, %r1, 1;
	and.b32  	%r268, %r267, 496;
	mov.u32 	%r269, _ZN6thrust24THRUST_300001_SM_1000_NS8cuda_cub4core6detail5shmemE;
	add.s32 	%r270, %r269, %r268;
	st.shared.f64 	[%r270+8], %fd357;
	st.shared.u64 	[%r270+16], %rd394;
$L__BB6_92:
	bar.sync 	0;
	setp.ne.s32 	%p149, %r1, 0;
	@%p149 bra 	$L__BB6_209;
	setp.lt.s32 	%p150, %r37, 33;
	mov.f64 	%fd319, %fd357;
	mov.u64 	%rd355, %rd394;
	@%p150 bra 	$L__BB6_97;
	ld.shared.f64 	%fd117, [_ZN6thrust24THRUST_300001_SM_1000_NS8cuda_cub4core6detail5shmemE+24];
	ld.shared.u64 	%rd77, [_ZN6thrust24THRUST_300001_SM_1000_NS8cuda_cub4core6detail5shmemE+32];
	abs.f64 	%fd118, %fd357;
	abs.f64 	%fd119, %fd117;
	setp.lt.f64 	%p151, %fd118, %fd119;
	mov.f64 	%fd319, %fd117;
	mov.u64 	%rd355, %rd77;
	@%p151 bra 	$L__BB6_97;
	setp.lt.f64 	%p152, %fd119, %fd118;
	mov.f64 	%fd319, %fd357;
	mov.u64 	%rd355, %rd394;
	@%p152 bra 	$L__BB6_97;
	setp.lt.s64 	%p153, %rd394, %rd77;
	min.s64 	%rd355, %rd394, %rd77;
	selp.f64 	%fd319, %fd357, %fd117, %p153;
$L__BB6_97:
	setp.lt.s32 	%p154, %r37, 65;
	mov.f64 	%fd320, %fd319;
	mov.u64 	%rd356, %rd355;
	@%p154 bra 	$L__BB6_101;
	ld.shared.f64 	%fd122, [_ZN6thrust24THRUST_300001_SM_1000_NS8cuda_cub4core6detail5shmemE+40];
	ld.shared.u64 	%rd80, [_ZN6thrust24THRUST_300001_SM_1000_NS8cuda_cub4core6detail5shmemE+48];
	abs.f64 	%fd123, %fd319;
	abs.f64 	%fd124, %fd122;
	setp.lt.f64 	%p155, %fd123, %fd124;
	mov.f64 	%fd320, %fd122;
	mov.u64 	%rd356, %rd80;
	@%p155 bra 	$L__BB6_101;
	setp.lt.f64 	%p156, %fd124, %fd123;
	mov.f64 	%fd320, %fd319;
	mov.u64 	%rd356, %rd355;
	@%p156 bra 	$L__BB6_101;
	setp.lt.s64 	%p157, %rd355, %rd80;
	min.s64 	%rd356, %rd355, %rd80;
	selp.f64 	%fd320, %fd319, %fd122, %p157;
$L__BB6_101:
	setp.lt.s32 	%p158, %r37, 97;
	mov.f64 	%fd321, %fd320;
	mov.u64 	%rd357, %rd356;
	@%p158 bra 	$L__BB6_105;
	ld.shared.f64 	%fd127, [_ZN6thrust24THRUST_300001_SM_1000_NS8cuda_cub4core6detail5shmemE+56];
	ld.shared.u64 	%rd83, [_ZN6thrust24THRUST_300001_SM_1000_NS8cuda_cub4core6detail5shmemE+64];
	abs.f64 	%fd128, %fd320;
	abs.f64 	%fd129, %fd127;
	setp.lt.f64 	%p159, %fd128, %fd129;
	mov.f64 	%fd321, %fd127;
	mov.u64 	%rd357, %rd83;
	@%p159 bra 	$L__BB6_105;
	setp.lt.f64 	%p160, %fd129, %fd128;
	mov.f64 	%fd321, %fd320;
	mov.u64 	%rd357, %rd356;
	@%p160 bra 	$L__BB6_105;
	setp.lt.s64 	%p161, %rd356, %rd83;
	min.s64 	%rd357, %rd356, %rd83;
	selp.f64 	%fd321, %fd320, %fd127, %p161;
$L__BB6_105:
	setp.lt.s32 	%p162, %r37, 129;
	mov.f64 	%fd322, %fd321;
	mov.u64 	%rd358, %rd357;
	@%p162 bra 	$L__BB6_109;
	ld.shared.f64 	%fd132, [_ZN6thrust24THRUST_300001_SM_1000_NS8cuda_cub4core6detail5shmemE+72];
	ld.shared.u64 	%rd86, [_ZN6thrust24THRUST_300001_SM_1000_NS8cuda_cub4core6detail5shmemE+80];
	abs.f64 	%fd133, %fd321;
	abs.f64 	%fd134, %fd132;
	setp.lt.f64 	%p163, %fd133, %fd134;
	mov.f64 	%fd322, %fd132;
	mov.u64 	%rd358, %rd86;
	@%p163 bra 	$L__BB6_109;
	setp.lt.f64 	%p164, %fd134, %fd133;
	mov.f64 	%fd322, %fd321;
	mov.u64 	%rd358, %rd357;
	@%p164 bra 	$L__BB6_109;
	setp.lt.s64 	%p165, %rd357, %rd86;
	min.s64 	%rd358, %rd357, %rd86;
	selp.f64 	%fd322, %fd321, %fd132, %p165;
$L__BB6_109:
	setp.lt.s32 	%p166, %r37, 161;
	mov.f64 	%fd323, %fd322;
	mov.u64 	%rd359, %rd358;
	@%p166 bra 	$L__BB6_113;
	ld.shared.f64 	%fd137, [_ZN6thrust24THRUST_300001_SM_1000_NS8cuda_cub4core6detail5shmemE+88];
	ld.shared.u64 	%rd89, [_ZN6thrust24THRUST_300001_SM_1000_NS8cuda_cub4core6detail5shmemE+96];
	abs.f64 	%fd138, %fd322;
	abs.f64 	%fd139, %fd137;
	setp.lt.f64 	%p167, %fd138, %fd139;
	mov.f64 	%fd323, %fd137;
	mov.u64 	%rd359, %rd89;
	@%p167 bra 	$L__BB6_113;
	setp.lt.f64 	%p168, %fd139, %fd138;
	mov.f64 	%fd323, %fd322;
	mov.u64 	%rd359, %rd358;
	@%p168 bra 	$L__BB6_113;
	setp.lt.s64 	%p169, %rd358, %rd89;
	min.s64 	%rd359, %rd358, %rd89;
	selp.f64 	%fd323, %fd322, %fd137, %p169;
$L__BB6_113:
	setp.lt.s32 	%p170, %r37, 193;
	mov.f64 	%fd324, %fd323;
	mov.u64 	%rd360, %rd359;
	@%p170 bra 	$L__BB6_117;
	ld.shared.f64 	%fd142, [_ZN6thrust24THRUST_300001_SM_1000_NS8cuda_cub4core6detail5shmemE+104];
	ld.shared.u64 	%rd92, [_ZN6thrust24THRUST_300001_SM_1000_NS8cuda_cub4core6detail5shmemE+112];
	abs.f64 	%fd143, %fd323;
	abs.f64 	%fd144, %fd142;
	setp.lt.f64 	%p171, %fd143, %fd144;
	mov.f64 	%fd324, %fd142;
	mov.u64 	%rd360, %rd92;
	@%p171 bra 	$L__BB6_117;
	setp.lt.f64 	%p172, %fd144, %fd143;
	mov.f64 	%fd324, %fd323;
	mov.u64 	%rd360, %rd359;
	@%p172 bra 	$L__BB6_117;
	setp.lt.s64 	%p173, %rd359, %rd92;
	min.s64 	%rd360, %rd359, %rd92;
	selp.f64 	%fd324, %fd323, %fd142, %p173;
$L__BB6_117:
	setp.lt.s32 	%p174, %r37, 225;
	mov.u64 	%rd394, %rd360;
	mov.f64 	%fd357, %fd324;
	@%p174 bra 	$L__BB6_209;
	ld.shared.f64 	%fd147, [_ZN6thrust24THRUST_300001_SM_1000_NS8cuda_cub4core6detail5shmemE+120];
	ld.shared.u64 	%rd95, [_ZN6thrust24THRUST_300001_SM_1000_NS8cuda_cub4core6detail5shmemE+128];
	abs.f64 	%fd148, %fd324;
	abs.f64 	%fd149, %fd147;
	setp.lt.f64 	%p175, %fd148, %fd149;
	mov.u64 	%rd394, %rd95;
	mov.f64 	%fd357, %fd147;
	@%p175 bra 	$L__BB6_209;
	setp.lt.f64 	%p176, %fd149, %fd148;
	mov.u64 	%rd394, %rd360;
	mov.f64 	%fd357, %fd324;
	@%p176 bra 	$L__BB6_209;
	setp.lt.s64 	%p177, %rd360, %rd95;
	min.s64 	%rd394, %rd360, %rd95;
	selp.f64 	%fd357, %fd324, %fd147, %p177;
	bra.uni 	$L__BB6_209;
$L__BB6_121:
	ld.param.u64 	%rd318, [_ZN6thrust24THRUST_300001_SM_1000_NS8cuda_cub4core6detail13_kernel_agentINS1_8__reduce11ReduceAgentIPN4cuda3std3__45tupleIJdlEEESC_SB_iNS1_9__extrema9arg_max_fIdl10comparatorEEEEJSC_SC_iSG_EEEvDpT0__param_0];
	mov.u32 	%r16, %tid.x;
	mul.wide.u32 	%rd208, %r16, 16;
	add.s64 	%rd189, %rd318, %rd208;
	// begin inline asm
	ld.global.nc.u64 %rd188, [%rd189];
	// end inline asm
	add.s64 	%rd191, %rd189, 8;
	// begin inline asm
	ld.global.nc.u64 %rd190, [%rd191];
	// end inline asm
	mov.b64 	%fd151, %rd188;
	add.s64 	%rd193, %rd189, 4096;
	// begin inline asm
	ld.global.nc.u64 %rd192, [%rd193];
	// end inline asm
	add.s64 	%rd195, %rd189, 4104;
	// begin inline asm
	ld.global.nc.u64 %rd361, [%rd195];
	// end inline asm
	mov.b64 	%fd325, %rd192;
	add.s64 	%rd197, %rd189, 8192;
	// begin inline asm
	ld.global.nc.u64 %rd196, [%rd197];
	// end inline asm
	add.s64 	%rd199, %rd189, 8200;
	// begin inline asm
	ld.global.nc.u64 %rd362, [%rd199];
	// end inline asm
	mov.b64 	%fd326, %rd196;
	add.s64 	%rd201, %rd189, 12288;
	// begin inline asm
	ld.global.nc.u64 %rd200, [%rd201];
	// end inline asm
	add.s64 	%rd203, %rd189, 12296;
	// begin inline asm
	ld.global.nc.u64 %rd363, [%rd203];
	// end inline asm
	mov.b64 	%fd327, %rd200;
	add.s64 	%rd205, %rd189, 16384;
	// begin inline asm
	ld.global.nc.u64 %rd204, [%rd205];
	// end inline asm
	add.s64 	%rd207, %rd189, 16392;
	// begin inline asm
	ld.global.nc.u64 %rd381, [%rd207];
	// end inline asm
	mov.b64 	%fd344, %rd204;
	abs.f64 	%fd156, %fd151;
	abs.f64 	%fd157, %fd325;
	setp.lt.f64 	%p3, %fd156, %fd157;
	@%p3 bra 	$L__BB6_123;
	setp.lt.f64 	%p4, %fd157, %fd156;
	setp.lt.s64 	%p5, %rd190, %rd361;
	or.pred  	%p6, %p4, %p5;
	selp.b64 	%rd361, %rd190, %rd361, %p6;
	selp.f64 	%fd325, %fd151, %fd325, %p6;
$L__BB6_123:
	abs.f64 	%fd160, %fd325;
	abs.f64 	%fd161, %fd326;
	setp.lt.f64 	%p7, %fd160, %fd161;
	@%p7 bra 	$L__BB6_125;
	setp.lt.f64 	%p8, %fd161, %fd160;
	setp.lt.s64 	%p9, %rd361, %rd362;
	or.pred  	%p10, %p8, %p9;
	selp.b64 	%rd362, %rd361, %rd362, %p10;
	selp.f64 	%fd326, %fd325, %fd326, %p10;
$L__BB6_125:
	abs.f64 	%fd164, %fd326;
	abs.f64 	%fd165, %fd327;
	setp.lt.f64 	%p11, %fd164, %fd165;
	@%p11 bra 	$L__BB6_127;
	setp.lt.f64 	%p12, %fd165, %fd164;
	setp.lt.s64 	%p13, %rd362, %rd363;
	or.pred  	%p14, %p12, %p13;
	selp.b64 	%rd363, %rd362, %rd363, %p14;
	selp.f64 	%fd327, %fd326, %fd327, %p14;
$L__BB6_127:
	abs.f64 	%fd168, %fd327;
	abs.f64 	%fd169, %fd344;
	setp.lt.f64 	%p15, %fd168, %fd169;
	@%p15 bra 	$L__BB6_129;
	setp.lt.f64 	%p16, %fd169, %fd168;
	setp.lt.s64 	%p17, %rd363, %rd381;
	or.pred  	%p18, %p16, %p17;
	selp.b64 	%rd381, %rd363, %rd381, %p18;
	selp.f64 	%fd344, %fd327, %fd344, %p18;
$L__BB6_129:
	setp.lt.u32 	%p19, %r37, 2560;
	mov.b32 	%r383, 1280;
	@%p19 bra 	$L__BB6_142;
	mov.b32 	%r382, 1280;
	mov.f64 	%fd329, %fd344;
	mov.u64 	%rd365, %rd381;
$L__BB6_131:
	ld.param.u64 	%rd319, [_ZN6thrust24THRUST_300001_SM_1000_NS8cuda_cub4core6detail13_kernel_agentINS1_8__reduce11ReduceAgentIPN4cuda3std3__45tupleIJdlEEESC_SB_iNS1_9__extrema9arg_max_fIdl10comparatorEEEEJSC_SC_iSG_EEEvDpT0__param_0];
	add.s32 	%r40, %r382, %r16;
	mul.wide.u32 	%rd229, %r40, 16;
	add.s64 	%rd210, %rd319, %rd229;
	// begin inline asm
	ld.global.nc.u64 %rd209, [%rd210];
	// end inline asm
	add.s64 	%rd212, %rd210, 8;
	// begin inline asm
	ld.global.nc.u64 %rd366, [%rd212];
	// end inline asm
	mov.b64 	%fd330, %rd209;
	add.s64 	%rd214, %rd210, 4096;
	// begin inline asm
	ld.global.nc.u64 %rd213, [%rd214];
	// end inline asm
	add.s64 	%rd216, %rd210, 4104;
	// begin inline asm
	ld.global.nc.u64 %rd367, [%rd216];
	// end inline asm
	mov.b64 	%fd331, %rd213;
	add.s64 	%rd218, %rd210, 8192;
	// begin inline asm
	ld.global.nc.u64 %rd217, [%rd218];
	// end inline asm
	add.s64 	%rd220, %rd210, 8200;
	// begin inline asm
	ld.global.nc.u64 %rd368, [%rd220];
	// end inline asm
	mov.b64 	%fd332, %rd217;
	add.s64 	%rd222, %rd210, 12288;
	// begin inline asm
	ld.global.nc.u64 %rd221, [%rd222];
	// end inline asm
	add.s64 	%rd224, %rd210, 12296;
	// begin inline asm
	ld.global.nc.u64 %rd369, [%rd224];
	// end inline asm
	mov.b64 	%fd333, %rd221;
	add.s64 	%rd226, %rd210, 16384;
	// begin inline asm
	ld.global.nc.u64 %rd225, [%rd226];
	// end inline asm
	add.s64 	%rd228, %rd210, 16392;
	// begin inline asm
	ld.global.nc.u64 %rd381, [%rd228];
	// end inline asm
	mov.b64 	%fd344, %rd225;
	abs.f64 	%fd178, %fd329;
	abs.f64 	%fd179, %fd330;
	setp.lt.f64 	%p20, %fd178, %fd179;
	@%p20 bra 	$L__BB6_133;
	setp.lt.f64 	%p21, %fd179, %fd178;
	setp.lt.s64 	%p22, %rd365, %rd366;
	or.pred  	%p23, %p21, %p22;
	selp.b64 	%rd366, %rd365, %rd366, %p23;
	selp.f64 	%fd330, %fd329, %fd330, %p23;
$L__BB6_133:
	abs.f64 	%fd182, %fd330;
	abs.f64 	%fd183, %fd331;
	setp.lt.f64 	%p24, %fd182, %fd183;
	@%p24 bra 	$L__BB6_135;
	setp.lt.f64 	%p25, %fd183, %fd182;
	setp.lt.s64 	%p26, %rd366, %rd367;
	or.pred  	%p27, %p25, %p26;
	selp.b64 	%rd367, %rd366, %rd367, %p27;
	selp.f64 	%fd331, %fd330, %fd331, %p27;
$L__BB6_135:
	abs.f64 	%fd186, %fd331;
	abs.f64 	%fd187, %fd332;
	setp.lt.f64 	%p28, %fd186, %fd187;
	@%p28 bra 	$L__BB6_137;
	setp.lt.f64 	%p29, %fd187, %fd186;
	setp.lt.s64 	%p30, %rd367, %rd368;
	or.pred  	%p31, %p29, %p30;
	selp.b64 	%rd368, %rd367, %rd368, %p31;
	selp.f64 	%fd332, %fd331, %fd332, %p31;
$L__BB6_137:
	abs.f64 	%fd190, %fd332;
	abs.f64 	%fd191, %fd333;
	setp.lt.f64 	%p32, %fd190, %fd191;
	@%p32 bra 	$L__BB6_139;
	setp.lt.f64 	%p33, %fd191, %fd190;
	setp.lt.s64 	%p34, %rd368, %rd369;
	or.pred  	%p35, %p33, %p34;
	selp.b64 	%rd369, %rd368, %rd369, %p35;
	selp.f64 	%fd333, %fd332, %fd333, %p35;
$L__BB6_139:
	abs.f64 	%fd194, %fd333;
	abs.f64 	%fd195, %fd344;
	setp.lt.f64 	%p36, %fd194, %fd195;
	@%p36 bra 	$L__BB6_141;
	setp.lt.f64 	%p37, %fd195, %fd194;
	setp.lt.s64 	%p38, %rd369, %rd381;
	or.pred  	%p39, %p37, %p38;
	selp.b64 	%rd381, %rd369, %rd381, %p39;
	selp.f64 	%fd344, %fd333, %fd344, %p39;
$L__BB6_141:
	add.s32 	%r383, %r382, 1280;
	add.s32 	%r41, %r382, 2560;
	setp.le.s32 	%p40, %r41, %r37;
	mov.u32 	%r382, %r383;
	mov.f64 	%fd329, %fd344;
	mov.u64 	%rd365, %rd381;
	@%p40 bra 	$L__BB6_131;
$L__BB6_142:
	setp.le.s32 	%p41, %r37, %r383;
	@%p41 bra 	$L__BB6_165;
	sub.s32 	%r20, %r37, %r383;
	setp.ge.s32 	%p42, %r16, %r20;
	@%p42 bra 	$L__BB6_165;
	not.b32 	%r42, %r16;
	add.s32 	%r43, %r37, %r42;
	sub.s32 	%r21, %r43, %r383;
	and.b32  	%r44, %r21, 768;
	setp.eq.s32 	%p43, %r44, 768;
	mov.u32 	%r387, %r16;
	@%p43 bra 	$L__BB6_150;
	add.s32 	%r385, %r16, %r383;
	shr.u32 	%r45, %r21, 8;
	add.s32 	%r46, %r45, 1;
	and.b32  	%r47, %r46, 3;
	neg.s32 	%r384, %r47;
	mov.u32 	%r387, %r16;
$L__BB6_146:
	.pragma "nounroll";
	mov.u64 	%rd127, %rd381;
	mov.f64 	%fd199, %fd344;
	ld.param.u64 	%rd320, [_ZN6thrust24THRUST_300001_SM_1000_NS8cuda_cub4core6detail13_kernel_agentINS1_8__reduce11ReduceAgentIPN4cuda3std3__45tupleIJdlEEESC_SB_iNS1_9__extrema9arg_max_fIdl10comparatorEEEEJSC_SC_iSG_EEEvDpT0__param_0];
	mul.wide.u32 	%rd235, %r385, 16;
	add.s64 	%rd232, %rd320, %rd235;
	// begin inline asm
	ld.global.nc.u64 %rd231, [%rd232];
	// end inline asm
	add.s64 	%rd234, %rd232, 8;
	// begin inline asm
	ld.global.nc.u64 %rd233, [%rd234];
	// end inline asm
	mov.b64 	%fd200, %rd231;
	abs.f64 	%fd201, %fd199;
	abs.f64 	%fd202, %fd200;
	setp.lt.f64 	%p44, %fd201, %fd202;
	mov.f64 	%fd344, %fd200;
	mov.u64 	%rd381, %rd233;
	@%p44 bra 	$L__BB6_149;
	setp.lt.f64 	%p45, %fd202, %fd201;
	mov.f64 	%fd344, %fd199;
	mov.u64 	%rd381, %rd127;
	@%p45 bra 	$L__BB6_149;
	setp.lt.s64 	%p46, %rd127, %rd233;
	selp.f64 	%fd344, %fd199, %fd200, %p46;
	min.s64 	%rd381, %rd127, %rd233;
$L__BB6_149:
	add.s32 	%r387, %r387, 256;
	add.s32 	%r385, %r385, 256;
	add.s32 	%r384, %r384, 1;
	setp.ne.s32 	%p47, %r384, 0;
	@%p47 bra 	$L__BB6_146;
$L__BB6_150:
	setp.lt.u32 	%p48, %r21, 768;
	@%p48 bra 	$L__BB6_165;
	ld.param.u64 	%rd321, [_ZN6thrust24THRUST_300001_SM_1000_NS8cuda_cub4core6detail13_kernel_agentINS1_8__reduce11ReduceAgentIPN4cuda3std3__45tupleIJdlEEESC_SB_iNS1_9__extrema9arg_max_fIdl10comparatorEEEEJSC_SC_iSG_EEEvDpT0__param_0];
	cvt.u64.u32 	%rd236, %r387;
	cvt.u64.u32 	%rd237, %r383;
	add.s64 	%rd238, %rd236, %rd237;
	shl.b64 	%rd239, %rd238, 4;
	add.s64 	%rd240, %rd239, %rd321;
	add.s64 	%rd376, %rd240, 12296;
	add.s32 	%r388, %r387, %r383;
$L__BB6_152:
	ld.param.u64 	%rd322, [_ZN6thrust24THRUST_300001_SM_1000_NS8cuda_cub4core6detail13_kernel_agentINS1_8__reduce11ReduceAgentIPN4cuda3std3__45tupleIJdlEEESC_SB_iNS1_9__extrema9arg_max_fIdl10comparatorEEEEJSC_SC_iSG_EEEvDpT0__param_0];
	mul.wide.u32 	%rd245, %r388, 16;
	add.s64 	%rd242, %rd322, %rd245;
	// begin inline asm
	ld.global.nc.u64 %rd241, [%rd242];
	// end inline asm
	add.s64 	%rd244, %rd242, 8;
	// begin inline asm
	ld.global.nc.u64 %rd243, [%rd244];
	// end inline asm
	mov.b64 	%fd208, %rd241;
	abs.f64 	%fd209, %fd344;
	abs.f64 	%fd210, %fd208;
	setp.lt.f64 	%p49, %fd209, %fd210;
	mov.f64 	%fd341, %fd208;
	mov.u64 	%rd378, %rd243;
	@%p49 bra 	$L__BB6_155;
	setp.lt.f64 	%p50, %fd210, %fd209;
	mov.f64 	%fd341, %fd344;
	mov.u64 	%rd378, %rd381;
	@%p50 bra 	$L__BB6_155;
	setp.lt.s64 	%p51, %rd381, %rd243;
	selp.f64 	%fd341, %fd344, %fd208, %p51;
	min.s64 	%rd378, %rd381, %rd243;
$L__BB6_155:
	add.s64 	%rd247, %rd376, -8200;
	// begin inline asm
	ld.global.nc.u64 %rd246, [%rd247];
	// end inline asm
	add.s64 	%rd249, %rd376, -8192;
	// begin inline asm
	ld.global.nc.u64 %rd248, [%rd249];
	// end inline asm
	mov.b64 	%fd213, %rd246;
	abs.f64 	%fd214, %fd341;
	abs.f64 	%fd215, %fd213;
	setp.lt.f64 	%p52, %fd214, %fd215;
	mov.f64 	%fd342, %fd213;
	mov.u64 	%rd379, %rd248;
	@%p52 bra 	$L__BB6_158;
	setp.lt.f64 	%p53, %fd215, %fd214;
	mov.f64 	%fd342, %fd341;
	mov.u64 	%rd379, %rd378;
	@%p53 bra 	$L__BB6_158;
	setp.lt.s64 	%p54, %rd378, %rd248;
	selp.f64 	%fd342, %fd341, %fd213, %p54;
	min.s64 	%rd379, %rd378, %rd248;
$L__BB6_158:
	add.s64 	%rd251, %rd376, -4104;
	// begin inline asm
	ld.global.nc.u64 %rd250, [%rd251];
	// end inline asm
	add.s64 	%rd253, %rd376, -4096;
	// begin inline asm
	ld.global.nc.u64 %rd252, [%rd253];
	// end inline asm
	mov.b64 	%fd218, %rd250;
	abs.f64 	%fd219, %fd342;
	abs.f64 	%fd220, %fd218;
	setp.lt.f64 	%p55, %fd219, %fd220;
	mov.f64 	%fd343, %fd218;
	mov.u64 	%rd380, %rd252;
	@%p55 bra 	$L__BB6_161;
	setp.lt.f64 	%p56, %fd220, %fd219;
	mov.f64 	%fd343, %fd342;
	mov.u64 	%rd380, %rd379;
	@%p56 bra 	$L__BB6_161;
	setp.lt.s64 	%p57, %rd379, %rd252;
	selp.f64 	%fd343, %fd342, %fd218, %p57;
	min.s64 	%rd380, %rd379, %rd252;
$L__BB6_161:
	add.s64 	%rd255, %rd376, -8;
	// begin inline asm
	ld.global.nc.u64 %rd254, [%rd255];
	// end inline asm
	// begin inline asm
	ld.global.nc.u64 %rd256, [%rd376];
	// end inline asm
	mov.b64 	%fd223, %rd254;
	abs.f64 	%fd224, %fd343;
	abs.f64 	%fd225, %fd223;
	setp.lt.f64 	%p58, %fd224, %fd225;
	mov.f64 	%fd344, %fd223;
	mov.u64 	%rd381, %rd256;
	@%p58 bra 	$L__BB6_164;
	setp.lt.f64 	%p59, %fd225, %fd224;
	mov.f64 	%fd344, %fd343;
	mov.u64 	%rd381, %rd380;
	@%p59 bra 	$L__BB6_164;
	setp.lt.s64 	%p60, %rd380, %rd256;
	selp.f64 	%fd344, %fd343, %fd223, %p60;
	min.s64 	%rd381, %rd380, %rd256;
$L__BB6_164:
	add.s32 	%r387, %r387, 1024;
	add.s64 	%rd376, %rd376, 16384;
	add.s32 	%r388, %r388, 1024;
	setp.lt.s32 	%p61, %r387, %r20;
	@%p61 bra 	$L__BB6_152;
$L__BB6_165:
	// begin inline asm
	mov.u32 %r48, %laneid;
	// end inline asm
	mov.b64 	%rd258, %fd344;
	mov.b64 	{%r50, %r55}, %rd258;
	mov.b32 	%r66, 1;
	mov.b32 	%r67, 31;
	mov.b32 	%r68, -1;
	// begin inline asm
	shfl.sync.down.b32 %r49, %r50, %r66, %r67, %r68;
	// end inline asm
	// begin inline asm
	shfl.sync.down.b32 %r54, %r55, %r66, %r67, %r68;
	// end inline asm
	mov.b64 	%rd259, {%r49, %r54};
	mov.b64 	%fd229, %rd259;
	mov.b64 	{%r60, %r65}, %rd381;
	// begin inline asm
	shfl.sync.down.b32 %r59, %r60, %r66, %r67, %r68;
	// end inline asm
	// begin inline asm
	shfl.sync.down.b32 %r64, %r65, %r66, %r67, %r68;
	// end inline asm
	mov.b64 	%rd150, {%r59, %r64};
	setp.gt.s32 	%p62, %r48, 30;
	mov.f64 	%fd346, %fd344;
	mov.u64 	%rd383, %rd381;
	@%p62 bra 	$L__BB6_169;
	abs.f64 	%fd230, %fd344;
	abs.f64 	%fd231, %fd229;
	setp.lt.f64 	%p63, %fd230, %fd231;
	mov.f64 	%fd346, %fd229;
	mov.u64 	%rd383, %rd150;
	@%p63 bra 	$L__BB6_169;
	setp.lt.f64 	%p64, %fd231, %fd230;
	mov.f64 	%fd346, %fd344;
	mov.u64 	%rd383, %rd381;
	@%p64 bra 	$L__BB6_169;
	setp.lt.s64 	%p65, %rd381, %rd150;
	selp.f64 	%fd346, %fd344, %fd229, %p65;
	min.s64 	%rd383, %rd381, %rd150;
$L__BB6_169:
	mov.b64 	%rd260, %fd346;
	mov.b64 	{%r70, %r75}, %rd260;
	mov.b32 	%r86, 2;
	mov.b32 	%r87, 31;
	mov.b32 	%r88, -1;
	// begin inline asm
	shfl.sync.down.b32 %r69, %r70, %r86, %r87, %r88;
	// end inline asm
	// begin inline asm
	shfl.sync.down.b32 %r74, %r75, %r86, %r87, %r88;
	// end inline asm
	mov.b64 	%rd261, {%r69, %r74};
	mov.b64 	%fd234, %rd261;
	mov.b64 	{%r80, %r85}, %rd383;
	// begin inline asm
	shfl.sync.down.b32 %r79, %r80, %r86, %r87, %r88;
	// end inline asm
	// begin inline asm
	shfl.sync.down.b32 %r84, %r85, %r86, %r87, %r88;
	// end inline asm
	mov.b64 	%rd153, {%r79, %r84};
	setp.gt.s32 	%p66, %r48, 29;
	mov.f64 	%fd347, %fd346;
	mov.u64 	%rd384, %rd383;
	@%p66 bra 	$L__BB6_173;
	abs.f64 	%fd235, %fd346;
	abs.f64 	%fd236, %fd234;
	setp.lt.f64 	%p67, %fd235, %fd236;
	mov.f64 	%fd347, %fd234;
	mov.u64 	%rd384, %rd153;
	@%p67 bra 	$L__BB6_173;
	setp.lt.f64 	%p68, %fd236, %fd235;
	mov.f64 	%fd347, %fd346;
	mov.u64 	%rd384, %rd383;
	@%p68 bra 	$L__BB6_173;
	setp.lt.s64 	%p69, %rd383, %rd153;
	selp.f64 	%fd347, %fd346, %fd234, %p69;
	min.s64 	%rd384, %rd383, %rd153;
$L__BB6_173:
	mov.b64 	%rd262, %fd347;
	mov.b64 	{%r90, %r95}, %rd262;
	mov.b32 	%r106, 4;
	mov.b32 	%r107, 31;
	mov.b32 	%r108, -1;
	// begin inline asm
	shfl.sync.down.b32 %r89, %r90, %r106, %r107, %r108;
	// end inline asm
	// begin inline asm
	shfl.sync.down.b32 %r94, %r95, %r106, %r107, %r108;
	// end inline asm
	mov.b64 	%rd263, {%r89, %r94};
	mov.b64 	%fd239, %rd263;
	mov.b64 	{%r100, %r105}, %rd384;
	// begin inline asm
	shfl.sync.down.b32 %r99, %r100, %r106, %r107, %r108;
	// end inline asm
	// begin inline asm
	shfl.sync.down.b32 %r104, %r105, %r106, %r107, %r108;
	// end inline asm
	mov.b64 	%rd156, {%r99, %r104};
	setp.gt.s32 	%p70, %r48, 27;
	mov.f64 	%fd348, %fd347;
	mov.u64 	%rd385, %rd384;
	@%p70 bra 	$L__BB6_177;
	abs.f64 	%fd240, %fd347;
	abs.f64 	%fd241, %fd239;
	setp.lt.f64 	%p71, %fd240, %fd241;
	mov.f64 	%fd348, %fd239;
	mov.u64 	%rd385, %rd156;
	@%p71 bra 	$L__BB6_177;
	setp.lt.f64 	%p72, %fd241, %fd240;
	mov.f64 	%fd348, %fd347;
	mov.u64 	%rd385, %rd384;
	@%p72 bra 	$L__BB6_177;
	setp.lt.s64 	%p73, %rd384, %rd156;
	selp.f64 	%fd348, %fd347, %fd239, %p73;
	min.s64 	%rd385, %rd384, %rd156;
$L__BB6_177:
	mov.b64 	%rd264, %fd348;
	mov.b64 	{%r110, %r115}, %rd264;
	mov.b32 	%r126, 8;
	mov.b32 	%r127, 31;
	mov.b32 	%r128, -1;
	// begin inline asm
	shfl.sync.down.b32 %r109, %r110, %r126, %r127, %r128;
	// end inline asm
	// begin inline asm
	shfl.sync.down.b32 %r114, %r115, %r126, %r127, %r128;
	// end inline asm
	mov.b64 	%rd265, {%r109, %r114};
	mov.b64 	%fd244, %rd265;
	mov.b64 	{%r120, %r125}, %rd385;
	// begin inline asm
	shfl.sync.down.b32 %r119, %r120, %r126, %r127, %r128;
	// end inline asm
	// begin inline asm
	shfl.sync.down.b32 %r124, %r125, %r126, %r127, %r128;
	// end inline asm
	mov.b64 	%rd159, {%r119, %r124};
	setp.gt.s32 	%p74, %r48, 23;
	mov.f64 	%fd349, %fd348;
	mov.u64 	%rd386, %rd385;
	@%p74 bra 	$L__BB6_181;
	abs.f64 	%fd245, %fd348;
	abs.f64 	%fd246, %fd244;
	setp.lt.f64 	%p75, %fd245, %fd246;
	mov.f64 	%fd349, %fd244;
	mov.u64 	%rd386, %rd159;
	@%p75 bra 	$L__BB6_181;
	setp.lt.f64 	%p76, %fd246, %fd245;
	mov.f64 	%fd349, %fd348;
	mov.u64 	%rd386, %rd385;
	@%p76 bra 	$L__BB6_181;
	setp.lt.s64 	%p77, %rd385, %rd159;
	selp.f64 	%fd349, %fd348, %fd244, %p77;
	min.s64 	%rd386, %rd385, %rd159;
$L__BB6_181:
	mov.b64 	%rd266, %fd349;
	mov.b64 	{%r130, %r135}, %rd266;
	mov.b32 	%r146, 16;
	mov.b32 	%r147, 31;
	mov.b32 	%r148, -1;
	// begin inline asm
	shfl.sync.down.b32 %r129, %r130, %r146, %r147, %r148;
	// end inline asm
	// begin inline asm
	shfl.sync.down.b32 %r134, %r135, %r146, %r147, %r148;
	// end inline asm
	mov.b64 	%rd267, {%r129, %r134};
	mov.b64 	%fd249, %rd267;
	mov.b64 	{%r140, %r145}, %rd386;
	// begin inline asm
	shfl.sync.down.b32 %r139, %r140, %r146, %r147, %r148;
	// end inline asm
	// begin inline asm
	shfl.sync.down.b32 %r144, %r145, %r146, %r147, %r148;
	// end inline asm
	mov.b64 	%rd162, {%r139, %r144};
	setp.gt.s32 	%p78, %r48, 15;
	mov.f64 	%fd357, %fd349;
	mov.u64 	%rd394, %rd386;
	@%p78 bra 	$L__BB6_185;
	abs.f64 	%fd250, %fd349;
	abs.f64 	%fd251, %fd249;
	setp.lt.f64 	%p79, %fd250, %fd251;
	mov.f64 	%fd357, %fd249;
	mov.u64 	%rd394, %rd162;
	@%p79 bra 	$L__BB6_185;
	setp.lt.f64 	%p80, %fd251, %fd250;
	mov.f64 	%fd357, %fd349;
	mov.u64 	%rd394, %rd386;
	@%p80 bra 	$L__BB6_185;
	setp.lt.s64 	%p81, %rd386, %rd162;
	selp.f64 	%fd357, %fd349, %fd249, %p81;
	min.s64 	%rd394, %rd386, %rd162;
$L__BB6_185:
	setp.ne.s32 	%p82, %r48, 0;
	@%p82 bra 	$L__BB6_187;
	shr.u32 	%r149, %r16, 1;
	and.b32  	%r150, %r149, 496;
	mov.u32 	%r151, _ZN6thrust24THRUST_300001_SM_1000_NS8cuda_cub4core6detail5shmemE;
	add.s32 	%r152, %r151, %r150;
	st.shared.f64 	[%r152+8], %fd357;
	st.shared.u64 	[%r152+16], %rd394;
$L__BB6_187:
	bar.sync 	0;
	setp.ne.s32 	%p83, %r16, 0;
	@%p83 bra 	$L__BB6_209;
	ld.shared.f64 	%fd254, [_ZN6thrust24THRUST_300001_SM_1000_NS8cuda_cub4core6detail5shmemE+24];
	ld.shared.u64 	%rd165, [_ZN6thrust24THRUST_300001_SM_1000_NS8cuda_cub4core6detail5shmemE+32];
	abs.f64 	%fd255, %fd357;
	abs.f64 	%fd256, %fd254;
	setp.lt.f64 	%p84, %fd255, %fd256;
	mov.f64 	%fd351, %fd254;
	mov.u64 	%rd388, %rd165;
	@%p84 bra 	$L__BB6_191;
	setp.lt.f64 	%p85, %fd256, %fd255;
	mov.f64 	%fd351, %fd357;
	mov.u64 	%rd388, %rd394;
	@%p85 bra 	$L__BB6_191;
	setp.lt.s64 	%p86, %rd394, %rd165;
	selp.f64 	%fd351, %fd357, %fd254, %p86;
	min.s64 	%rd388, %rd394, %rd165;
$L__BB6_191:
	ld.shared.f64 	%fd259, [_ZN6thrust24THRUST_300001_SM_1000_NS8cuda_cub4core6detail5shmemE+40];
	ld.shared.u64 	%rd168, [_ZN6thrust24THRUST_300001_SM_1000_NS8cuda_cub4core6detail5shmemE+48];
	abs.f64 	%fd260, %fd351;
	abs.f64 	%fd261, %fd259;
	setp.lt.f64 	%p87, %fd260, %fd261;
	mov.f64 	%fd352, %fd259;
	mov.u64 	%rd389, %rd168;
	@%p87 bra 	$L__BB6_194;
	setp.lt.f64 	%p88, %fd261, %fd260;
	mov.f64 	%fd352, %fd351;
	mov.u64 	%rd389, %rd388;
	@%p88 bra 	$L__BB6_194;
	setp.lt.s64 	%p89, %rd388, %rd168;
	selp.f64 	%fd352, %fd351, %fd259, %p89;
	min.s64 	%rd389, %rd388, %rd168;
$L__BB6_194:
	ld.shared.f64 	%fd264, [_ZN6thrust24THRUST_300001_SM_1000_NS8cuda_cub4core6detail5shmemE+56];
	ld.shared.u64 	%rd171, [_ZN6thrust24THRUST_300001_SM_1000_NS8cuda_cub4core6detail5shmemE+64];
	abs.f64 	%fd265, %fd352;
	abs.f64 	%fd266, %fd264;
	setp.lt.f64 	%p90, %fd265, %fd266;
	mov.f64 	%fd353, %fd264;
	mov.u64 	%rd390, %rd171;
	@%p90 bra 	$L__BB6_197;
	setp.lt.f64 	%p91, %fd266, %fd265;
	mov.f64 	%fd353, %fd352;
	mov.u64 	%rd390, %rd389;
	@%p91 bra 	$L__BB6_197;
	setp.lt.s64 	%p92, %rd389, %rd171;
	selp.f64 	%fd353, %fd352, %fd264, %p92;
	min.s64 	%rd390, %rd389, %rd171;
$L__BB6_197:
	ld.shared.f64 	%fd269, [_ZN6thrust24THRUST_300001_SM_1000_NS8cuda_cub4core6detail5shmemE+72];
	ld.shared.u64 	%rd174, [_ZN6thrust24THRUST_300001_SM_1000_NS8cuda_cub4core6detail5shmemE+80];
	abs.f64 	%fd270, %fd353;
	abs.f64 	%fd271, %fd269;
	setp.lt.f64 	%p93, %fd270, %fd271;
	mov.f64 	%fd354, %fd269;
	mov.u64 	%rd391, %rd174;
	@%p93 bra 	$L__BB6_200;
	setp.lt.f64 	%p94, %fd271, %fd270;
	mov.f64 	%fd354, %fd353;
	mov.u64 	%rd391, %rd390;
	@%p94 bra 	$L__BB6_200;
	setp.lt.s64 	%p95, %rd390, %rd174;
	selp.f64 	%fd354, %fd353, %fd269, %p95;
	min.s64 	%rd391, %rd390, %rd174;
$L__BB6_200:
	ld.shared.f64 	%fd274, [_ZN6thrust24THRUST_300001_SM_1000_NS8cuda_cub4core6detail5shmemE+88];
	ld.shared.u64 	%rd177, [_ZN6thrust24THRUST_300001_SM_1000_NS8cuda_cub4core6detail5shmemE+96];
	abs.f64 	%fd275, %fd354;
	abs.f64 	%fd276, %fd274;
	setp.lt.f64 	%p96, %fd275, %fd276;
	mov.f64 	%fd355, %fd274;
	mov.u64 	%rd392, %rd177;
	@%p96 bra 	$L__BB6_203;
	setp.lt.f64 	%p97, %fd276, %fd275;
	mov.f64 	%fd355, %fd354;
	mov.u64 	%rd392, %rd391;
	@%p97 bra 	$L__BB6_203;
	setp.lt.s64 	%p98, %rd391, %rd177;
	selp.f64 	%fd355, %fd354, %fd274, %p98;
	min.s64 	%rd392, %rd391, %rd177;
$L__BB6_203:
	ld.shared.f64 	%fd279, [_ZN6thrust24THRUST_300001_SM_1000_NS8cuda_cub4core6detail5shmemE+104];
	ld.shared.u64 	%rd180, [_ZN6thrust24THRUST_300001_SM_1000_NS8cuda_cub4core6detail5shmemE+112];
	abs.f64 	%fd280, %fd355;
	abs.f64 	%fd281, %fd279;
	setp.lt.f64 	%p99, %fd280, %fd281;
	mov.f64 	%fd356, %fd279;
	mov.u64 	%rd393, %rd180;
	@%p99 bra 	$L__BB6_206;
	setp.lt.f64 	%p100, %fd281, %fd280;
	mov.f64 	%fd356, %fd355;
	mov.u64 	%rd393, %rd392;
	@%p100 bra 	$L__BB6_206;
	setp.lt.s64 	%p101, %rd392, %rd180;
	selp.f64 	%fd356, %fd355, %fd279, %p101;
	min.s64 	%rd393, %rd392, %rd180;
$L__BB6_206:
	ld.shared.f64 	%fd284, [_ZN6thrust24THRUST_300001_SM_1000_NS8cuda_cub4core6detail5shmemE+120];
	ld.shared.u64 	%rd183, [_ZN6thrust24THRUST_300001_SM_1000_NS8cuda_cub4core6detail5shmemE+128];
	abs.f64 	%fd285, %fd356;
	abs.f64 	%fd286, %fd284;
	setp.lt.f64 	%p102, %fd285, %fd286;
	mov.u64 	%rd394, %rd183;
	mov.f64 	%fd357, %fd284;
	@%p102 bra 	$L__BB6_209;
	setp.lt.f64 	%p103, %fd286, %fd285;
	mov.u64 	%rd394, %rd393;
	mov.f64 	%fd357, %fd356;
	@%p103 bra 	$L__BB6_209;
	setp.lt.s64 	%p104, %rd393, %rd183;
	selp.f64 	%fd357, %fd356, %fd284, %p104;
	min.s64 	%rd394, %rd393, %rd183;
$L__BB6_209:
	mov.u32 	%r376, %tid.x;
	setp.ne.s32 	%p221, %r376, 0;
	@%p221 bra 	$L__BB6_211;
	ld.param.u64 	%rd326, [_ZN6thrust24THRUST_300001_SM_1000_NS8cuda_cub4core6detail13_kernel_agentINS1_8__reduce11ReduceAgentIPN4cuda3std3__45tupleIJdlEEESC_SB_iNS1_9__extrema9arg_max_fIdl10comparatorEEEEJSC_SC_iSG_EEEvDpT0__param_1];
	cvta.to.global.u64 	%rd317, %rd326;
	st.global.f64 	[%rd317], %fd357;
	st.global.u64 	[%rd317+8], %rd394;
$L__BB6_211:
	ret;

}
	// .globl	_ZN6thrust24THRUST_300001_SM_1000_NS8cuda_cub4core6detail13_kernel_agentINS1_8__reduce11ReduceAgentINS0_12zip_iteratorIN4cuda3std3__45tupleIJNS0_10device_ptrIdEENS0_17counting_iteratorIlNS0_11use_defaultESF_SF_EEEEEEEPNSB_IJdlEEESJ_lNS1_9__extrema9arg_max_fIdl10comparatorEEEEJSI_SK_lSO_EEEvDpT0_
.visible .entry _ZN6thrust24THRUST_300001_SM_1000_NS8cuda_cub4core6detail13_kernel_agentINS1_8__reduce11ReduceAgentINS0_12zip_iteratorIN4cuda3std3__45tupleIJNS0_10device_ptrIdEENS0_17counting_iteratorIlNS0_11use_defaultESF_SF_EEEEEEEPNSB_IJdlEEESJ_lNS1_9__extrema9arg_max_fIdl10comparatorEEEEJSI_SK_lSO_EEEvDpT0_(
	.param .align 8 .b8 _ZN6thrust24THRUST_300001_SM_1000_NS8cuda_cub4core6detail13_kernel_agentINS1_8__reduce11ReduceAgentINS0_12zip_iteratorIN4cuda3std3__45tupleIJNS0_10device_ptrIdEENS0_17counting_iteratorIlNS0_11use_defaultESF_SF_EEEEEEEPNSB_IJdlEEESJ_lNS1_9__extrema9arg_max_fIdl10comparatorEEEEJSI_SK_lSO_EEEvDpT0__param_0[16],
	.param .u64 .ptr .align 1 _ZN6thrust24THRUST_300001_SM_1000_NS8cuda_cub4core6detail13_kernel_agentINS1_8__reduce11ReduceAgentINS0_12zip_iteratorIN4cuda3std3__45tupleIJNS0_10device_ptrIdEENS0_17counting_iteratorIlNS0_11use_defaultESF_SF_EEEEEEEPNSB_IJdlEEESJ_lNS1_9__extrema9arg_max_fIdl10comparatorEEEEJSI_SK_lSO_EEEvDpT0__param_1,
	.param .u64 _ZN6thrust24THRUST_300001_SM_1000_NS8cuda_cub4core6detail13_kernel_agentINS1_8__reduce11ReduceAgentINS0_12zip_iteratorIN4cuda3std3__45tupleIJNS0_10device_ptrIdEENS0_17counting_iteratorIlNS0_11use_defaultESF_SF_EEEEEEEPNSB_IJdlEEESJ_lNS1_9__extrema9arg_max_fIdl10comparatorEEEEJSI_SK_lSO_EEEvDpT0__param_2,
	.param .align 1 .b8 _ZN6thrust24THRUST_300001_SM_1000_NS8cuda_cub4core6detail13_kernel_agentINS1_8__reduce11ReduceAgentINS0_12zip_iteratorIN4cuda3std3__45tupleIJNS0_10device_ptrIdEENS0_17counting_iteratorIlNS0_11use_defaultESF_SF_EEEEEEEPNSB_IJdlEEESJ_lNS1_9__extrema9arg_max_fIdl10comparatorEEEEJSI_SK_lSO_EEEvDpT0__param_3[1]
)
.maxntid 256
{
	.reg .pred 	%p<213>;
	.reg .b32 	%r<391>;
	.reg .b64 	%rd<341>;
	.reg .b64 	%fd<352>;

	ld.param.u64 	%rd192, [_ZN6thrust24THRUST_300001_SM_1000_NS8cuda_cub4core6detail13_kernel_agentINS1_8__reduce11ReduceAgentINS0_12zip_iteratorIN4cuda3std3__45tupleIJNS0_10device_ptrIdEENS0_17counting_iteratorIlNS0_11use_defaultESF_SF_EEEEEEEPNSB_IJdlEEESJ_lNS1_9__extrema9arg_max_fIdl10comparatorEEEEJSI_SK_lSO_EEEvDpT0__param_0+8];
	ld.param.u64 	%rd191, [_ZN6thrust24THRUST_300001_SM_1000_NS8cuda_cub4core6detail13_kernel_agentINS1_8__reduce11ReduceAgentINS0_12zip_iteratorIN4cuda3std3__45tupleIJNS0_10device_ptrIdEENS0_17counting_iteratorIlNS0_11use_defaultESF_SF_EEEEEEEPNSB_IJdlEEESJ_lNS1_9__extrema9arg_max_fIdl10comparatorEEEEJSI_SK_lSO_EEEvDpT0__param_0];
	ld.param.u64 	%rd194, [_ZN6thrust24THRUST_300001_SM_1000_NS8cuda_cub4core6detail13_kernel_agentINS1_8__reduce11ReduceAgentINS0_12zip_iteratorIN4cuda3std3__45tupleIJNS0_10device_ptrIdEENS0_17counting_iteratorIlNS0_11use_defaultESF_SF_EEEEEEEPNSB_IJdlEEESJ_lNS1_9__extrema9arg_max_fIdl10comparatorEEEEJSI_SK_lSO_EEEvDpT0__param_2];
	setp.eq.s64 	%p1, %rd194, 0;
	@%p1 bra 	$L__BB7_206;
	cvta.to.global.u64 	%rd1, %rd191;
	setp.gt.s64 	%p2, %rd194, 1279;
	@%p2 bra 	$L__BB7_122;
	cvt.u32.u64 	%r1, %rd194;
	mov.u32 	%r2, %tid.x;
	setp.ge.s32 	%p96, %r2, %r1;
	mov.f64 	%fd298, 0d0000000000000000;
	mov.b64 	%rd283, 0;
	mov.u32 	%r385, %r2;
	@%p96 bra 	$L__BB7_4;
	cvt.u64.u32 	%rd239, %r2;
	mul.wide.u32 	%rd240, %r2, 8;
	add.s64 	%rd241, %rd1, %rd240;
	add.s64 	%rd283, %rd192, %rd239;
	ld.global.f64 	%fd298, [%rd241];
	add.s32 	%r385, %r2, 256;
$L__BB7_4:
	setp.ge.s32 	%p97, %r385, %r1;
	@%p97 bra 	$L__BB7_26;
	not.b32 	%r154, %r385;
	add.s32 	%r5, %r154, %r1;
	and.b32  	%r155, %r5, 768;
	setp.eq.s32 	%p98, %r155, 768;
	@%p98 bra 	$L__BB7_11;
	cvt.u64.u32 	%rd243, %r385;
	add.s64 	%rd274, %rd192, %rd243;
	mul.wide.u32 	%rd244, %r385, 8;
	add.s64 	%rd273, %rd1, %rd244;
	shr.u32 	%r156, %r5, 8;
	add.s32 	%r157, %r156, 1;
	and.b32  	%r158, %r157, 3;
	neg.s32 	%r383, %r158;
$L__BB7_7:
	.pragma "nounroll";
	mov.u64 	%rd9, %rd283;
	mov.f64 	%fd3, %fd298;
	ld.global.f64 	%fd4, [%rd273];
	abs.f64 	%fd5, %fd3;
	abs.f64 	%fd6, %fd4;
	setp.lt.f64 	%p99, %fd5, %fd6;
	mov.u64 	%rd283, %rd274;
	mov.f64 	%fd298, %fd4;
	@%p99 bra 	$L__BB7_10;
	setp.lt.f64 	%p100, %fd6, %fd5;
	mov.u64 	%rd283, %rd9;
	mov.f64 	%fd298, %fd3;
	@%p100 bra 	$L__BB7_10;
	setp.lt.s64 	%p101, %rd9, %rd274;
	min.s64 	%rd283, %rd9, %rd274;
	selp.f64 	%fd298, %fd3, %fd4, %p101;
$L__BB7_10:
	add.s32 	%r385, %r385, 256;
	add.s64 	%rd274, %rd274, 256;
	add.s64 	%rd273, %rd273, 2048;
	add.s32 	%r383, %r383, 1;
	setp.ne.s32 	%p102, %r383, 0;
	@%p102 bra 	$L__BB7_7;
$L__BB7_11:
	setp.lt.u32 	%p103, %r5, 768;
	@%p103 bra 	$L__BB7_26;
	add.s32 	%r386, %r385, 512;
$L__BB7_13:
	mov.u32 	%r13, %r386;
	add.s32 	%r159, %r13, -512;
	cvt.s64.s32 	%rd245, %r159;
	mul.wide.s32 	%rd246, %r159, 8;
	add.s64 	%rd17, %rd1, %rd246;
	add.s64 	%rd18, %rd192, %rd245;
	ld.global.f64 	%fd12, [%rd17];
	abs.f64 	%fd13, %fd298;
	abs.f64 	%fd14, %fd12;
	setp.lt.f64 	%p104, %fd13, %fd14;
	mov.u64 	%rd280, %rd18;
	mov.f64 	%fd295, %fd12;
	@%p104 bra 	$L__BB7_16;
	setp.lt.f64 	%p105, %fd14, %fd13;
	mov.u64 	%rd280, %rd283;
	mov.f64 	%fd295, %fd298;
	@%p105 bra 	$L__BB7_16;
	setp.lt.s64 	%p106, %rd283, %rd18;
	min.s64 	%rd280, %rd283, %rd18;
	selp.f64 	%fd295, %fd298, %fd12, %p106;
$L__BB7_16:
	add.s32 	%r160, %r13, -256;
	cvt.s64.s32 	%rd247, %r160;
	add.s64 	%rd21, %rd192, %rd247;
	ld.global.f64 	%fd17, [%rd17+2048];
	abs.f64 	%fd18, %fd295;
	abs.f64 	%fd19, %fd17;
	setp.lt.f64 	%p107, %fd18, %fd19;
	mov.u64 	%rd281, %rd21;
	mov.f64 	%fd296, %fd17;
	@%p107 bra 	$L__BB7_19;
	setp.lt.f64 	%p108, %fd19, %fd18;
	mov.u64 	%rd281, %rd280;
	mov.f64 	%fd296, %fd295;
	@%p108 bra 	$L__BB7_19;
	setp.lt.s64 	%p109, %rd280, %rd21;
	min.s64 	%rd281, %rd280, %rd21;
	selp.f64 	%fd296, %fd295, %fd17, %p109;
$L__BB7_19:
	cvt.s64.s32 	%rd248, %r13;
	add.s64 	%rd24, %rd192, %rd248;
	ld.global.f64 	%fd22, [%rd17+4096];
	abs.f64 	%fd23, %fd296;
	abs.f64 	%fd24, %fd22;
	setp.lt.f64 	%p110, %fd23, %fd24;
	mov.u64 	%rd282, %rd24;
	mov.f64 	%fd297, %fd22;
	@%p110 bra 	$L__BB7_22;
	setp.lt.f64 	%p111, %fd24, %fd23;
	mov.u64 	%rd282, %rd281;
	mov.f64 	%fd297, %fd296;
	@%p111 bra 	$L__BB7_22;
	setp.lt.s64 	%p112, %rd281, %rd24;
	min.s64 	%rd282, %rd281, %rd24;
	selp.f64 	%fd297, %fd296, %fd22, %p112;
$L__BB7_22:
	add.s32 	%r161, %r13, 256;
	cvt.s64.s32 	%rd249, %r161;
	add.s64 	%rd27, %rd192, %rd249;
	ld.global.f64 	%fd27, [%rd17+6144];
	abs.f64 	%fd28, %fd297;
	abs.f64 	%fd29, %fd27;
	setp.lt.f64 	%p113, %fd28, %fd29;
	mov.u64 	%rd283, %rd27;
	mov.f64 	%fd298, %fd27;
	@%p113 bra 	$L__BB7_25;
	setp.lt.f64 	%p114, %fd29, %fd28;
	mov.u64 	%rd283, %rd282;
	mov.f64 	%fd298, %fd297;
	@%p114 bra 	$L__BB7_25;
	setp.lt.s64 	%p115, %rd282, %rd27;
	min.s64 	%rd283, %rd282, %rd27;
	selp.f64 	%fd298, %fd297, %fd27, %p115;
$L__BB7_25:
	add.s32 	%r386, %r13, 1024;
	add.s32 	%r162, %r13, 512;
	setp.lt.s32 	%p116, %r162, %r1;
	@%p116 bra 	$L__BB7_13;
$L__BB7_26:
	setp.lt.s32 	%p117, %r1, 256;
	@%p117 bra 	$L__BB7_71;
	// begin inline asm
	mov.u32 %r276, %laneid;
	// end inline asm
	mov.b64 	%rd260, %fd298;
	mov.b64 	{%r278, %r283}, %rd260;
	mov.b32 	%r294, 1;
	mov.b32 	%r295, 31;
	mov.b32 	%r296, -1;
	// begin inline asm
	shfl.sync.down.b32 %r277, %r278, %r294, %r295, %r296;
	// end inline asm
	// begin inline asm
	shfl.sync.down.b32 %r282, %r283, %r294, %r295, %r296;
	// end inline asm
	mov.b64 	%rd261, {%r277, %r282};
	mov.b64 	%fd33, %rd261;
	mov.b64 	{%r288, %r293}, %rd283;
	// begin inline asm
	shfl.sync.down.b32 %r287, %r288, %r294, %r295, %r296;
	// end inline asm
	// begin inline asm
	shfl.sync.down.b32 %r292, %r293, %r294, %r295, %r296;
	// end inline asm
	mov.b64 	%rd31, {%r287, %r292};
	setp.gt.s32 	%p169, %r276, 30;
	mov.u64 	%rd285, %rd283;
	mov.f64 	%fd300, %fd298;
	@%p169 bra 	$L__BB7_31;
	abs.f64 	%fd34, %fd298;
	abs.f64 	%fd35, %fd33;
	setp.lt.f64 	%p170, %fd34, %fd35;
	mov.u64 	%rd285, %rd31;
	mov.f64 	%fd300, %fd33;
	@%p170 bra 	$L__BB7_31;
	setp.lt.f64 	%p171, %fd35, %fd34;
	mov.u64 	%rd285, %rd283;
	mov.f64 	%fd300, %fd298;
	@%p171 bra 	$L__BB7_31;
	setp.lt.s64 	%p172, %rd283, %rd31;
	min.s64 	%rd285, %rd283, %rd31;
	selp.f64 	%fd300, %fd298, %fd33, %p172;
$L__BB7_31:
	mov.b64 	%rd262, %fd300;
	mov.b64 	{%r298, %r303}, %rd262;
	mov.b32 	%r314, 2;
	mov.b32 	%r315, 31;
	mov.b32 	%r316, -1;
	// begin inline asm
	shfl.sync.down.b32 %r297, %r298, %r314, %r315, %r316;
	// end inline asm
	// begin inline asm
	shfl.sync.down.b32 %r302, %r303, %r314, %r315, %r316;
	// end inline asm
	mov.b64 	%rd263, {%r297, %r302};
	mov.b64 	%fd38, %rd263;
	mov.b64 	{%r308, %r313}, %rd285;
	// begin inline asm
	shfl.sync.down.b32 %r307, %r308, %r314, %r315, %r316;
	// end inline asm
	// begin inline asm
	shfl.sync.down.b32 %r312, %r313, %r314, %r315, %r316;
	// end inline asm
	mov.b64 	%rd34, {%r307, %r312};
	setp.gt.s32 	%p173, %r276, 29;
	mov.u64 	%rd286, %rd285;
	mov.f64 	%fd301, %fd300;
	@%p173 bra 	$L__BB7_35;
	abs.f64 	%fd39, %fd300;
	abs.f64 	%fd40, %fd38;
	setp.lt.f64 	%p174, %fd39, %fd40;
	mov.u64 	%rd286, %rd34;
	mov.f64 	%fd301, %fd38;
	@%p174 bra 	$L__BB7_35;
	setp.lt.f64 	%p175, %fd40, %fd39;
	mov.u64 	%rd286, %rd285;
	mov.f64 	%fd301, %fd300;
	@%p175 bra 	$L__BB7_35;
	setp.lt.s64 	%p176, %rd285, %rd34;
	min.s64 	%rd286, %rd285, %rd34;
	selp.f64 	%fd301, %fd300, %fd38, %p176;
$L__BB7_35:
	mov.b64 	%rd264, %fd301;
	mov.b64 	{%r318, %r323}, %rd264;
	mov.b32 	%r334, 4;
	mov.b32 	%r335, 31;
	mov.b32 	%r336, -1;
	// begin inline asm
	shfl.sync.down.b32 %r317, %r318, %r334, %r335, %r336;
	// end inline asm
	// begin inline asm
	shfl.sync.down.b32 %r322, %r323, %r334, %r335, %r336;
	// end inline asm
	mov.b64 	%rd265, {%r317, %r322};
	mov.b64 	%fd43, %rd265;
	mov.b64 	{%r328, %r333}, %rd286;
	// begin inline asm
	shfl.sync.down.b32 %r327, %r328, %r334, %r335, %r336;
	// end inline asm
	// begin inline asm
	shfl.sync.down.b32 %r332, %r333, %r334, %r335, %r336;
	// end inline asm
	mov.b64 	%rd37, {%r327, %r332};
	setp.gt.s32 	%p177, %r276, 27;
	mov.u64 	%rd287, %rd286;
	mov.f64 	%fd302, %fd301;
	@%p177 bra 	$L__BB7_39;
	abs.f64 	%fd44, %fd301;
	abs.f64 	%fd45, %fd43;
	setp.lt.f64 	%p178, %fd44, %fd45;
	mov.u64 	%rd287, %rd37;
	mov.f64 	%fd302, %fd43;
	@%p178 bra 	$L__BB7_39;
	setp.lt.f64 	%p179, %fd45, %fd44;
	mov.u64 	%rd287, %rd286;
	mov.f64 	%fd302, %fd301;
	@%p179 bra 	$L__BB7_39;
	setp.lt.s64 	%p180, %rd286, %rd37;
	min.s64 	%rd287, %rd286, %rd37;
	selp.f64 	%fd302, %fd301, %fd43, %p180;
$L__BB7_39:
	mov.b64 	%rd266, %fd302;
	mov.b64 	{%r338, %r343}, %rd266;
	mov.b32 	%r354, 8;
	mov.b32 	%r355, 31;
	mov.b32 	%r356, -1;
	// begin inline asm
	shfl.sync.down.b32 %r337, %r338, %r354, %r355, %r356;
	// end inline asm
	// begin inline asm
	shfl.sync.down.b32 %r342, %r343, %r354, %r355, %r356;
	// end inline asm
	mov.b64 	%rd267, {%r337, %r342};
	mov.b64 	%fd48, %rd267;
	mov.b64 	{%r348, %r353}, %rd287;
	// begin inline asm
	shfl.sync.down.b32 %r347, %r348, %r354, %r355, %r356;
	// end inline asm
	// begin inline asm
	shfl.sync.down.b32 %r352, %r353, %r354, %r355, %r356;
	// end inline asm
	mov.b64 	%rd40, {%r347, %r352};
	setp.gt.s32 	%p181, %r276, 23;
	mov.u64 	%rd288, %rd287;
	mov.f64 	%fd303, %fd302;
	@%p181 bra 	$L__BB7_43;
	abs.f64 	%fd49, %fd302;
	abs.f64 	%fd50, %fd48;
	setp.lt.f64 	%p182, %fd49, %fd50;
	mov.u64 	%rd288, %rd40;
	mov.f64 	%fd303, %fd48;
	@%p182 bra 	$L__BB7_43;
	setp.lt.f64 	%p183, %fd50, %fd49;
	mov.u64 	%rd288, %rd287;
	mov.f64 	%fd303, %fd302;
	@%p183 bra 	$L__BB7_43;
	setp.lt.s64 	%p184, %rd287, %rd40;
	min.s64 	%rd288, %rd287, %rd40;
	selp.f64 	%fd303, %fd302, %fd48, %p184;
$L__BB7_43:
	mov.b64 	%rd268, %fd303;
	mov.b64 	{%r358, %r363}, %rd268;
	mov.b32 	%r374, 16;
	mov.b32 	%r375, 31;
	mov.b32 	%r376, -1;
	// begin inline asm
	shfl.sync.down.b32 %r357, %r358, %r374, %r375, %r376;
	// end inline asm
	// begin inline asm
	shfl.sync.down.b32 %r362, %r363, %r374, %r375, %r376;
	// end inline asm
	mov.b64 	%rd269, {%r357, %r362};
	mov.b64 	%fd53, %rd269;
	mov.b64 	{%r368, %r373}, %rd288;
	// begin inline asm
	shfl.sync.down.b32 %r367, %r368, %r374, %r375, %r376;
	// end inline asm
	// begin inline asm
	shfl.sync.down.b32 %r372, %r373, %r374, %r375, %r376;
	// end inline asm
	mov.b64 	%rd43, {%r367, %r372};
	setp.gt.s32 	%p185, %r276, 15;
	mov.u64 	%rd340, %rd288;
	mov.f64 	%fd351, %fd303;
	@%p185 bra 	$L__BB7_47;
	abs.f64 	%fd54, %fd303;
	abs.f64 	%fd55, %fd53;
	setp.lt.f64 	%p186, %fd54, %fd55;
	mov.u64 	%rd340, %rd43;
	mov.f64 	%fd351, %fd53;
	@%p186 bra 	$L__BB7_47;
	setp.lt.f64 	%p187, %fd55, %fd54;
	mov.u64 	%rd340, %rd288;
	mov.f64 	%fd351, %fd303;
	@%p187 bra 	$L__BB7_47;
	setp.lt.s64 	%p188, %rd288, %rd43;
	min.s64 	%rd340, %rd288, %rd43;
	selp.f64 	%fd351, %fd303, %fd53, %p188;
$L__BB7_47:
	setp.ne.s32 	%p189, %r276, 0;
	@%p189 bra 	$L__BB7_49;
	shr.u32 	%r377, %r2, 1;
	and.b32  	%r378, %r377, 496;
	mov.u32 	%r379, _ZN6thrust24THRUST_300001_SM_1000_NS8cuda_cub4core6detail5shmemE;
	add.s32 	%r380, %r379, %r378;
	st.shared.f64 	[%r380+8], %fd351;
	st.shared.u64 	[%r380+16], %rd340;
$L__BB7_49:
	bar.sync 	0;
	setp.ne.s32 	%p190, %r2, 0;
	@%p190 bra 	$L__BB7_204;
	ld.shared.f64 	%fd58, [_ZN6thrust24THRUST_300001_SM_1000_NS8cuda_cub4core6detail5shmemE+24];
	ld.shared.u64 	%rd46, [_ZN6thrust24THRUST_300001_SM_1000_NS8cuda_cub4core6detail5shmemE+32];
	abs.f64 	%fd59, %fd351;
	abs.f64 	%fd60, %fd58;
	setp.lt.f64 	%p191, %fd59, %fd60;
	mov.u64 	%rd290, %rd46;
	mov.f64 	%fd305, %fd58;
	@%p191 bra 	$L__BB7_53;
	setp.lt.f64 	%p192, %fd60, %fd59;
	mov.u64 	%rd290, %rd340;
	mov.f64 	%fd305, %fd351;
	@%p192 bra 	$L__BB7_53;
	setp.lt.s64 	%p193, %rd340, %rd46;
	min.s64 	%rd290, %rd340, %rd46;
	selp.f64 	%fd305, %fd351, %fd58, %p193;
$L__BB7_53:
	ld.shared.f64 	%fd63, [_ZN6thrust24THRUST_300001_SM_1000_NS8cuda_cub4core6detail5shmemE+40];
	ld.shared.u64 	%rd49, [_ZN6thrust24THRUST_300001_SM_1000_NS8cuda_cub4core6detail5shmemE+48];
	abs.f64 	%fd64, %fd305;
	abs.f64 	%fd65, %fd63;
	setp.lt.f64 	%p194, %fd64, %fd65;
	mov.u64 	%rd291, %rd49;
	mov.f64 	%fd306, %fd63;
	@%p194 bra 	$L__BB7_56;
	setp.lt.f64 	%p195, %fd65, %fd64;
	mov.u64 	%rd291, %rd290;
	mov.f64 	%fd306, %fd305;
	@%p195 bra 	$L__BB7_56;
	setp.lt.s64 	%p196, %rd290, %rd49;
	min.s64 	%rd291, %rd290, %rd49;
	selp.f64 	%fd306, %fd305, %fd63, %p196;
$L__BB7_56:
	ld.shared.f64 	%fd68, [_ZN6thrust24THRUST_300001_SM_1000_NS8cuda_cub4core6detail5shmemE+56];
	ld.shared.u64 	%rd52, [_ZN6thrust24THRUST_300001_SM_1000_NS8cuda_cub4core6detail5shmemE+64];
	abs.f64 	%fd69, %fd306;
	abs.f64 	%fd70, %fd68;
	setp.lt.f64 	%p197, %fd69, %fd70;
	mov.u64 	%rd292, %rd52;
	mov.f64 	%fd307, %fd68;
	@%p197 bra 	$L__BB7_59;
	setp.lt.f64 	%p198, %fd70, %fd69;
	mov.u64 	%rd292, %rd291;
	mov.f64 	%fd307, %fd306;
	@%p198 bra 	$L__BB7_59;
	setp.lt.s64 	%p199, %rd291, %rd52;
	min.s64 	%rd292, %rd291, %rd52;
	selp.f64 	%fd307, %fd306, %fd68, %p199;
$L__BB7_59:
	ld.shared.f64 	%fd73, [_ZN6thrust24THRUST_300001_SM_1000_NS8cuda_cub4core6detail5shmemE+72];
	ld.shared.u64 	%rd55, [_ZN6thrust24THRUST_300001_SM_1000_NS8cuda_cub4core6detail5shmemE+80];
	abs.f64 	%fd74, %fd307;
	abs.f64 	%fd75, %fd73;
	setp.lt.f64 	%p200, %fd74, %fd75;
	mov.u64 	%rd293, %rd55;
	mov.f64 	%fd308, %fd73;
	@%p200 bra 	$L__BB7_62;
	setp.lt.f64 	%p201, %fd75, %fd74;
	mov.u64 	%rd293, %rd292;
	mov.f64 	%fd308, %fd307;
	@%p201 bra 	$L__BB7_62;
	setp.lt.s64 	%p202, %rd292, %rd55;
	min.s64 	%rd293, %rd292, %rd55;
	selp.f64 	%fd308, %fd307, %fd73, %p202;
$L__BB7_62:
	ld.shared.f64 	%fd78, [_ZN6thrust24THRUST_300001_SM_1000_NS8cuda_cub4core6detail5shmemE+88];
	ld.shared.u64 	%rd58, [_ZN6thrust24THRUST_300001_SM_1000_NS8cuda_cub4core6detail5shmemE+96];
	abs.f64 	%fd79, %fd308;
	abs.f64 	%fd80, %fd78;
	setp.lt.f64 	%p203, %fd79, %fd80;
	mov.u64 	%rd294, %rd58;
	mov.f64 	%fd309, %fd78;
	@%p203 bra 	$L__BB7_65;
	setp.lt.f64 	%p204, %fd80, %fd79;
	mov.u64 	%rd294, %rd293;
	mov.f64 	%fd309, %fd308;
	@%p204 bra 	$L__BB7_65;
	setp.lt.s64 	%p205, %rd293, %rd58;
	min.s64 	%rd294, %rd293, %rd58;
	selp.f64 	%fd309, %fd308, %fd78, %p205;
$L__BB7_65:
	ld.shared.f64 	%fd83, [_ZN6thrust24THRUST_300001_SM_1000_NS8cuda_cub4core6detail5shmemE+104];
	ld.shared.u64 	%rd61, [_ZN6thrust24THRUST_300001_SM_1000_NS8cuda_cub4core6detail5shmemE+112];
	abs.f64 	%fd84, %fd309;
	abs.f64 	%fd85, %fd83;
	setp.lt.f64 	%p206, %fd84, %fd85;
	mov.u64 	%rd295, %rd61;
	mov.f64 	%fd310, %fd83;
	@%p206 bra 	$L__BB7_68;
	setp.lt.f64 	%p207, %fd85, %fd84;
	mov.u64 	%rd295, %rd294;
	mov.f64 	%fd310, %fd309;
	@%p207 bra 	$L__BB7_68;
	setp.lt.s64 	%p208, %rd294, %rd61;
	min.s64 	%rd295, %rd294, %rd61;
	selp.f64 	%fd310, %fd309, %fd83, %p208;
$L__BB7_68:
	ld.shared.f64 	%fd88, [_ZN6thrust24THRUST_300001_SM_1000_NS8cuda_cub4core6detail5shmemE+120];
	ld.shared.u64 	%rd64, [_ZN6thrust24THRUST_300001_SM_1000_NS8cuda_cub4core6detail5shmemE+128];
	abs.f64 	%fd89, %fd310;
	abs.f64 	%fd90, %fd88;
	setp.lt.f64 	%p209, %fd89, %fd90;
	mov.u64 	%rd340, %rd64;
	mov.f64 	%fd351, %fd88;
	@%p209 bra 	$L__BB7_204;
	setp.lt.f64 	%p210, %fd90, %fd89;
	mov.u64 	%rd340, %rd295;
	mov.f64 	%fd351, %fd310;
	@%p210 bra 	$L__BB7_204;
	setp.lt.s64 	%p211, %rd295, %rd64;
	min.s64 	%rd340, %rd295, %rd64;
	selp.f64 	%fd351, %fd310, %fd88, %p211;
	bra.uni 	$L__BB7_204;
$L__BB7_71:
	// begin inline asm
	mov.u32 %r163, %laneid;
	// end inline asm
	and.b32  	%r184, %r2, 992;
	add.s32 	%r185, %r184, 32;
	setp.gt.s32 	%p118, %r185, %r1;
	not.b32 	%r186, %r184;
	add.s32 	%r187, %r1, %r186;
	selp.b32 	%r182, %r187, 31, %p118;
	mov.b64 	%rd250, %fd298;
	mov.b64 	{%r165, %r170}, %rd250;
	mov.b32 	%r181, 1;
	mov.b32 	%r183, -1;
	// begin inline asm
	shfl.sync.down.b32 %r164, %r165, %r181, %r182, %r183;
	// end inline asm
	// begin inline asm
	shfl.sync.down.b32 %r169, %r170, %r181, %r182, %r183;
	// end inline asm
	mov.b64 	%rd251, {%r164, %r169};
	mov.b64 	%fd92, %rd251;
	mov.b64 	{%r175, %r180}, %rd283;
	// begin inline asm
	shfl.sync.down.b32 %r174, %r175, %r181, %r182, %r183;
	// end inline asm
	// begin inline asm
	shfl.sync.down.b32 %r179, %r180, %r181, %r182, %r183;
	// end inline asm
	mov.b64 	%rd66, {%r174, %r179};
	setp.ge.s32 	%p119, %r163, %r182;
	mov.u64 	%rd296, %rd283;
	mov.f64 	%fd311, %fd298;
	@%p119 bra 	$L__BB7_75;
	abs.f64 	%fd93, %fd298;
	abs.f64 	%fd94, %fd92;
	setp.lt.f64 	%p120, %fd93, %fd94;
	mov.u64 	%rd296, %rd66;
	mov.f64 	%fd311, %fd92;
	@%p120 bra 	$L__BB7_75;
	setp.lt.f64 	%p121, %fd94, %fd93;
	mov.u64 	%rd296, %rd283;
	mov.f64 	%fd311, %fd298;
	@%p121 bra 	$L__BB7_75;
	setp.lt.s64 	%p122, %rd283, %rd66;
	min.s64 	%rd296, %rd283, %rd66;
	selp.f64 	%fd311, %fd298, %fd92, %p122;
$L__BB7_75:
	mov.b64 	%rd252, %fd311;
	mov.b64 	{%r189, %r194}, %rd252;
	mov.b32 	%r205, 2;
	mov.b32 	%r207, -1;
	// begin inline asm
	shfl.sync.down.b32 %r188, %r189, %r205, %r182, %r207;
	// end inline asm
	// begin inline asm
	shfl.sync.down.b32 %r193, %r194, %r205, %r182, %r207;
	// end inline asm
	mov.b64 	%rd253, {%r188, %r193};
	mov.b64 	%fd97, %rd253;
	mov.b64 	{%r199, %r204}, %rd296;
	// begin inline asm
	shfl.sync.down.b32 %r198, %r199, %r205, %r182, %r207;
	// end inline asm
	// begin inline asm
	shfl.sync.down.b32 %r203, %r204, %r205, %r182, %r207;
	// end inline asm
	mov.b64 	%rd69, {%r198, %r203};
	add.s32 	%r208, %r163, 2;
	setp.gt.s32 	%p123, %r208, %r182;
	mov.u64 	%rd297, %rd296;
	mov.f64 	%fd312, %fd311;
	@%p123 bra 	$L__BB7_79;
	abs.f64 	%fd98, %fd311;
	abs.f64 	%fd99, %fd97;
	setp.lt.f64 	%p124, %fd98, %fd99;
	mov.u64 	%rd297, %rd69;
	mov.f64 	%fd312, %fd97;
	@%p124 bra 	$L__BB7_79;
	setp.lt.f64 	%p125, %fd99, %fd98;
	mov.u64 	%rd297, %rd296;
	mov.f64 	%fd312, %fd311;
	@%p125 bra 	$L__BB7_79;
	setp.lt.s64 	%p126, %rd296, %rd69;
	min.s64 	%rd297, %rd296, %rd69;
	selp.f64 	%fd312, %fd311, %fd97, %p126;
$L__BB7_79:
	mov.b64 	%rd254, %fd312;
	mov.b64 	{%r210, %r215}, %rd254;
	mov.b32 	%r226, 4;
	mov.b32 	%r228, -1;
	// begin inline asm
	shfl.sync.down.b32 %r209, %r210, %r226, %r182, %r228;
	// end inline asm
	// begin inline asm
	shfl.sync.down.b32 %r214, %r215, %r226, %r182, %r228;
	// end inline asm
	mov.b64 	%rd255, {%r209, %r214};
	mov.b64 	%fd102, %rd255;
	mov.b64 	{%r220, %r225}, %rd297;
	// begin inline asm
	shfl.sync.down.b32 %r219, %r220, %r226, %r182, %r228;
	// end inline asm
	// begin inline asm
	shfl.sync.down.b32 %r224, %r225, %r226, %r182, %r228;
	// end inline asm
	mov.b64 	%rd72, {%r219, %r224};
	add.s32 	%r229, %r163, 4;
	setp.gt.s32 	%p127, %r229, %r182;
	mov.u64 	%rd298, %rd297;
	mov.f64 	%fd313, %fd312;
	@%p127 bra 	$L__BB7_83;
	abs.f64 	%fd103, %fd312;
	abs.f64 	%fd104, %fd102;
	setp.lt.f64 	%p128, %fd103, %fd104;
	mov.u64 	%rd298, %rd72;
	mov.f64 	%fd313, %fd102;
	@%p128 bra 	$L__BB7_83;
	setp.lt.f64 	%p129, %fd104, %fd103;
	mov.u64 	%rd298, %rd297;
	mov.f64 	%fd313, %fd312;
	@%p129 bra 	$L__BB7_83;
	setp.lt.s64 	%p130, %rd297, %rd72;
	min.s64 	%rd298, %rd297, %rd72;
	selp.f64 	%fd313, %fd312, %fd102, %p130;
$L__BB7_83:
	mov.b64 	%rd256, %fd313;
	mov.b64 	{%r231, %r236}, %rd256;
	mov.b32 	%r247, 8;
	mov.b32 	%r249, -1;
	// begin inline asm
	shfl.sync.down.b32 %r230, %r231, %r247, %r182, %r249;
	// end inline asm
	// begin inline asm
	shfl.sync.down.b32 %r235, %r236, %r247, %r182, %r249;
	// end inline asm
	mov.b64 	%rd257, {%r230, %r235};
	mov.b64 	%fd107, %rd257;
	mov.b64 	{%r241, %r246}, %rd298;
	// begin inline asm
	shfl.sync.down.b32 %r240, %r241, %r247, %r182, %r249;
	// end inline asm
	// begin inline asm
	shfl.sync.down.b32 %r245, %r246, %r247, %r182, %r249;
	// end inline asm
	mov.b64 	%rd75, {%r240, %r245};
	add.s32 	%r250, %r163, 8;
	setp.gt.s32 	%p131, %r250, %r182;
	mov.u64 	%rd299, %rd298;
	mov.f64 	%fd314, %fd313;
	@%p131 bra 	$L__BB7_87;
	abs.f64 	%fd108, %fd313;
	abs.f64 	%fd109, %fd107;
	setp.lt.f64 	%p132, %fd108, %fd109;
	mov.u64 	%rd299, %rd75;
	mov.f64 	%fd314, %fd107;
	@%p132 bra 	$L__BB7_87;
	setp.lt.f64 	%p133, %fd109, %fd108;
	mov.u64 	%rd299, %rd298;
	mov.f64 	%fd314, %fd313;
	@%p133 bra 	$L__BB7_87;
	setp.lt.s64 	%p134, %rd298, %rd75;
	min.s64 	%rd299, %rd298, %rd75;
	selp.f64 	%fd314, %fd313, %fd107, %p134;
$L__BB7_87:
	mov.b64 	%rd258, %fd314;
	mov.b64 	{%r252, %r257}, %rd258;
	mov.b32 	%r268, 16;
	mov.b32 	%r270, -1;
	// begin inline asm
	shfl.sync.down.b32 %r251, %r252, %r268, %r182, %r270;
	// end inline asm
	// begin inline asm
	shfl.sync.down.b32 %r256, %r257, %r268, %r182, %r270;
	// end inline asm
	mov.b64 	%rd259, {%r251, %r256};
	mov.b64 	%fd112, %rd259;
	mov.b64 	{%r262, %r267}, %rd299;
	// begin inline asm
	shfl.sync.down.b32 %r261, %r262, %r268, %r182, %r270;
	// end inline asm
	// begin inline asm
	shfl.sync.down.b32 %r266, %r267, %r268, %r182, %r270;
	// end inline asm
	mov.b64 	%rd78, {%r261, %r266};
	add.s32 	%r271, %r163, 16;
	setp.gt.s32 	%p135, %r271, %r182;
	mov.u64 	%rd340, %rd299;
	mov.f64 	%fd351, %fd314;
	@%p135 bra 	$L__BB7_91;
	abs.f64 	%fd113, %fd314;
	abs.f64 	%fd114, %fd112;
	setp.lt.f64 	%p136, %fd113, %fd114;
	mov.u64 	%rd340, %rd78;
	mov.f64 	%fd351, %fd112;
	@%p136 bra 	$L__BB7_91;
	setp.lt.f64 	%p137, %fd114, %fd113;
	mov.u64 	%rd340, %rd299;
	mov.f64 	%fd351, %fd314;
	@%p137 bra 	$L__BB7_91;
	setp.lt.s64 	%p138, %rd299, %rd78;
	min.s64 	%rd340, %rd299, %rd78;
	selp.f64 	%fd351, %fd314, %fd112, %p138;
$L__BB7_91:
	setp.ne.s32 	%p139, %r163, 0;
	@%p139 bra 	$L__BB7_93;
	shr.u32 	%r272, %r2, 1;
	and.b32  	%r273, %r272, 496;
	mov.u32 	%r274, _ZN6thrust24THRUST_300001_SM_1000_NS8cuda_cub4core6detail5shmemE;
	add.s32 	%r275, %r274, %r273;
	st.shared.f64 	[%r275+8], %fd351;
	st.shared.u64 	[%r275+16], %rd340;
$L__BB7_93:
	bar.sync 	0;
	setp.ne.s32 	%p140, %r2, 0;
	@%p140 bra 	$L__BB7_204;
	setp.lt.s32 	%p141, %r1, 33;
	mov.f64 	%fd316, %fd351;
	mov.u64 	%rd301, %rd340;
	@%p141 bra 	$L__BB7_98;
	ld.shared.f64 	%fd117, [_ZN6thrust24THRUST_300001_SM_1000_NS8cuda_cub4core6detail5shmemE+24];
	ld.shared.u64 	%rd81, [_ZN6thrust24THRUST_300001_SM_1000_NS8cuda_cub4core6detail5shmemE+32];
	abs.f64 	%fd118, %fd351;
	abs.f64 	%fd119, %fd117;
	setp.lt.f64 	%p142, %fd118, %fd119;
	mov.f64 	%fd316, %fd117;
	mov.u64 	%rd301, %rd81;
	@%p142 bra 	$L__BB7_98;
	setp.lt.f64 	%p143, %fd119, %fd118;
	mov.f64 	%fd316, %fd351;
	mov.u64 	%rd301, %rd340;
	@%p143 bra 	$L__BB7_98;
	setp.lt.s64 	%p144, %rd340, %rd81;
	min.s64 	%rd301, %rd340, %rd81;
	selp.f64 	%fd316, %fd351, %fd117, %p144;
$L__BB7_98:
	setp.lt.s32 	%p145, %r1, 65;
	mov.f64 	%fd317, %fd316;
	mov.u64 	%rd302, %rd301;
	@%p145 bra 	$L__BB7_102;
	ld.shared.f64 	%fd122, [_ZN6thrust24THRUST_300001_SM_1000_NS8cuda_cub4core6detail5shmemE+40];
	ld.shared.u64 	%rd84, [_ZN6thrust24THRUST_300001_SM_1000_NS8cuda_cub4core6detail5shmemE+48];
	abs.f64 	%fd123, %fd316;
	abs.f64 	%fd124, %fd122;
	setp.lt.f64 	%p146, %fd123, %fd124;
	mov.f64 	%fd317, %fd122;
	mov.u64 	%rd302, %rd84;
	@%p146 bra 	$L__BB7_102;
	setp.lt.f64 	%p147, %fd124, %fd123;
	mov.f64 	%fd317, %fd316;
	mov.u64 	%rd302, %rd301;
	@%p147 bra 	$L__BB7_102;
	setp.lt.s64 	%p148, %rd301, %rd84;
	min.s64 	%rd302, %rd301, %rd84;
	selp.f64 	%fd317, %fd316, %fd122, %p148;
$L__BB7_102:
	setp.lt.s32 	%p149, %r1, 97;
	mov.f64 	%fd318, %fd317;
	mov.u64 	%rd303, %rd302;
	@%p149 bra 	$L__BB7_106;
	ld.shared.f64 	%fd127, [_ZN6thrust24THRUST_300001_SM_1000_NS8cuda_cub4core6detail5shmemE+56];
	ld.shared.u64 	%rd87, [_ZN6thrust24THRUST_300001_SM_1000_NS8cuda_cub4core6detail5shmemE+64];
	abs.f64 	%fd128, %fd317;
	abs.f64 	%fd129, %fd127;
	setp.lt.f64 	%p150, %fd128, %fd129;
	mov.f64 	%fd318, %fd127;
	mov.u64 	%rd303, %rd87;
	@%p150 bra 	$L__BB7_106;
	setp.lt.f64 	%p151, %fd129, %fd128;
	mov.f64 	%fd318, %fd317;
	mov.u64 	%rd303, %rd302;
	@%p151 bra 	$L__BB7_106;
	setp.lt.s64 	%p152, %rd302, %rd87;
	min.s64 	%rd303, %rd302, %rd87;
	selp.f64 	%fd318, %fd317, %fd127, %p152;
$L__BB7_106:
	setp.lt.s32 	%p153, %r1, 129;
	mov.f64 	%fd319, %fd318;
	mov.u64 	%rd304, %rd303;
	@%p153 bra 	$L__BB7_110;
	ld.shared.f64 	%fd132, [_ZN6thrust24THRUST_300001_SM_1000_NS8cuda_cub4core6detail5shmemE+72];
	ld.shared.u64 	%rd90, [_ZN6thrust24THRUST_300001_SM_1000_NS8cuda_cub4core6detail5shmemE+80];
	abs.f64 	%fd133, %fd318;
	abs.f64 	%fd134, %fd132;
	setp.lt.f64 	%p154, %fd133, %fd134;
	mov.f64 	%fd319, %fd132;
	mov.u64 	%rd304, %rd90;
	@%p154 bra 	$L__BB7_110;
	setp.lt.f64 	%p155, %fd134, %fd133;
	mov.f64 	%fd319, %fd318;
	mov.u64 	%rd304, %rd303;
	@%p155 bra 	$L__BB7_110;
	setp.lt.s64 	%p156, %rd303, %rd90;
	min.s64 	%rd304, %rd303, %rd90;
	selp.f64 	%fd319, %fd318, %fd132, %p156;
$L__BB7_110:
	setp.lt.s32 	%p157, %r1, 161;
	mov.f64 	%fd320, %fd319;
	mov.u64 	%rd305, %rd304;
	@%p157 bra 	$L__BB7_114;
	ld.shared.f64 	%fd137, [_ZN6thrust24THRUST_300001_SM_1000_NS8cuda_cub4core6detail5shmemE+88];
	ld.shared.u64 	%rd93, [_ZN6thrust24THRUST_300001_SM_1000_NS8cuda_cub4core6detail5shmemE+96];
	abs.f64 	%fd138, %fd319;
	abs.f64 	%fd139, %fd137;
	setp.lt.f64 	%p158, %fd138, %fd139;
	mov.f64 	%fd320, %fd137;
	mov.u64 	%rd305, %rd93;
	@%p158 bra 	$L__BB7_114;
	setp.lt.f64 	%p159, %fd139, %fd138;
	mov.f64 	%fd320, %fd319;
	mov.u64 	%rd305, %rd304;
	@%p159 bra 	$L__BB7_114;
	setp.lt.s64 	%p160, %rd304, %rd93;
	min.s64 	%rd305, %rd304, %rd93;
	selp.f64 	%fd320, %fd319, %fd137, %p160;
$L__BB7_114:
	setp.lt.s32 	%p161, %r1, 193;
	mov.f64 	%fd321, %fd320;
	mov.u64 	%rd306, %rd305;
	@%p161 bra 	$L__BB7_118;
	ld.shared.f64 	%fd142, [_ZN6thrust24THRUST_300001_SM_1000_NS8cuda_cub4core6detail5shmemE+104];
	ld.shared.u64 	%rd96, [_ZN6thrust24THRUST_300001_SM_1000_NS8cuda_cub4core6detail5shmemE+112];
	abs.f64 	%fd143, %fd320;
	abs.f64 	%fd144, %fd142;
	setp.lt.f64 	%p162, %fd143, %fd144;
	mov.f64 	%fd321, %fd142;
	mov.u64 	%rd306, %rd96;
	@%p162 bra 	$L__BB7_118;
	setp.lt.f64 	%p163, %fd144, %fd143;
	mov.f64 	%fd321, %fd320;
	mov.u64 	%rd306, %rd305;
	@%p163 bra 	$L__BB7_118;
	setp.lt.s64 	%p164, %rd305, %rd96;
	min.s64 	%rd306, %rd305, %rd96;
	selp.f64 	%fd321, %fd320, %fd142, %p164;
$L__BB7_118:
	setp.lt.s32 	%p165, %r1, 225;
	mov.u64 	%rd340, %rd306;
	mov.f64 	%fd351, %fd321;
	@%p165 bra 	$L__BB7_204;
	ld.shared.f64 	%fd147, [_ZN6thrust24THRUST_300001_SM_1000_NS8cuda_cub4core6detail5shmemE+120];
	ld.shared.u64 	%rd99, [_ZN6thrust24THRUST_300001_SM_1000_NS8cuda_cub4core6detail5shmemE+128];
	abs.f64 	%fd148, %fd321;
	abs.f64 	%fd149, %fd147;
	setp.lt.f64 	%p166, %fd148, %fd149;
	mov.u64 	%rd340, %rd99;
	mov.f64 	%fd351, %fd147;
	@%p166 bra 	$L__BB7_204;
	setp.lt.f64 	%p167, %fd149, %fd148;
	mov.u64 	%rd340, %rd306;
	mov.f64 	%fd351, %fd321;
	@%p167 bra 	$L__BB7_204;
	setp.lt.s64 	%p168, %rd306, %rd99;
	min.s64 	%rd340, %rd306, %rd99;
	selp.f64 	%fd351, %fd321, %fd147, %p168;
	bra.uni 	$L__BB7_204;
$L__BB7_122:
	mov.u32 	%r18, %tid.x;
	cvt.u64.u32 	%rd101, %r18;
	mul.wide.u32 	%rd195, %r18, 8;
	add.s64 	%rd102, %rd1, %rd195;
	ld.global.f64 	%fd274, [%rd102];
	add.s32 	%r31, %r18, 256;
	cvt.u64.u32 	%rd196, %r31;
	ld.global.f64 	%fd275, [%rd102+2048];
	add.s32 	%r32, %r18, 512;
	cvt.u64.u32 	%rd197, %r32;
	ld.global.f64 	%fd276, [%rd102+4096];
	add.s32 	%r33, %r18, 768;
	cvt.u64.u32 	%rd198, %r33;
	ld.global.f64 	%fd277, [%rd102+6144];
	or.b32  	%r34, %r18, 1024;
	cvt.u64.u32 	%rd103, %r34;
	add.s64 	%rd327, %rd192, %rd103;
	ld.global.f64 	%fd338, [%rd102+8192];
	abs.f64 	%fd278, %fd274;
	abs.f64 	%fd279, %fd275;
	setp.geu.f64 	%p3, %fd278, %fd279;
	selp.f64 	%fd280, %fd274, %fd275, %p3;
	selp.b64 	%rd199, %rd101, %rd196, %p3;
	abs.f64 	%fd281, %fd280;
	abs.f64 	%fd282, %fd276;
	setp.geu.f64 	%p4, %fd281, %fd282;
	selp.f64 	%fd283, %fd280, %fd276, %p4;
	selp.b64 	%rd200, %rd199, %rd197, %p4;
	abs.f64 	%fd284, %fd283;
	abs.f64 	%fd285, %fd277;
	setp.geu.f64 	%p5, %fd284, %fd285;
	selp.f64 	%fd152, %fd283, %fd277, %p5;
	selp.b64 	%rd105, %rd200, %rd198, %p5;
	abs.f64 	%fd153, %fd152;
	abs.f64 	%fd154, %fd338;
	setp.lt.f64 	%p6, %fd153, %fd154;
	@%p6 bra 	$L__BB7_124;
	setp.lt.f64 	%p7, %fd154, %fd153;
	setp.lt.u64 	%p8, %rd105, %rd103;
	or.pred  	%p9, %p7, %p8;
	selp.f64 	%fd338, %fd152, %fd338, %p9;
	add.s64 	%rd203, %rd192, %rd105;
	selp.b64 	%rd327, %rd203, %rd327, %p9;
$L__BB7_124:
	setp.lt.u64 	%p10, %rd194, 2560;
	mov.b64 	%rd316, 1280;
	@%p10 bra 	$L__BB7_137;
	mov.b64 	%rd308, 1280;
	mov.f64 	%fd323, %fd338;
$L__BB7_126:
	add.s64 	%rd206, %rd308, %rd101;
	shl.b64 	%rd207, %rd308, 3;
	add.s64 	%rd208, %rd102, %rd207;
	add.s64 	%rd310, %rd206, %rd192;
	ld.global.f64 	%fd324, [%rd208];
	ld.global.f64 	%fd325, [%rd208+2048];
	ld.global.f64 	%fd326, [%rd208+4096];
	add.s64 	%rd313, %rd310, 768;
	ld.global.f64 	%fd327, [%rd208+6144];
	ld.global.f64 	%fd338, [%rd208+8192];
	abs.f64 	%fd163, %fd323;
	abs.f64 	%fd164, %fd324;
	setp.lt.f64 	%p11, %fd163, %fd164;
	@%p11 bra 	$L__BB7_128;
	setp.lt.f64 	%p12, %fd164, %fd163;
	setp.lt.s64 	%p13, %rd327, %rd310;
	or.pred  	%p14, %p12, %p13;
	selp.f64 	%fd324, %fd323, %fd324, %p14;
	selp.b64 	%rd310, %rd327, %rd310, %p14;
$L__BB7_128:
	add.s64 	%rd209, %rd308, %rd101;
	add.s64 	%rd210, %rd209, %rd192;
	add.s64 	%rd311, %rd210, 256;
	abs.f64 	%fd167, %fd324;
	abs.f64 	%fd168, %fd325;
	setp.lt.f64 	%p15, %fd167, %fd168;
	@%p15 bra 	$L__BB7_130;
	setp.lt.f64 	%p16, %fd168, %fd167;
	setp.lt.s64 	%p17, %rd310, %rd311;
	or.pred  	%p18, %p16, %p17;
	selp.f64 	%fd325, %fd324, %fd325, %p18;
	selp.b64 	%rd311, %rd310, %rd311, %p18;
$L__BB7_130:
	add.s64 	%rd211, %rd308, %rd101;
	add.s64 	%rd212, %rd211, %rd192;
	add.s64 	%rd312, %rd212, 512;
	abs.f64 	%fd171, %fd325;
	abs.f64 	%fd172, %fd326;
	setp.lt.f64 	%p19, %fd171, %fd172;
	@%p19 bra 	$L__BB7_132;
	setp.lt.f64 	%p20, %fd172, %fd171;
	setp.lt.s64 	%p21, %rd311, %rd312;
	or.pred  	%p22, %p20, %p21;
	selp.f64 	%fd326, %fd325, %fd326, %p22;
	selp.b64 	%rd312, %rd311, %rd312, %p22;
$L__BB7_132:
	abs.f64 	%fd175, %fd326;
	abs.f64 	%fd176, %fd327;
	setp.lt.f64 	%p23, %fd175, %fd176;
	@%p23 bra 	$L__BB7_134;
	setp.lt.f64 	%p24, %fd176, %fd175;
	setp.lt.s64 	%p25, %rd312, %rd313;
	or.pred  	%p26, %p24, %p25;
	selp.f64 	%fd327, %fd326, %fd327, %p26;
	selp.b64 	%rd313, %rd312, %rd313, %p26;
$L__BB7_134:
	add.s64 	%rd213, %rd308, %rd101;
	add.s64 	%rd214, %rd213, %rd192;
	add.s64 	%rd327, %rd214, 1024;
	abs.f64 	%fd179, %fd327;
	abs.f64 	%fd180, %fd338;
	setp.lt.f64 	%p27, %fd179, %fd180;
	@%p27 bra 	$L__BB7_136;
	setp.lt.f64 	%p28, %fd180, %fd179;
	setp.lt.s64 	%p29, %rd313, %rd327;
	or.pred  	%p30, %p28, %p29;
	selp.f64 	%fd338, %fd327, %fd338, %p30;
	selp.b64 	%rd327, %rd313, %rd327, %p30;
$L__BB7_136:
	add.s64 	%rd316, %rd308, 1280;
	add.s64 	%rd215, %rd308, 2560;
	setp.le.s64 	%p31, %rd215, %rd194;
	mov.u64 	%rd308, %rd316;
	mov.f64 	%fd323, %fd338;
	@%p31 bra 	$L__BB7_126;
$L__BB7_137:
	setp.le.s64 	%p32, %rd194, %rd316;
	@%p32 bra 	$L__BB7_160;
	cvt.u32.u64 	%r35, %rd316;
	cvt.u32.u64 	%r36, %rd194;
	sub.s32 	%r19, %r36, %r35;
	setp.ge.s32 	%p33, %r18, %r19;
	@%p33 bra 	$L__BB7_160;
	cvta.to.global.u64 	%rd128, %rd191;
	not.b32 	%r38, %r18;
	add.s32 	%r39, %r38, %r36;
	sub.s32 	%r20, %r39, %r35;
	and.b32  	%r41, %r20, 768;
	setp.eq.s32 	%p34, %r41, 768;
	mov.u32 	%r389, %r18;
	@%p34 bra 	$L__BB7_145;
	add.s64 	%rd217, %rd316, %rd101;
	add.s64 	%rd318, %rd217, %rd192;
	shl.b64 	%rd218, %rd217, 3;
	add.s64 	%rd317, %rd128, %rd218;
	shr.u32 	%r42, %r20, 8;
	add.s32 	%r43, %r42, 1;
	and.b32  	%r44, %r43, 3;
	neg.s32 	%r387, %r44;
	mov.u32 	%r389, %r18;
$L__BB7_141:
	.pragma "nounroll";
	mov.u64 	%rd133, %rd327;
	mov.f64 	%fd184, %fd338;
	ld.global.f64 	%fd185, [%rd317];
	abs.f64 	%fd186, %fd184;
	abs.f64 	%fd187, %fd185;
	setp.lt.f64 	%p35, %fd186, %fd187;
	mov.f64 	%fd338, %fd185;
	mov.u64 	%rd327, %rd318;
	@%p35 bra 	$L__BB7_144;
	setp.lt.f64 	%p36, %fd187, %fd186;
	mov.f64 	%fd338, %fd184;
	mov.u64 	%rd327, %rd133;
	@%p36 bra 	$L__BB7_144;
	setp.lt.s64 	%p37, %rd133, %rd318;
	selp.f64 	%fd338, %fd184, %fd185, %p37;
	min.s64 	%rd327, %rd133, %rd318;
$L__BB7_144:
	add.s32 	%r389, %r389, 256;
	add.s64 	%rd318, %rd318, 256;
	add.s64 	%rd317, %rd317, 2048;
	add.s32 	%r387, %r387, 1;
	setp.ne.s32 	%p38, %r387, 0;
	@%p38 bra 	$L__BB7_141;
$L__BB7_145:
	setp.lt.u32 	%p39, %r20, 768;
	@%p39 bra 	$L__BB7_160;
	add.s32 	%r390, %r389, 512;
$L__BB7_147:
	mov.u32 	%r28, %r390;
	add.s32 	%r45, %r28, -512;
	cvt.u64.u32 	%rd219, %r45;
	add.s64 	%rd220, %rd316, %rd219;
	shl.b64 	%rd221, %rd220, 3;
	add.s64 	%rd141, %rd128, %rd221;
	add.s64 	%rd142, %rd220, %rd192;
	ld.global.f64 	%fd193, [%rd141];
	abs.f64 	%fd194, %fd338;
	abs.f64 	%fd195, %fd193;
	setp.lt.f64 	%p40, %fd194, %fd195;
	mov.f64 	%fd335, %fd193;
	mov.u64 	%rd324, %rd142;
	@%p40 bra 	$L__BB7_150;
	setp.lt.f64 	%p41, %fd195, %fd194;
	mov.f64 	%fd335, %fd338;
	mov.u64 	%rd324, %rd327;
	@%p41 bra 	$L__BB7_150;
	setp.lt.s64 	%p42, %rd327, %rd142;
	selp.f64 	%fd335, %fd338, %fd193, %p42;
	min.s64 	%rd324, %rd327, %rd142;
$L__BB7_150:
	add.s32 	%r46, %r28, -256;
	cvt.u64.u32 	%rd222, %r46;
	add.s64 	%rd223, %rd316, %rd222;
	add.s64 	%rd145, %rd223, %rd192;
	ld.global.f64 	%fd198, [%rd141+2048];
	abs.f64 	%fd199, %fd335;
	abs.f64 	%fd200, %fd198;
	setp.lt.f64 	%p43, %fd199, %fd200;
	mov.f64 	%fd336, %fd198;
	mov.u64 	%rd325, %rd145;
	@%p43 bra 	$L__BB7_153;
	setp.lt.f64 	%p44, %fd200, %fd199;
	mov.f64 	%fd336, %fd335;
	mov.u64 	%rd325, %rd324;
	@%p44 bra 	$L__BB7_153;
	setp.lt.s64 	%p45, %rd324, %rd145;
	selp.f64 	%fd336, %fd335, %fd198, %p45;
	min.s64 	%rd325, %rd324, %rd145;
$L__BB7_153:
	cvt.u64.u32 	%rd224, %r28;
	add.s64 	%rd225, %rd316, %rd224;
	add.s64 	%rd148, %rd225, %rd192;
	ld.global.f64 	%fd203, [%rd141+4096];
	abs.f64 	%fd204, %fd336;
	abs.f64 	%fd205, %fd203;
	setp.lt.f64 	%p46, %fd204, %fd205;
	mov.f64 	%fd337, %fd203;
	mov.u64 	%rd326, %rd148;
	@%p46 bra 	$L__BB7_156;
	setp.lt.f64 	%p47, %fd205, %fd204;
	mov.f64 	%fd337, %fd336;
	mov.u64 	%rd326, %rd325;
	@%p47 bra 	$L__BB7_156;
	setp.lt.s64 	%p48, %rd325, %rd148;
	selp.f64 	%fd337, %fd336, %fd203, %p48;
	min.s64 	%rd326, %rd325, %rd148;
$L__BB7_156:
	add.s32 	%r47, %r28, 256;
	cvt.u64.u32 	%rd226, %r47;
	add.s64 	%rd227, %rd316, %rd226;
	add.s64 	%rd151, %rd227, %rd192;
	ld.global.f64 	%fd208, [%rd141+6144];
	abs.f64 	%fd209, %fd337;
	abs.f64 	%fd210, %fd208;
	setp.lt.f64 	%p49, %fd209, %fd210;
	mov.f64 	%fd338, %fd208;
	mov.u64 	%rd327, %rd151;
	@%p49 bra 	$L__BB7_159;
	setp.lt.f64 	%p50, %fd210, %fd209;
	mov.f64 	%fd338, %fd337;
	mov.u64 	%rd327, %rd326;
	@%p50 bra 	$L__BB7_159;
	setp.lt.s64 	%p51, %rd326, %rd151;
	selp.f64 	%fd338, %fd337, %fd208, %p51;
	min.s64 	%rd327, %rd326, %rd151;
$L__BB7_159:
	add.s32 	%r390, %r28, 1024;
	add.s32 	%r48, %r28, 512;
	setp.lt.s32 	%p52, %r48, %r19;
	@%p52 bra 	$L__BB7_147;
$L__BB7_160:
	// begin inline asm
	mov.u32 %r49, %laneid;
	// end inline asm
	mov.b64 	%rd228, %fd338;
	mov.b64 	{%r51, %r56}, %rd228;
	mov.b32 	%r67, 1;
	mov.b32 	%r68, 31;
	mov.b32 	%r69, -1;
	// begin inline asm
	shfl.sync.down.b32 %r50, %r51, %r67, %r68, %r69;
	// end inline asm
	// begin inline asm
	shfl.sync.down.b32 %r55, %r56, %r67, %r68, %r69;
	// end inline asm
	mov.b64 	%rd229, {%r50, %r55};
	mov.b64 	%fd214, %rd229;
	mov.b64 	{%r61, %r66}, %rd327;
	// begin inline asm
	shfl.sync.down.b32 %r60, %r61, %r67, %r68, %r69;
	// end inline asm
	// begin inline asm
	shfl.sync.down.b32 %r65, %r66, %r67, %r68, %r69;
	// end inline asm
	mov.b64 	%rd155, {%r60, %r65};
	setp.gt.s32 	%p53, %r49, 30;
	mov.f64 	%fd340, %fd338;
	mov.u64 	%rd329, %rd327;
	@%p53 bra 	$L__BB7_164;
	abs.f64 	%fd215, %fd338;
	abs.f64 	%fd216, %fd214;
	setp.lt.f64 	%p54, %fd215, %fd216;
	mov.f64 	%fd340, %fd214;
	mov.u64 	%rd329, %rd155;
	@%p54 bra 	$L__BB7_164;
	setp.lt.f64 	%p55, %fd216, %fd215;
	mov.f64 	%fd340, %fd338;
	mov.u64 	%rd329, %rd327;
	@%p55 bra 	$L__BB7_164;
	setp.lt.s64 	%p56, %rd327, %rd155;
	selp.f64 	%fd340, %fd338, %fd214, %p56;
	min.s64 	%rd329, %rd327, %rd155;
$L__BB7_164:
	mov.b64 	%rd230, %fd340;
	mov.b64 	{%r71, %r76}, %rd230;
	mov.b32 	%r87, 2;
	mov.b32 	%r88, 31;
	mov.b32 	%r89, -1;
	// begin inline asm
	shfl.sync.down.b32 %r70, %r71, %r87, %r88, %r89;
	// end inline asm
	// begin inline asm
	shfl.sync.down.b32 %r75, %r76, %r87, %r88, %r89;
	// end inline asm
	mov.b64 	%rd231, {%r70, %r75};
	mov.b64 	%fd219, %rd231;
	mov.b64 	{%r81, %r86}, %rd329;
	// begin inline asm
	shfl.sync.down.b32 %r80, %r81, %r87, %r88, %r89;
	// end inline asm
	// begin inline asm
	shfl.sync.down.b32 %r85, %r86, %r87, %r88, %r89;
	// end inline asm
	mov.b64 	%rd158, {%r80, %r85};
	setp.gt.s32 	%p57, %r49, 29;
	mov.f64 	%fd341, %fd340;
	mov.u64 	%rd330, %rd329;
	@%p57 bra 	$L__BB7_168;
	abs.f64 	%fd220, %fd340;
	abs.f64 	%fd221, %fd219;
	setp.lt.f64 	%p58, %fd220, %fd221;
	mov.f64 	%fd341, %fd219;
	mov.u64 	%rd330, %rd158;
	@%p58 bra 	$L__BB7_168;
	setp.lt.f64 	%p59, %fd221, %fd220;
	mov.f64 	%fd341, %fd340;
	mov.u64 	%rd330, %rd329;
	@%p59 bra 	$L__BB7_168;
	setp.lt.s64 	%p60, %rd329, %rd158;
	selp.f64 	%fd341, %fd340, %fd219, %p60;
	min.s64 	%rd330, %rd329, %rd158;
$L__BB7_168:
	mov.b64 	%rd232, %fd341;
	mov.b64 	{%r91, %r96}, %rd232;
	mov.b32 	%r107, 4;
	mov.b32 	%r108, 31;
	mov.b32 	%r109, -1;
	// begin inline asm
	shfl.sync.down.b32 %r90, %r91, %r107, %r108, %r109;
	// end inline asm
	// begin inline asm
	shfl.sync.down.b32 %r95, %r96, %r107, %r108, %r109;
	// end inline asm
	mov.b64 	%rd233, {%r90, %r95};
	mov.b64 	%fd224, %rd233;
	mov.b64 	{%r101, %r106}, %rd330;
	// begin inline asm
	shfl.sync.down.b32 %r100, %r101, %r107, %r108, %r109;
	// end inline asm
	// begin inline asm
	shfl.sync.down.b32 %r105, %r106, %r107, %r108, %r109;
	// end inline asm
	mov.b64 	%rd161, {%r100, %r105};
	setp.gt.s32 	%p61, %r49, 27;
	mov.f64 	%fd342, %fd341;
	mov.u64 	%rd331, %rd330;
	@%p61 bra 	$L__BB7_172;
	abs.f64 	%fd225, %fd341;
	abs.f64 	%fd226, %fd224;
	setp.lt.f64 	%p62, %fd225, %fd226;
	mov.f64 	%fd342, %fd224;
	mov.u64 	%rd331, %rd161;
	@%p62 bra 	$L__BB7_172;
	setp.lt.f64 	%p63, %fd226, %fd225;
	mov.f64 	%fd342, %fd341;
	mov.u64 	%rd331, %rd330;
	@%p63 bra 	$L__BB7_172;
	setp.lt.s64 	%p64, %rd330, %rd161;
	selp.f64 	%fd342, %fd341, %fd224, %p64;
	min.s64 	%rd331, %rd330, %rd161;
$L__BB7_172:
	mov.b64 	%rd234, %fd342;
	mov.b64 	{%r111, %r116}, %rd234;
	mov.b32 	%r127, 8;
	mov.b32 	%r128, 31;
	mov.b32 	%r129, -1;
	// begin inline asm
	shfl.sync.down.b32 %r110, %r111, %r127, %r128, %r129;
	// end inline asm
	// begin inline asm
	shfl.sync.down.b32 %r115, %r116, %r127, %r128, %r129;
	// end inline asm
	mov.b64 	%rd235, {%r110, %r115};
	mov.b64 	%fd229, %rd235;
	mov.b64 	{%r121, %r126}, %rd331;
	// begin inline asm
	shfl.sync.down.b32 %r120, %r121, %r127, %r128, %r129;
	// end inline asm
	// begin inline asm
	shfl.sync.down.b32 %r125, %r126, %r127, %r128, %r129;
	// end inline asm
	mov.b64 	%rd164, {%r120, %r125};
	setp.gt.s32 	%p65, %r49, 23;
	mov.f64 	%fd343, %fd342;
	mov.u64 	%rd332, %rd331;
	@%p65 bra 	$L__BB7_176;
	abs.f64 	%fd230, %fd342;
	abs.f64 	%fd231, %fd229;
	setp.lt.f64 	%p66, %fd230, %fd231;
	mov.f64 	%fd343, %fd229;
	mov.u64 	%rd332, %rd164;
	@%p66 bra 	$L__BB7_176;
	setp.lt.f64 	%p67, %fd231, %fd230;
	mov.f64 	%fd343, %fd342;
	mov.u64 	%rd332, %rd331;
	@%p67 bra 	$L__BB7_176;
	setp.lt.s64 	%p68, %rd331, %rd164;
	selp.f64 	%fd343, %fd342, %fd229, %p68;
	min.s64 	%rd332, %rd331, %rd164;
$L__BB7_176:
	mov.b64 	%rd236, %fd343;
	mov.b64 	{%r131, %r136}, %rd236;
	mov.b32 	%r147, 16;
	mov.b32 	%r148, 31;
	mov.b32 	%r149, -1;
	// begin inline asm
	shfl.sync.down.b32 %r130, %r131, %r147, %r148, %r149;
	// end inline asm
	// begin inline asm
	shfl.sync.down.b32 %r135, %r136, %r147, %r148, %r149;
	// end inline asm
	mov.b64 	%rd237, {%r130, %r135};
	mov.b64 	%fd234, %rd237;
	mov.b64 	{%r141, %r146}, %rd332;
	// begin inline asm
	shfl.sync.down.b32 %r140, %r141, %r147, %r148, %r149;
	// end inline asm
	// begin inline asm
	shfl.sync.down.b32 %r145, %r146, %r147, %r148, %r149;
	// end inline asm
	mov.b64 	%rd167, {%r140, %r145};
	setp.gt.s32 	%p69, %r49, 15;
	mov.f64 	%fd351, %fd343;
	mov.u64 	%rd340, %rd332;
	@%p69 bra 	$L__BB7_180;
	abs.f64 	%fd235, %fd343;
	abs.f64 	%fd236, %fd234;
	setp.lt.f64 	%p70, %fd235, %fd236;
	mov.f64 	%fd351, %fd234;
	mov.u64 	%rd340, %rd167;
	@%p70 bra 	$L__BB7_180;
	setp.lt.f64 	%p71, %fd236, %fd235;
	mov.f64 	%fd351, %fd343;
	mov.u64 	%rd340, %rd332;
	@%p71 bra 	$L__BB7_180;
	setp.lt.s64 	%p72, %rd332, %rd167;
	selp.f64 	%fd351, %fd343, %fd234, %p72;
	min.s64 	%rd340, %rd332, %rd167;
$L__BB7_180:
	setp.ne.s32 	%p73, %r49, 0;
	@%p73 bra 	$L__BB7_182;
	shr.u32 	%r150, %r18, 1;
	and.b32  	%r151, %r150, 496;
	mov.u32 	%r152, _ZN6thrust24THRUST_300001_SM_1000_NS8cuda_cub4core6detail5shmemE;
	add.s32 	%r153, %r152, %r151;
	st.shared.f64 	[%r153+8], %fd351;
	st.shared.u64 	[%r153+16], %rd340;
$L__BB7_182:
	bar.sync 	0;
	setp.ne.s32 	%p74, %r18, 0;
	@%p74 bra 	$L__BB7_204;
	ld.shared.f64 	%fd239, [_ZN6thrust24THRUST_300001_SM_1000_NS8cuda_cub4core6detail5shmemE+24];
	ld.shared.u64 	%rd170, [_ZN6thrust24THRUST_300001_SM_1000_NS8cuda_cub4core6detail5shmemE+32];
	abs.f64 	%fd240, %fd351;
	abs.f64 	%fd241, %fd239;
	setp.lt.f64 	%p75, %fd240, %fd241;
	mov.f64 	%fd345, %fd239;
	mov.u64 	%rd334, %rd170;
	@%p75 bra 	$L__BB7_186;
	setp.lt.f64 	%p76, %fd241, %fd240;
	mov.f64 	%fd345, %fd351;
	mov.u64 	%rd334, %rd340;
	@%p76 bra 	$L__BB7_186;
	setp.lt.s64 	%p77, %rd340, %rd170;
	selp.f64 	%fd345, %fd351, %fd239, %p77;
	min.s64 	%rd334, %rd340, %rd170;
$L__BB7_186:
	ld.shared.f64 	%fd244, [_ZN6thrust24THRUST_300001_SM_1000_NS8cuda_cub4core6detail5shmemE+40];
	ld.shared.u64 	%rd173, [_ZN6thrust24THRUST_300001_SM_1000_NS8cuda_cub4core6detail5shmemE+48];
	abs.f64 	%fd245, %fd345;
	abs.f64 	%fd246, %fd244;
	setp.lt.f64 	%p78, %fd245, %fd246;
	mov.f64 	%fd346, %fd244;
	mov.u64 	%rd335, %rd173;
	@%p78 bra 	$L__BB7_189;
	setp.lt.f64 	%p79, %fd246, %fd245;
	mov.f64 	%fd346, %fd345;
	mov.u64 	%rd335, %rd334;
	@%p79 bra 	$L__BB7_189;
	setp.lt.s64 	%p80, %rd334, %rd173;
	selp.f64 	%fd346, %fd345, %fd244, %p80;
	min.s64 	%rd335, %rd334, %rd173;
$L__BB7_189:
	ld.shared.f64 	%fd249, [_ZN6thrust24THRUST_300001_SM_1000_NS8cuda_cub4core6detail5shmemE+56];
	ld.shared.u64 	%rd176, [_ZN6thrust24THRUST_300001_SM_1000_NS8cuda_cub4core6detail5shmemE+64];
	abs.f64 	%fd250, %fd346;
	abs.f64 	%fd251, %fd249;
	setp.lt.f64 	%p81, %fd250, %fd251;
	mov.f64 	%fd347, %fd249;
	mov.u64 	%rd336, %rd176;
	@%p81 bra 	$L__BB7_192;
	setp.lt.f64 	%p82, %fd251, %fd250;
	mov.f64 	%fd347, %fd346;
	mov.u64 	%rd336, %rd335;
	@%p82 bra 	$L__BB7_192;
	setp.lt.s64 	%p83, %rd335, %rd176;
	selp.f64 	%fd347, %fd346, %fd249, %p83;
	min.s64 	%rd336, %rd335, %rd176;
$L__BB7_192:
	ld.shared.f64 	%fd254, [_ZN6thrust24THRUST_300001_SM_1000_NS8cuda_cub4core6detail5shmemE+72];
	ld.shared.u64 	%rd179, [_ZN6thrust24THRUST_300001_SM_1000_NS8cuda_cub4core6detail5shmemE+80];
	abs.f64 	%fd255, %fd347;
	abs.f64 	%fd256, %fd254;
	setp.lt.f64 	%p84, %fd255, %fd256;
	mov.f64 	%fd348, %fd254;
	mov.u64 	%rd337, %rd179;
	@%p84 bra 	$L__BB7_195;
	setp.lt.f64 	%p85, %fd256, %fd255;
	mov.f64 	%fd348, %fd347;
	mov.u64 	%rd337, %rd336;
	@%p85 bra 	$L__BB7_195;
	setp.lt.s64 	%p86, %rd336, %rd179;
	selp.f64 	%fd348, %fd347, %fd254, %p86;
	min.s64 	%rd337, %rd336, %rd179;
$L__BB7_195:
	ld.shared.f64 	%fd259, [_ZN6thrust24THRUST_300001_SM_1000_NS8cuda_cub4core6detail5shmemE+88];
	ld.shared.u64 	%rd182, [_ZN6thrust24THRUST_300001_SM_1000_NS8cuda_cub4core6detail5shmemE+96];
	abs.f64 	%fd260, %fd348;
	abs.f64 	%fd261, %fd259;
	setp.lt.f64 	%p87, %fd260, %fd261;
	mov.f64 	%fd349, %fd259;
	mov.u64 	%rd338, %rd182;
	@%p87 bra 	$L__BB7_198;
	setp.lt.f64 	%p88, %fd261, %fd260;
	mov.f64 	%fd349, %fd348;
	mov.u64 	%rd338, %rd337;
	@%p88 bra 	$L__BB7_198;
	setp.lt.s64 	%p89, %rd337, %rd182;
	selp.f64 	%fd349, %fd348, %fd259, %p89;
	min.s64 	%rd338, %rd337, %rd182;
$L__BB7_198:
	ld.shared.f64 	%fd264, [_ZN6thrust24THRUST_300001_SM_1000_NS8cuda_cub4core6detail5shmemE+104];
	ld.shared.u64 	%rd185, [_ZN6thrust24THRUST_300001_SM_1000_NS8cuda_cub4core6detail5shmemE+112];
	abs.f64 	%fd265, %fd349;
	abs.f64 	%fd266, %fd264;
	setp.lt.f64 	%p90, %fd265, %fd266;
	mov.f64 	%fd350, %fd264;
	mov.u64 	%rd339, %rd185;
	@%p90 bra 	$L__BB7_201;
	setp.lt.f64 	%p91, %fd266, %fd265;
	mov.f64 	%fd350, %fd349;
	mov.u64 	%rd339, %rd338;
	@%p91 bra 	$L__BB7_201;
	setp.lt.s64 	%p92, %rd338, %rd185;
	selp.f64 	%fd350, %fd349, %fd264, %p92;
	min.s64 	%rd339, %rd338, %rd185;
$L__BB7_201:
	ld.shared.f64 	%fd269, [_ZN6thrust24THRUST_300001_SM_1000_NS8cuda_cub4core6detail5shmemE+120];
	ld.shared.u64 	%rd188, [_ZN6thrust24THRUST_300001_SM_1000_NS8cuda_cub4core6detail5shmemE+128];
	abs.f64 	%fd270, %fd350;
	abs.f64 	%fd271, %fd269;
	setp.lt.f64 	%p93, %fd270, %fd271;
	mov.u64 	%rd340, %rd188;
	mov.f64 	%fd351, %fd269;
	@%p93 bra 	$L__BB7_204;
	setp.lt.f64 	%p94, %fd271, %fd270;
	mov.u64 	%rd340, %rd339;
	mov.f64 	%fd351, %fd350;
	@%p94 bra 	$L__BB7_204;
	setp.lt.s64 	%p95, %rd339, %rd188;
	selp.f64 	%fd351, %fd350, %fd269, %p95;
	min.s64 	%rd340, %rd339, %rd188;
$L__BB7_204:
	mov.u32 	%r381, %tid.x;
	setp.ne.s32 	%p212, %r381, 0;
	@%p212 bra 	$L__BB7_206;
	ld.param.u64 	%rd271, [_ZN6thrust24THRUST_300001_SM_1000_NS8cuda_cub4core6detail13_kernel_agentINS1_8__reduce11ReduceAgentINS0_12zip_iteratorIN4cuda3std3__45tupleIJNS0_10device_ptrIdEENS0_17counting_iteratorIlNS0_11use_defaultESF_SF_EEEEEEEPNSB_IJdlEEESJ_lNS1_9__extrema9arg_max_fIdl10comparatorEEEEJSI_SK_lSO_EEEvDpT0__param_1];
	cvta.to.global.u64 	%rd270, %rd271;
	st.global.f64 	[%rd270], %fd351;
	st.global.u64 	[%rd270+8], %rd340;
$L__BB7_206:
	ret;

}
	// .globl	_ZN6thrust24THRUST_300001_SM_1000_NS8cuda_cub4core6detail13_kernel_agentINS1_8__reduce11ReduceAgentINS0_12zip_iteratorIN4cuda3std3__45tupleIJNS0_10device_ptrIdEENS0_17counting_iteratorIlNS0_11use_defaultESF_SF_EEEEEEEPNSB_IJdlEEESJ_lNS1_9__extrema9arg_max_fIdl10comparatorEEEEJSI_SK_lN3cub18CUB_300001_SM_100013GridEvenShareIlEENSR_9GridQueueIyEESO_EEEvDpT0_
.visible .entry _ZN6thrust24THRUST_300001_SM_1000_NS8cuda_cub4core6detail13_kernel_agentINS1_8__reduce11ReduceAgentINS0_12zip_iteratorIN4cuda3std3__45tupleIJNS0_10device_ptrIdEENS0_17counting_iteratorIlNS0_11use_defaultESF_SF_EEEEEEEPNSB_IJdlEEESJ_lNS1_9__extrema9arg_max_fIdl10comparatorEEEEJSI_SK_lN3cub18CUB_300001_SM_100013GridEvenShareIlEENSR_9GridQueueIyEESO_EEEvDpT0_(
	.param .align 8 .b8 _ZN6thrust24THRUST_300001_SM_1000_NS8cuda_cub4core6detail13_kernel_agentINS1_8__reduce11ReduceAgentINS0_12zip_iteratorIN4cuda3std3__45tupleIJNS0_10device_ptrIdEENS0_17counting_iteratorIlNS0_11use_defaultESF_SF_EEEEEEEPNSB_IJdlEEESJ_lNS1_9__extrema9arg_max_fIdl10comparatorEEEEJSI_SK_lN3cub18CUB_300001_SM_100013GridEvenShareIlEENSR_9GridQueueIyEESO_EEEvDpT0__param_0[16],
	.param .u64 .ptr .align 1 _ZN6thrust24THRUST_300001_SM_1000_NS8cuda_cub4core6detail13_kernel_agentINS1_8__reduce11ReduceAgentINS0_12zip_iteratorIN4cuda3std3__45tupleIJNS0_10device_ptrIdEENS0_17counting_iteratorIlNS0_11use_defaultESF_SF_EEEEEEEPNSB_IJdlEEESJ_lNS1_9__extrema9arg_max_fIdl10comparatorEEEEJSI_SK_lN3cub18CUB_300001_SM_100013GridEvenShareIlEENSR_9GridQueueIyEESO_EEEvDpT0__param_1,
	.param .u64 _ZN6thrust24THRUST_300001_SM_1000_NS8cuda_cub4core6detail13_kernel_agentINS1_8__reduce11ReduceAgentINS0_12zip_iteratorIN4cuda3std3__45tupleIJNS0_10device_ptrIdEENS0_17counting_iteratorIlNS0_11use_defaultESF_SF_EEEEEEEPNSB_IJdlEEESJ_lNS1_9__extrema9arg_max_fIdl10comparatorEEEEJSI_SK_lN3cub18CUB_300001_SM_100013GridEvenShareIlEENSR_9GridQueueIyEESO_EEEvDpT0__param_2,
	.param .align 8 .b8 _ZN6thrust24THRUST_300001_SM_1000_NS8cuda_cub4core6detail13_kernel_agentINS1_8__reduce11ReduceAgentINS0_12zip_iteratorIN4cuda3std3__45tupleIJNS0_10device_ptrIdEENS0_17counting_iteratorIlNS0_11use_defaultESF_SF_EEEEEEEPNSB_IJdlEEESJ_lNS1_9__extrema9arg_max_fIdl10comparatorEEEEJSI_SK_lN3cub18CUB_300001_SM_100013GridEvenShareIlEENSR_9GridQueueIyEESO_EEEvDpT0__param_3[72],
	.param .align 8 .b8 _ZN6thrust24THRUST_300001_SM_1000_NS8cuda_cub4core6detail13_kernel_agentINS1_8__reduce11ReduceAgentINS0_12zip_iteratorIN4cuda3std3__45tupleIJNS0_10device_ptrIdEENS0_17counting_iteratorIlNS0_11use_defaultESF_SF_EEEEEEEPNSB_IJdlEEESJ_lNS1_9__extrema9arg_max_fIdl10comparatorEEEEJSI_SK_lN3cub18CUB_300001_SM_100013GridEvenShareIlEENSR_9GridQueueIyEESO_EEEvDpT0__param_4[8],
	.param .align 1 .b8 _ZN6thrust24THRUST_300001_SM_1000_NS8cuda_cub4core6detail13_kernel_agentINS1_8__reduce11ReduceAgentINS0_12zip_iteratorIN4cuda3std3__45tupleIJNS0_10device_ptrIdEENS0_17counting_iteratorIlNS0_11use_defaultESF_SF_EEEEEEEPNSB_IJdlEEESJ_lNS1_9__extrema9arg_max_fIdl10comparatorEEEEJSI_SK_lN3cub18CUB_300001_SM_100013GridEvenShareIlEENSR_9GridQueueIyEESO_EEEvDpT0__param_5[1]
)
.maxntid 256
{
	.reg .pred 	%p<215>;
	.reg .b32 	%r<399>;
	.reg .b64 	%rd<356>;
	.reg .b64 	%fd<352>;

	ld.param.u64 	%rd196, [_ZN6thrust24THRUST_300001_SM_1000_NS8cuda_cub4core6detail13_kernel_agentINS1_8__reduce11ReduceAgentINS0_12zip_iteratorIN4cuda3std3__45tupleIJNS0_10device_ptrIdEENS0_17counting_iteratorIlNS0_11use_defaultESF_SF_EEEEEEEPNSB_IJdlEEESJ_lNS1_9__extrema9arg_max_fIdl10comparatorEEEEJSI_SK_lN3cub18CUB_300001_SM_100013GridEvenShareIlEENSR_9GridQueueIyEESO_EEEvDpT0__param_0+8];
	ld.param.u64 	%rd195, [_ZN6thrust24THRUST_300001_SM_1000_NS8cuda_cub4core6detail13_kernel_agentINS1_8__reduce11ReduceAgentINS0_12zip_iteratorIN4cuda3std3__45tupleIJNS0_10device_ptrIdEENS0_17counting_iteratorIlNS0_11use_defaultESF_SF_EEEEEEEPNSB_IJdlEEESJ_lNS1_9__extrema9arg_max_fIdl10comparatorEEEEJSI_SK_lN3cub18CUB_300001_SM_100013GridEvenShareIlEENSR_9GridQueueIyEESO_EEEvDpT0__param_0];
	ld.param.u64 	%rd199, [_ZN6thrust24THRUST_300001_SM_1000_NS8cuda_cub4core6detail13_kernel_agentINS1_8__reduce11ReduceAgentINS0_12zip_iteratorIN4cuda3std3__45tupleIJNS0_10device_ptrIdEENS0_17counting_iteratorIlNS0_11use_defaultESF_SF_EEEEEEEPNSB_IJdlEEESJ_lNS1_9__extrema9arg_max_fIdl10comparatorEEEEJSI_SK_lN3cub18CUB_300001_SM_100013GridEvenShareIlEENSR_9GridQueueIyEESO_EEEvDpT0__param_4];
	ld.param.u64 	%rd198, [_ZN6thrust24THRUST_300001_SM_1000_NS8cuda_cub4core6detail13_kernel_agentINS1_8__reduce11ReduceAgentINS0_12zip_iteratorIN4cuda3std3__45tupleIJNS0_10device_ptrIdEENS0_17counting_iteratorIlNS0_11use_defaultESF_SF_EEEEEEEPNSB_IJdlEEESJ_lNS1_9__extrema9arg_max_fIdl10comparatorEEEEJSI_SK_lN3cub18CUB_300001_SM_100013GridEvenShareIlEENSR_9GridQueueIyEESO_EEEvDpT0__param_2];
	cvta.to.global.u64 	%rd1, %rd199;
	cvta.to.global.u64 	%rd2, %rd195;
	mov.u32 	%r1, %ctaid.x;
	mul.lo.s32 	%r33, %r1, 1280;
	cvt.u64.u32 	%rd4, %r33;
	mov.u32 	%r34, %nctaid.x;
	mul.lo.s32 	%r35, %r34, 1280;
	cvt.u64.u32 	%rd5, %r35;
	add.s64 	%rd200, %rd4, 1280;
	setp.le.s64 	%p1, %rd200, %rd198;
	@%p1 bra 	$L__BB8_121;
	cvt.u32.u64 	%r159, %rd4;
	cvt.u32.u64 	%r2, %rd198;
	sub.s32 	%r3, %r2, %r159;
	mov.u32 	%r4, %tid.x;
	setp.ge.s32 	%p98, %r4, %r3;
	mov.f64 	%fd298, 0d0000000000000000;
	mov.b64 	%rd298, 0;
	mov.u32 	%r393, %r4;
	@%p98 bra 	$L__BB8_3;
	cvt.u64.u32 	%rd246, %r4;
	add.s64 	%rd247, %rd4, %rd246;
	shl.b64 	%rd248, %rd247, 3;
	add.s64 	%rd249, %rd2, %rd248;
	add.s64 	%rd298, %rd196, %rd247;
	ld.global.f64 	%fd298, [%rd249];
	add.s32 	%r393, %r4, 256;
$L__BB8_3:
	setp.ge.s32 	%p99, %r393, %r3;
	@%p99 bra 	$L__BB8_25;
	not.b32 	%r161, %r393;
	add.s32 	%r162, %r161, %r2;
	sub.s32 	%r7, %r162, %r159;
	and.b32  	%r163, %r7, 768;
	setp.eq.s32 	%p100, %r163, 768;
	@%p100 bra 	$L__BB8_10;
	cvt.u64.u32 	%rd251, %r393;
	add.s64 	%rd252, %rd251, %rd4;
	add.s64 	%rd289, %rd252, %rd196;
	shl.b64 	%rd253, %rd252, 3;
	add.s64 	%rd288, %rd2, %rd253;
	shr.u32 	%r164, %r7, 8;
	add.s32 	%r165, %r164, 1;
	and.b32  	%r166, %r165, 3;
	neg.s32 	%r391, %r166;
$L__BB8_6:
	.pragma "nounroll";
	mov.u64 	%rd12, %rd298;
	mov.f64 	%fd3, %fd298;
	ld.global.f64 	%fd4, [%rd288];
	abs.f64 	%fd5, %fd3;
	abs.f64 	%fd6, %fd4;
	setp.lt.f64 	%p101, %fd5, %fd6;
	mov.u64 	%rd298, %rd289;
	mov.f64 	%fd298, %fd4;
	@%p101 bra 	$L__BB8_9;
	setp.lt.f64 	%p102, %fd6, %fd5;
	mov.u64 	%rd298, %rd12;
	mov.f64 	%fd298, %fd3;
	@%p102 bra 	$L__BB8_9;
	setp.lt.s64 	%p103, %rd12, %rd289;
	min.s64 	%rd298, %rd12, %rd289;
	selp.f64 	%fd298, %fd3, %fd4, %p103;
$L__BB8_9:
	add.s32 	%r393, %r393, 256;
	add.s64 	%rd289, %rd289, 256;
	add.s64 	%rd288, %rd288, 2048;
	add.s32 	%r391, %r391, 1;
	setp.ne.s32 	%p104, %r391, 0;
	@%p104 bra 	$L__BB8_6;
$L__BB8_10:
	setp.lt.u32 	%p105, %r7, 768;
	@%p105 bra 	$L__BB8_25;
	add.s32 	%r394, %r393, 512;
$L__BB8_12:
	mov.u32 	%r15, %r394;
	add.s32 	%r167, %r15, -512;
	cvt.s64.s32 	%rd254, %r167;
	add.s64 	%rd255, %rd254, %rd4;
	shl.b64 	%rd256, %rd255, 3;
	add.s64 	%rd20, %rd2, %rd256;
	add.s64 	%rd21, %rd255, %rd196;
	ld.global.f64 	%fd12, [%rd20];
	abs.f64 	%fd13, %fd298;
	abs.f64 	%fd14, %fd12;
	setp.lt.f64 	%p106, %fd13, %fd14;
	mov.u64 	%rd295, %rd21;
	mov.f64 	%fd295, %fd12;
	@%p106 bra 	$L__BB8_15;
	setp.lt.f64 	%p107, %fd14, %fd13;
	mov.u64 	%rd295, %rd298;
	mov.f64 	%fd295, %fd298;
	@%p107 bra 	$L__BB8_15;
	setp.lt.s64 	%p108, %rd298, %rd21;
	min.s64 	%rd295, %rd298, %rd21;
	selp.f64 	%fd295, %fd298, %fd12, %p108;
$L__BB8_15:
	add.s32 	%r168, %r15, -256;
	cvt.s64.s32 	%rd257, %r168;
	add.s64 	%rd258, %rd257, %rd4;
	add.s64 	%rd24, %rd258, %rd196;
	ld.global.f64 	%fd17, [%rd20+2048];
	abs.f64 	%fd18, %fd295;
	abs.f64 	%fd19, %fd17;
	setp.lt.f64 	%p109, %fd18, %fd19;
	mov.u64 	%rd296, %rd24;
	mov.f64 	%fd296, %fd17;
	@%p109 bra 	$L__BB8_18;
	setp.lt.f64 	%p110, %fd19, %fd18;
	mov.u64 	%rd296, %rd295;
	mov.f64 	%fd296, %fd295;
	@%p110 bra 	$L__BB8_18;
	setp.lt.s64 	%p111, %rd295, %rd24;
	min.s64 	%rd296, %rd295, %rd24;
	selp.f64 	%fd296, %fd295, %fd17, %p111;
$L__BB8_18:
	cvt.s64.s32 	%rd259, %r15;
	add.s64 	%rd260, %rd259, %rd4;
	add.s64 	%rd27, %rd260, %rd196;
	ld.global.f64 	%fd22, [%rd20+4096];
	abs.f64 	%fd23, %fd296;
	abs.f64 	%fd24, %fd22;
	setp.lt.f64 	%p112, %fd23, %fd24;
	mov.u64 	%rd297, %rd27;
	mov.f64 	%fd297, %fd22;
	@%p112 bra 	$L__BB8_21;
	setp.lt.f64 	%p113, %fd24, %fd23;
	mov.u64 	%rd297, %rd296;
	mov.f64 	%fd297, %fd296;
	@%p113 bra 	$L__BB8_21;
	setp.lt.s64 	%p114, %rd296, %rd27;
	min.s64 	%rd297, %rd296, %rd27;
	selp.f64 	%fd297, %fd296, %fd22, %p114;
$L__BB8_21:
	add.s32 	%r169, %r15, 256;
	cvt.s64.s32 	%rd261, %r169;
	add.s64 	%rd262, %rd261, %rd4;
	add.s64 	%rd30, %rd262, %rd196;
	ld.global.f64 	%fd27, [%rd20+6144];
	abs.f64 	%fd28, %fd297;
	abs.f64 	%fd29, %fd27;
	setp.lt.f64 	%p115, %fd28, %fd29;
	mov.u64 	%rd298, %rd30;
	mov.f64 	%fd298, %fd27;
	@%p115 bra 	$L__BB8_24;
	setp.lt.f64 	%p116, %fd29, %fd28;
	mov.u64 	%rd298, %rd297;
	mov.f64 	%fd298, %fd297;
	@%p116 bra 	$L__BB8_24;
	setp.lt.s64 	%p117, %rd297, %rd30;
	min.s64 	%rd298, %rd297, %rd30;
	selp.f64 	%fd298, %fd297, %fd27, %p117;
$L__BB8_24:
	add.s32 	%r394, %r15, 1024;
	add.s32 	%r170, %r15, 512;
	setp.lt.s32 	%p118, %r170, %r3;
	@%p118 bra 	$L__BB8_12;
$L__BB8_25:
	setp.lt.s32 	%p119, %r3, 256;
	@%p119 bra 	$L__BB8_70;
	// begin inline asm
	mov.u32 %r284, %laneid;
	// end inline asm
	mov.b64 	%rd273, %fd298;
	mov.b64 	{%r286, %r291}, %rd273;
	mov.b32 	%r302, 1;
	mov.b32 	%r303, 31;
	mov.b32 	%r304, -1;
	// begin inline asm
	shfl.sync.down.b32 %r285, %r286, %r302, %r303, %r304;
	// end inline asm
	// begin inline asm
	shfl.sync.down.b32 %r290, %r291, %r302, %r303, %r304;
	// end inline asm
	mov.b64 	%rd274, {%r285, %r290};
	mov.b64 	%fd33, %rd274;
	mov.b64 	{%r296, %r301}, %rd298;
	// begin inline asm
	shfl.sync.down.b32 %r295, %r296, %r302, %r303, %r304;
	// end inline asm
	// begin inline asm
	shfl.sync.down.b32 %r300, %r301, %r302, %r303, %r304;
	// end inline asm
	mov.b64 	%rd34, {%r295, %r300};
	setp.gt.s32 	%p171, %r284, 30;
	mov.u64 	%rd300, %rd298;
	mov.f64 	%fd300, %fd298;
	@%p171 bra 	$L__BB8_30;
	abs.f64 	%fd34, %fd298;
	abs.f64 	%fd35, %fd33;
	setp.lt.f64 	%p172, %fd34, %fd35;
	mov.u64 	%rd300, %rd34;
	mov.f64 	%fd300, %fd33;
	@%p172 bra 	$L__BB8_30;
	setp.lt.f64 	%p173, %fd35, %fd34;
	mov.u64 	%rd300, %rd298;
	mov.f64 	%fd300, %fd298;
	@%p173 bra 	$L__BB8_30;
	setp.lt.s64 	%p174, %rd298, %rd34;
	min.s64 	%rd300, %rd298, %rd34;
	selp.f64 	%fd300, %fd298, %fd33, %p174;
$L__BB8_30:
	mov.b64 	%rd275, %fd300;
	mov.b64 	{%r306, %r311}, %rd275;
	mov.b32 	%r322, 2;
	mov.b32 	%r323, 31;
	mov.b32 	%r324, -1;
	// begin inline asm
	shfl.sync.down.b32 %r305, %r306, %r322, %r323, %r324;
	// end inline asm
	// begin inline asm
	shfl.sync.down.b32 %r310, %r311, %r322, %r323, %r324;
	// end inline asm
	mov.b64 	%rd276, {%r305, %r310};
	mov.b64 	%fd38, %rd276;
	mov.b64 	{%r316, %r321}, %rd300;
	// begin inline asm
	shfl.sync.down.b32 %r315, %r316, %r322, %r323, %r324;
	// end inline asm
	// begin inline asm
	shfl.sync.down.b32 %r320, %r321, %r322, %r323, %r324;
	// end inline asm
	mov.b64 	%rd37, {%r315, %r320};
	setp.gt.s32 	%p175, %r284, 29;
	mov.u64 	%rd301, %rd300;
	mov.f64 	%fd301, %fd300;
	@%p175 bra 	$L__BB8_34;
	abs.f64 	%fd39, %fd300;
	abs.f64 	%fd40, %fd38;
	setp.lt.f64 	%p176, %fd39, %fd40;
	mov.u64 	%rd301, %rd37;
	mov.f64 	%fd301, %fd38;
	@%p176 bra 	$L__BB8_34;
	setp.lt.f64 	%p177, %fd40, %fd39;
	mov.u64 	%rd301, %rd300;
	mov.f64 	%fd301, %fd300;
	@%p177 bra 	$L__BB8_34;
	setp.lt.s64 	%p178, %rd300, %rd37;
	min.s64 	%rd301, %rd300, %rd37;
	selp.f64 	%fd301, %fd300, %fd38, %p178;
$L__BB8_34:
	mov.b64 	%rd277, %fd301;
	mov.b64 	{%r326, %r331}, %rd277;
	mov.b32 	%r342, 4;
	mov.b32 	%r343, 31;
	mov.b32 	%r344, -1;
	// begin inline asm
	shfl.sync.down.b32 %r325, %r326, %r342, %r343, %r344;
	// end inline asm
	// begin inline asm
	shfl.sync.down.b32 %r330, %r331, %r342, %r343, %r344;
	// end inline asm
	mov.b64 	%rd278, {%r325, %r330};
	mov.b64 	%fd43, %rd278;
	mov.b64 	{%r336, %r341}, %rd301;
	// begin inline asm
	shfl.sync.down.b32 %r335, %r336, %r342, %r343, %r344;
	// end inline asm
	// begin inline asm
	shfl.sync.down.b32 %r340, %r341, %r342, %r343, %r344;
	// end inline asm
	mov.b64 	%rd40, {%r335, %r340};
	setp.gt.s32 	%p179, %r284, 27;
	mov.u64 	%rd302, %rd301;
	mov.f64 	%fd302, %fd301;
	@%p179 bra 	$L__BB8_38;
	abs.f64 	%fd44, %fd301;
	abs.f64 	%fd45, %fd43;
	setp.lt.f64 	%p180, %fd44, %fd45;
	mov.u64 	%rd302, %rd40;
	mov.f64 	%fd302, %fd43;
	@%p180 bra 	$L__BB8_38;
	setp.lt.f64 	%p181, %fd45, %fd44;
	mov.u64 	%rd302, %rd301;
	mov.f64 	%fd302, %fd301;
	@%p181 bra 	$L__BB8_38;
	setp.lt.s64 	%p182, %rd301, %rd40;
	min.s64 	%rd302, %rd301, %rd40;
	selp.f64 	%fd302, %fd301, %fd43, %p182;
$L__BB8_38:
	mov.b64 	%rd279, %fd302;
	mov.b64 	{%r346, %r351}, %rd279;
	mov.b32 	%r362, 8;
	mov.b32 	%r363, 31;
	mov.b32 	%r364, -1;
	// begin inline asm
	shfl.sync.down.b32 %r345, %r346, %r362, %r363, %r364;
	// end inline asm
	// begin inline asm
	shfl.sync.down.b32 %r350, %r351, %r362, %r363, %r364;
	// end inline asm
	mov.b64 	%rd280, {%r345, %r350};
	mov.b64 	%fd48, %rd280;
	mov.b64 	{%r356, %r361}, %rd302;
	// begin inline asm
	shfl.sync.down.b32 %r355, %r356, %r362, %r363, %r364;
	// end inline asm
	// begin inline asm
	shfl.sync.down.b32 %r360, %r361, %r362, %r363, %r364;
	// end inline asm
	mov.b64 	%rd43, {%r355, %r360};
	setp.gt.s32 	%p183, %r284, 23;
	mov.u64 	%rd303, %rd302;
	mov.f64 	%fd303, %fd302;
	@%p183 bra 	$L__BB8_42;
	abs.f64 	%fd49, %fd302;
	abs.f64 	%fd50, %fd48;
	setp.lt.f64 	%p184, %fd49, %fd50;
	mov.u64 	%rd303, %rd43;
	mov.f64 	%fd303, %fd48;
	@%p184 bra 	$L__BB8_42;
	setp.lt.f64 	%p185, %fd50, %fd49;
	mov.u64 	%rd303, %rd302;
	mov.f64 	%fd303, %fd302;
	@%p185 bra 	$L__BB8_42;
	setp.lt.s64 	%p186, %rd302, %rd43;
	min.s64 	%rd303, %rd302, %rd43;
	selp.f64 	%fd303, %fd302, %fd48, %p186;
$L__BB8_42:
	mov.b64 	%rd281, %fd303;
	mov.b64 	{%r366, %r371}, %rd281;
	mov.b32 	%r382, 16;
	mov.b32 	%r383, 31;
	mov.b32 	%r384, -1;
	// begin inline asm
	shfl.sync.down.b32 %r365, %r366, %r382, %r383, %r384;
	// end inline asm
	// begin inline asm
	shfl.sync.down.b32 %r370, %r371, %r382, %r383, %r384;
	// end inline asm
	mov.b64 	%rd282, {%r365, %r370};
	mov.b64 	%fd53, %rd282;
	mov.b64 	{%r376, %r381}, %rd303;
	// begin inline asm
	shfl.sync.down.b32 %r375, %r376, %r382, %r383, %r384;
	// end inline asm
	// begin inline asm
	shfl.sync.down.b32 %r380, %r381, %r382, %r383, %r384;
	// end inline asm
	mov.b64 	%rd46, {%r375, %r380};
	setp.gt.s32 	%p187, %r284, 15;
	mov.u64 	%rd355, %rd303;
	mov.f64 	%fd351, %fd303;
	@%p187 bra 	$L__BB8_46;
	abs.f64 	%fd54, %fd303;
	abs.f64 	%fd55, %fd53;
	setp.lt.f64 	%p188, %fd54, %fd55;
	mov.u64 	%rd355, %rd46;
	mov.f64 	%fd351, %fd53;
	@%p188 bra 	$L__BB8_46;
	setp.lt.f64 	%p189, %fd55, %fd54;
	mov.u64 	%rd355, %rd303;
	mov.f64 	%fd351, %fd303;
	@%p189 bra 	$L__BB8_46;
	setp.lt.s64 	%p190, %rd303, %rd46;
	min.s64 	%rd355, %rd303, %rd46;
	selp.f64 	%fd351, %fd303, %fd53, %p190;
$L__BB8_46:
	setp.ne.s32 	%p191, %r284, 0;
	@%p191 bra 	$L__BB8_48;
	shr.u32 	%r385, %r4, 1;
	and.b32  	%r386, %r385, 496;
	mov.u32 	%r387, _ZN6thrust24THRUST_300001_SM_1000_NS8cuda_cub4core6detail5shmemE;
	add.s32 	%r388, %r387, %r386;
	st.shared.f64 	[%r388+8], %fd351;
	st.shared.u64 	[%r388+16], %rd355;
$L__BB8_48:
	bar.sync 	0;
	setp.ne.s32 	%p192, %r4, 0;
	@%p192 bra 	$L__BB8_208;
	ld.shared.f64 	%fd58, [_ZN6thrust24THRUST_300001_SM_1000_NS8cuda_cub4core6detail5shmemE+24];
	ld.shared.u64 	%rd49, [_ZN6thrust24THRUST_300001_SM_1000_NS8cuda_cub4core6detail5shmemE+32];
	abs.f64 	%fd59, %fd351;
	abs.f64 	%fd60, %fd58;
	setp.lt.f64 	%p193, %fd59, %fd60;
	mov.u64 	%rd305, %rd49;
	mov.f64 	%fd305, %fd58;
	@%p193 bra 	$L__BB8_52;
	setp.lt.f64 	%p194, %fd60, %fd59;
	mov.u64 	%rd305, %rd355;
	mov.f64 	%fd305, %fd351;
	@%p194 bra 	$L__BB8_52;
	setp.lt.s64 	%p195, %rd355, %rd49;
	min.s64 	%rd305, %rd355, %rd49;
	selp.f64 	%fd305, %fd351, %fd58, %p195;
$L__BB8_52:
	ld.shared.f64 	%fd63, [_ZN6thrust24THRUST_300001_SM_1000_NS8cuda_cub4core6detail5shmemE+40];
	ld.shared.u64 	%rd52, [_ZN6thrust24THRUST_300001_SM_1000_NS8cuda_cub4core6detail5shmemE+48];
	abs.f64 	%fd64, %fd305;
	abs.f64 	%fd65, %fd63;
	setp.lt.f64 	%p196, %fd64, %fd65;
	mov.u64 	%rd306, %rd52;
	mov.f64 	%fd306, %fd63;
	@%p196 bra 	$L__BB8_55;
	setp.lt.f64 	%p197, %fd65, %fd64;
	mov.u64 	%rd306, %rd305;
	mov.f64 	%fd306, %fd305;
	@%p197 bra 	$L__BB8_55;
	setp.lt.s64 	%p198, %rd305, %rd52;
	min.s64 	%rd306, %rd305, %rd52;
	selp.f64 	%fd306, %fd305, %fd63, %p198;
$L__BB8_55:
	ld.shared.f64 	%fd68, [_ZN6thrust24THRUST_300001_SM_1000_NS8cuda_cub4core6detail5shmemE+56];
	ld.shared.u64 	%rd55, [_ZN6thrust24THRUST_300001_SM_1000_NS8cuda_cub4core6detail5shmemE+64];
	abs.f64 	%fd69, %fd306;
	abs.f64 	%fd70, %fd68;
	setp.lt.f64 	%p199, %fd69, %fd70;
	mov.u64 	%rd307, %rd55;
	mov.f64 	%fd307, %fd68;
	@%p199 bra 	$L__BB8_58;
	setp.lt.f64 	%p200, %fd70, %fd69;
	mov.u64 	%rd307, %rd306;
	mov.f64 	%fd307, %fd306;
	@%p200 bra 	$L__BB8_58;
	setp.lt.s64 	%p201, %rd306, %rd55;
	min.s64 	%rd307, %rd306, %rd55;
	selp.f64 	%fd307, %fd306, %fd68, %p201;
$L__BB8_58:
	ld.shared.f64 	%fd73, [_ZN6thrust24THRUST_300001_SM_1000_NS8cuda_cub4core6detail5shmemE+72];
	ld.shared.u64 	%rd58, [_ZN6thrust24THRUST_300001_SM_1000_NS8cuda_cub4core6detail5shmemE+80];
	abs.f64 	%fd74, %fd307;
	abs.f64 	%fd75, %fd73;
	setp.lt.f64 	%p202, %fd74, %fd75;
	mov.u64 	%rd308, %rd58;
	mov.f64 	%fd308, %fd73;
	@%p202 bra 	$L__BB8_61;
	setp.lt.f64 	%p203, %fd75, %fd74;
	mov.u64 	%rd308, %rd307;
	mov.f64 	%fd308, %fd307;
	@%p203 bra 	$L__BB8_61;
	setp.lt.s64 	%p204, %rd307, %rd58;
	min.s64 	%rd308, %rd307, %rd58;
	selp.f64 	%fd308, %fd307, %fd73, %p204;
$L__BB8_61:
	ld.shared.f64 	%fd78, [_ZN6thrust24THRUST_300001_SM_1000_NS8cuda_cub4core6detail5shmemE+88];
	ld.shared.u64 	%rd61, [_ZN6thrust24THRUST_300001_SM_1000_NS8cuda_cub4core6detail5shmemE+96];
	abs.f64 	%fd79, %fd308;
	abs.f64 	%fd80, %fd78;
	setp.lt.f64 	%p205, %fd79, %fd80;
	mov.u64 	%rd309, %rd61;
	mov.f64 	%fd309, %fd78;
	@%p205 bra 	$L__BB8_64;
	setp.lt.f64 	%p206, %fd80, %fd79;
	mov.u64 	%rd309, %rd308;
	mov.f64 	%fd309, %fd308;
	@%p206 bra 	$L__BB8_64;
	setp.lt.s64 	%p207, %rd308, %rd61;
	min.s64 	%rd309, %rd308, %rd61;
	selp.f64 	%fd309, %fd308, %fd78, %p207;
$L__BB8_64:
	ld.shared.f64 	%fd83, [_ZN6thrust24THRUST_300001_SM_1000_NS8cuda_cub4core6detail5shmemE+104];
	ld.shared.u64 	%rd64, [_ZN6thrust24THRUST_300001_SM_1000_NS8cuda_cub4core6detail5shmemE+112];
	abs.f64 	%fd84, %fd309;
	abs.f64 	%fd85, %fd83;
	setp.lt.f64 	%p208, %fd84, %fd85;
	mov.u64 	%rd310, %rd64;
	mov.f64 	%fd310, %fd83;
	@%p208 bra 	$L__BB8_67;
	setp.lt.f64 	%p209, %fd85, %fd84;
	mov.u64 	%rd310, %rd309;
	mov.f64 	%fd310, %fd309;
	@%p209 bra 	$L__BB8_67;
	setp.lt.s64 	%p210, %rd309, %rd64;
	min.s64 	%rd310, %rd309, %rd64;
	selp.f64 	%fd310, %fd309, %fd83, %p210;
$L__BB8_67:
	ld.shared.f64 	%fd88, [_ZN6thrust24THRUST_300001_SM_1000_NS8cuda_cub4core6detail5shmemE+120];
	ld.shared.u64 	%rd67, [_ZN6thrust24THRUST_300001_SM_1000_NS8cuda_cub4core6detail5shmemE+128];
	abs.f64 	%fd89, %fd310;
	abs.f64 	%fd90, %fd88;
	setp.lt.f64 	%p211, %fd89, %fd90;
	mov.u64 	%rd355, %rd67;
	mov.f64 	%fd351, %fd88;
	@%p211 bra 	$L__BB8_208;
	setp.lt.f64 	%p212, %fd90, %fd89;
	mov.u64 	%rd355, %rd310;
	mov.f64 	%fd351, %fd310;
	@%p212 bra 	$L__BB8_208;
	setp.lt.s64 	%p213, %rd310, %rd67;
	min.s64 	%rd355, %rd310, %rd67;
	selp.f64 	%fd351, %fd310, %fd88, %p213;
	bra.uni 	$L__BB8_208;
$L__BB8_70:
	// begin inline asm
	mov.u32 %r171, %laneid;
	// end inline asm
	and.b32  	%r192, %r4, 992;
	add.s32 	%r193, %r192, 32;
	setp.gt.s32 	%p120, %r193, %r3;
	not.b32 	%r194, %r192;
	add.s32 	%r195, %r3, %r194;
	selp.b32 	%r190, %r195, 31, %p120;
	mov.b64 	%rd263, %fd298;
	mov.b64 	{%r173, %r178}, %rd263;
	mov.b32 	%r189, 1;
	mov.b32 	%r191, -1;
	// begin inline asm
	shfl.sync.down.b32 %r172, %r173, %r189, %r190, %r191;
	// end inline asm
	// begin inline asm
	shfl.sync.down.b32 %r177, %r178, %r189, %r190, %r191;
	// end inline asm
	mov.b64 	%rd264, {%r172, %r177};
	mov.b64 	%fd92, %rd264;
	mov.b64 	{%r183, %r188}, %rd298;
	// begin inline asm
	shfl.sync.down.b32 %r182, %r183, %r189, %r190, %r191;
	// end inline asm
	// begin inline asm
	shfl.sync.down.b32 %r187, %r188, %r189, %r190, %r191;
	// end inline asm
	mov.b64 	%rd69, {%r182, %r187};
	setp.ge.s32 	%p121, %r171, %r190;
	mov.u64 	%rd311, %rd298;
	mov.f64 	%fd311, %fd298;
	@%p121 bra 	$L__BB8_74;
	abs.f64 	%fd93, %fd298;
	abs.f64 	%fd94, %fd92;
	setp.lt.f64 	%p122, %fd93, %fd94;
	mov.u64 	%rd311, %rd69;
	mov.f64 	%fd311, %fd92;
	@%p122 bra 	$L__BB8_74;
	setp.lt.f64 	%p123, %fd94, %fd93;
	mov.u64 	%rd311, %rd298;
	mov.f64 	%fd311, %fd298;
	@%p123 bra 	$L__BB8_74;
	setp.lt.s64 	%p124, %rd298, %rd69;
	min.s64 	%rd311, %rd298, %rd69;
	selp.f64 	%fd311, %fd298, %fd92, %p124;
$L__BB8_74:
	mov.b64 	%rd265, %fd311;
	mov.b64 	{%r197, %r202}, %rd265;
	mov.b32 	%r213, 2;
	mov.b32 	%r215, -1;
	// begin inline asm
	shfl.sync.down.b32 %r196, %r197, %r213, %r190, %r215;
	// end inline asm
	// begin inline asm
	shfl.sync.down.b32 %r201, %r202, %r213, %r190, %r215;
	// end inline asm
	mov.b64 	%rd266, {%r196, %r201};
	mov.b64 	%fd97, %rd266;
	mov.b64 	{%r207, %r212}, %rd311;
	// begin inline asm
	shfl.sync.down.b32 %r206, %r207, %r213, %r190, %r215;
	// end inline asm
	// begin inline asm
	shfl.sync.down.b32 %r211, %r212, %r213, %r190, %r215;
	// end inline asm
	mov.b64 	%rd72, {%r206, %r211};
	add.s32 	%r216, %r171, 2;
	setp.gt.s32 	%p125, %r216, %r190;
	mov.u64 	%rd312, %rd311;
	mov.f64 	%fd312, %fd311;
	@%p125 bra 	$L__BB8_78;
	abs.f64 	%fd98, %fd311;
	abs.f64 	%fd99, %fd97;
	setp.lt.f64 	%p126, %fd98, %fd99;
	mov.u64 	%rd312, %rd72;
	mov.f64 	%fd312, %fd97;
	@%p126 bra 	$L__BB8_78;
	setp.lt.f64 	%p127, %fd99, %fd98;
	mov.u64 	%rd312, %rd311;
	mov.f64 	%fd312, %fd311;
	@%p127 bra 	$L__BB8_78;
	setp.lt.s64 	%p128, %rd311, %rd72;
	min.s64 	%rd312, %rd311, %rd72;
	selp.f64 	%fd312, %fd311, %fd97, %p128;
$L__BB8_78:
	mov.b64 	%rd267, %fd312;
	mov.b64 	{%r218, %r223}, %rd267;
	mov.b32 	%r234, 4;
	mov.b32 	%r236, -1;
	// begin inline asm
	shfl.sync.down.b32 %r217, %r218, %r234, %r190, %r236;
	// end inline asm
	// begin inline asm
	shfl.sync.down.b32 %r222, %r223, %r234, %r190, %r236;
	// end inline asm
	mov.b64 	%rd268, {%r217, %r222};
	mov.b64 	%fd102, %rd268;
	mov.b64 	{%r228, %r233}, %rd312;
	// begin inline asm
	shfl.sync.down.b32 %r227, %r228, %r234, %r190, %r236;
	// end inline asm
	// begin inline asm
	shfl.sync.down.b32 %r232, %r233, %r234, %r190, %r236;
	// end inline asm
	mov.b64 	%rd75, {%r227, %r232};
	add.s32 	%r237, %r171, 4;
	setp.gt.s32 	%p129, %r237, %r190;
	mov.u64 	%rd313, %rd312;
	mov.f64 	%fd313, %fd312;
	@%p129 bra 	$L__BB8_82;
	abs.f64 	%fd103, %fd312;
	abs.f64 	%fd104, %fd102;
	setp.lt.f64 	%p130, %fd103, %fd104;
	mov.u64 	%rd313, %rd75;
	mov.f64 	%fd313, %fd102;
	@%p130 bra 	$L__BB8_82;
	setp.lt.f64 	%p131, %fd104, %fd103;
	mov.u64 	%rd313, %rd312;
	mov.f64 	%fd313, %fd312;
	@%p131 bra 	$L__BB8_82;
	setp.lt.s64 	%p132, %rd312, %rd75;
	min.s64 	%rd313, %rd312, %rd75;
	selp.f64 	%fd313, %fd312, %fd102, %p132;
$L__BB8_82:
	mov.b64 	%rd269, %fd313;
	mov.b64 	{%r239, %r244}, %rd269;
	mov.b32 	%r255, 8;
	mov.b32 	%r257, -1;
	// begin inline asm
	shfl.sync.down.b32 %r238, %r239, %r255, %r190, %r257;
	// end inline asm
	// begin inline asm
	shfl.sync.down.b32 %r243, %r244, %r255, %r190, %r257;
	// end inline asm
	mov.b64 	%rd270, {%r238, %r243};
	mov.b64 	%fd107, %rd270;
	mov.b64 	{%r249, %r254}, %rd313;
	// begin inline asm
	shfl.sync.down.b32 %r248, %r249, %r255, %r190, %r257;
	// end inline asm
	// begin inline asm
	shfl.sync.down.b32 %r253, %r254, %r255, %r190, %r257;
	// end inline asm
	mov.b64 	%rd78, {%r248, %r253};
	add.s32 	%r258, %r171, 8;
	setp.gt.s32 	%p133, %r258, %r190;
	mov.u64 	%rd314, %rd313;
	mov.f64 	%fd314, %fd313;
	@%p133 bra 	$L__BB8_86;
	abs.f64 	%fd108, %fd313;
	abs.f64 	%fd109, %fd107;
	setp.lt.f64 	%p134, %fd108, %fd109;
	mov.u64 	%rd314, %rd78;
	mov.f64 	%fd314, %fd107;
	@%p134 bra 	$L__BB8_86;
	setp.lt.f64 	%p135, %fd109, %fd108;
	mov.u64 	%rd314, %rd313;
	mov.f64 	%fd314, %fd313;
	@%p135 bra 	$L__BB8_86;
	setp.lt.s64 	%p136, %rd313, %rd78;
	min.s64 	%rd314, %rd313, %rd78;
	selp.f64 	%fd314, %fd313, %fd107, %p136;
$L__BB8_86:
	mov.b64 	%rd271, %fd314;
	mov.b64 	{%r260, %r265}, %rd271;
	mov.b32 	%r276, 16;
	mov.b32 	%r278, -1;
	// begin inline asm
	shfl.sync.down.b32 %r259, %r260, %r276, %r190, %r278;
	// end inline asm
	// begin inline asm
	shfl.sync.down.b32 %r264, %r265, %r276, %r190, %r278;
	// end inline asm
	mov.b64 	%rd272, {%r259, %r264};
	mov.b64 	%fd112, %rd272;
	mov.b64 	{%r270, %r275}, %rd314;
	// begin inline asm
	shfl.sync.down.b32 %r269, %r270, %r276, %r190, %r278;
	// end inline asm
	// begin inline asm
	shfl.sync.down.b32 %r274, %r275, %r276, %r190, %r278;
	// end inline asm
	mov.b64 	%rd81, {%r269, %r274};
	add.s32 	%r279, %r171, 16;
	setp.gt.s32 	%p137, %r279, %r190;
	mov.u64 	%rd355, %rd314;
	mov.f64 	%fd351, %fd314;
	@%p137 bra 	$L__BB8_90;
	abs.f64 	%fd113, %fd314;
	abs.f64 	%fd114, %fd112;
	setp.lt.f64 	%p138, %fd113, %fd114;
	mov.u64 	%rd355, %rd81;
	mov.f64 	%fd351, %fd112;
	@%p138 bra 	$L__BB8_90;
	setp.lt.f64 	%p139, %fd114, %fd113;
	mov.u64 	%rd355, %rd314;
	mov.f64 	%fd351, %fd314;
	@%p139 bra 	$L__BB8_90;
	setp.lt.s64 	%p140, %rd314, %rd81;
	min.s64 	%rd355, %rd314, %rd81;
	selp.f64 	%fd351, %fd314, %fd112, %p140;
$L__BB8_90:
	setp.ne.s32 	%p141, %r171, 0;
	@%p141 bra 	$L__BB8_92;
	shr.u32 	%r280, %r4, 1;
	and.b32  	%r281, %r280, 496;
	mov.u32 	%r282, _ZN6thrust24THRUST_300001_SM_1000_NS8cuda_cub4core6detail5shmemE;
	add.s32 	%r283, %r282, %r281;
	st.shared.f64 	[%r283+8], %fd351;
	st.shared.u64 	[%r283+16], %rd355;
$L__BB8_92:
	bar.sync 	0;
	setp.ne.s32 	%p142, %r4, 0;
	@%p142 bra 	$L__BB8_208;
	setp.lt.s32 	%p143, %r3, 33;
	mov.f64 	%fd316, %fd351;
	mov.u64 	%rd316, %rd355;
	@%p143 bra 	$L__BB8_97;
	ld.shared.f64 	%fd117, [_ZN6thrust24THRUST_300001_SM_1000_NS8cuda_cub4core6detail5shmemE+24];
	ld.shared.u64 	%rd84, [_ZN6thrust24THRUST_300001_SM_1000_NS8cuda_cub4core6detail5shmemE+32];
	abs.f64 	%fd118, %fd351;
	abs.f64 	%fd119, %fd117;
	setp.lt.f64 	%p144, %fd118, %fd119;
	mov.f64 	%fd316, %fd117;
	mov.u64 	%rd316, %rd84;
	@%p144 bra 	$L__BB8_97;
	setp.lt.f64 	%p145, %fd119, %fd118;
	mov.f64 	%fd316, %fd351;
	mov.u64 	%rd316, %rd355;
	@%p145 bra 	$L__BB8_97;
	setp.lt.s64 	%p146, %rd355, %rd84;
	selp.f64 	%fd316, %fd351, %fd117, %p146;
	min.s64 	%rd316, %rd355, %rd84;
$L__BB8_97:
	setp.lt.s32 	%p147, %r3, 65;
	mov.f64 	%fd317, %fd316;
	mov.u64 	%rd317, %rd316;
	@%p147 bra 	$L__BB8_101;
	ld.shared.f64 	%fd122, [_ZN6thrust24THRUST_300001_SM_1000_NS8cuda_cub4core6detail5shmemE+40];
	ld.shared.u64 	%rd87, [_ZN6thrust24THRUST_300001_SM_1000_NS8cuda_cub4core6detail5shmemE+48];
	abs.f64 	%fd123, %fd316;
	abs.f64 	%fd124, %fd122;
	setp.lt.f64 	%p148, %fd123, %fd124;
	mov.f64 	%fd317, %fd122;
	mov.u64 	%rd317, %rd87;
	@%p148 bra 	$L__BB8_101;
	setp.lt.f64 	%p149, %fd124, %fd123;
	mov.f64 	%fd317, %fd316;
	mov.u64 	%rd317, %rd316;
	@%p149 bra 	$L__BB8_101;
	setp.lt.s64 	%p150, %rd316, %rd87;
	selp.f64 	%fd317, %fd316, %fd122, %p150;
	min.s64 	%rd317, %rd316, %rd87;
$L__BB8_101:
	setp.lt.s32 	%p151, %r3, 97;
	mov.f64 	%fd318, %fd317;
	mov.u64 	%rd318, %rd317;
	@%p151 bra 	$L__BB8_105;
	ld.shared.f64 	%fd127, [_ZN6thrust24THRUST_300001_SM_1000_NS8cuda_cub4core6detail5shmemE+56];
	ld.shared.u64 	%rd90, [_ZN6thrust24THRUST_300001_SM_1000_NS8cuda_cub4core6detail5shmemE+64];
	abs.f64 	%fd128, %fd317;
	abs.f64 	%fd129, %fd127;
	setp.lt.f64 	%p152, %fd128, %fd129;
	mov.f64 	%fd318, %fd127;
	mov.u64 	%rd318, %rd90;
	@%p152 bra 	$L__BB8_105;
	setp.lt.f64 	%p153, %fd129, %fd128;
	mov.f64 	%fd318, %fd317;
	mov.u64 	%rd318, %rd317;
	@%p153 bra 	$L__BB8_105;
	setp.lt.s64 	%p154, %rd317, %rd90;
	selp.f64 	%fd318, %fd317, %fd127, %p154;
	min.s64 	%rd318, %rd317, %rd90;
$L__BB8_105:
	setp.lt.s32 	%p155, %r3, 129;
	mov.f64 	%fd319, %fd318;
	mov.u64 	%rd319, %rd318;
	@%p155 bra 	$L__BB8_109;
	ld.shared.f64 	%fd132, [_ZN6thrust24THRUST_300001_SM_1000_NS8cuda_cub4core6detail5shmemE+72];
	ld.shared.u64 	%rd93, [_ZN6thrust24THRUST_300001_SM_1000_NS8cuda_cub4core6detail5shmemE+80];
	abs.f64 	%fd133, %fd318;
	abs.f64 	%fd134, %fd132;
	setp.lt.f64 	%p156, %fd133, %fd134;
	mov.f64 	%fd319, %fd132;
	mov.u64 	%rd319, %rd93;
	@%p156 bra 	$L__BB8_109;
	setp.lt.f64 	%p157, %fd134, %fd133;
	mov.f64 	%fd319, %fd318;
	mov.u64 	%rd319, %rd318;
	@%p157 bra 	$L__BB8_109;
	setp.lt.s64 	%p158, %rd318, %rd93;
	selp.f64 	%fd319, %fd318, %fd132, %p158;
	min.s64 	%rd319, %rd318, %rd93;
$L__BB8_109:
	setp.lt.s32 	%p159, %r3, 161;
	mov.f64 	%fd320, %fd319;
	mov.u64 	%rd320, %rd319;
	@%p159 bra 	$L__BB8_113;
	ld.shared.f64 	%fd137, [_ZN6thrust24THRUST_300001_SM_1000_NS8cuda_cub4core6detail5shmemE+88];
	ld.shared.u64 	%rd96, [_ZN6thrust24THRUST_300001_SM_1000_NS8cuda_cub4core6detail5shmemE+96];
	abs.f64 	%fd138, %fd319;
	abs.f64 	%fd139, %fd137;
	setp.lt.f64 	%p160, %fd138, %fd139;
	mov.f64 	%fd320, %fd137;
	mov.u64 	%rd320, %rd96;
	@%p160 bra 	$L__BB8_113;
	setp.lt.f64 	%p161, %fd139, %fd138;
	mov.f64 	%fd320, %fd319;
	mov.u64 	%rd320, %rd319;
	@%p161 bra 	$L__BB8_113;
	setp.lt.s64 	%p162, %rd319, %rd96;
	selp.f64 	%fd320, %fd319, %fd137, %p162;
	min.s64 	%rd320, %rd319, %rd96;
$L__BB8_113:
	setp.lt.s32 	%p163, %r3, 193;
	mov.f64 	%fd321, %fd320;
	mov.u64 	%rd321, %rd320;
	@%p163 bra 	$L__BB8_117;
	ld.shared.f64 	%fd142, [_ZN6thrust24THRUST_300001_SM_1000_NS8cuda_cub4core6detail5shmemE+104];
	ld.shared.u64 	%rd99, [_ZN6thrust24THRUST_300001_SM_1000_NS8cuda_cub4core6detail5shmemE+112];
	abs.f64 	%fd143, %fd320;
	abs.f64 	%fd144, %fd142;
	setp.lt.f64 	%p164, %fd143, %fd144;
	mov.f64 	%fd321, %fd142;
	mov.u64 	%rd321, %rd99;
	@%p164 bra 	$L__BB8_117;
	setp.lt.f64 	%p165, %fd144, %fd143;
	mov.f64 	%fd321, %fd320;
	mov.u64 	%rd321, %rd320;
	@%p165 bra 	$L__BB8_117;
	setp.lt.s64 	%p166, %rd320, %rd99;
	selp.f64 	%fd321, %fd320, %fd142, %p166;
	min.s64 	%rd321, %rd320, %rd99;
$L__BB8_117:
	setp.lt.s32 	%p167, %r3, 225;
	mov.u64 	%rd355, %rd321;
	mov.f64 	%fd351, %fd321;
	@%p167 bra 	$L__BB8_208;
	ld.shared.f64 	%fd147, [_ZN6thrust24THRUST_300001_SM_1000_NS8cuda_cub4core6detail5shmemE+120];
	ld.shared.u64 	%rd102, [_ZN6thrust24THRUST_300001_SM_1000_NS8cuda_cub4core6detail5shmemE+128];
	abs.f64 	%fd148, %fd321;
	abs.f64 	%fd149, %fd147;
	setp.lt.f64 	%p168, %fd148, %fd149;
	mov.u64 	%rd355, %rd102;
	mov.f64 	%fd351, %fd147;
	@%p168 bra 	$L__BB8_208;
	setp.lt.f64 	%p169, %fd149, %fd148;
	mov.u64 	%rd355, %rd321;
	mov.f64 	%fd351, %fd321;
	@%p169 bra 	$L__BB8_208;
	setp.lt.s64 	%p170, %rd321, %rd102;
	selp.f64 	%fd351, %fd321, %fd147, %p170;
	min.s64 	%rd355, %rd321, %rd102;
	bra.uni 	$L__BB8_208;
$L__BB8_121:
	mov.u32 	%r20, %tid.x;
	add.s64 	%rd104, %rd196, %rd4;
	cvt.u64.u32 	%rd105, %r20;
	add.s64 	%rd201, %rd105, %rd4;
	cvta.to.global.u64 	%rd202, %rd195;
	shl.b64 	%rd203, %rd201, 3;
	add.s64 	%rd204, %rd202, %rd203;
	ld.global.f64 	%fd274, [%rd204];
	add.s32 	%r36, %r20, 256;
	cvt.u64.u32 	%rd205, %r36;
	ld.global.f64 	%fd275, [%rd204+2048];
	add.s32 	%r37, %r20, 512;
	cvt.u64.u32 	%rd206, %r37;
	ld.global.f64 	%fd276, [%rd204+4096];
	add.s32 	%r38, %r20, 768;
	cvt.u64.u32 	%rd207, %r38;
	ld.global.f64 	%fd277, [%rd204+6144];
	or.b32  	%r39, %r20, 1024;
	cvt.u64.u32 	%rd106, %r39;
	add.s64 	%rd343, %rd104, %rd106;
	ld.global.f64 	%fd339, [%rd204+8192];
	abs.f64 	%fd278, %fd274;
	abs.f64 	%fd279, %fd275;
	setp.geu.f64 	%p2, %fd278, %fd279;
	selp.f64 	%fd280, %fd274, %fd275, %p2;
	selp.b64 	%rd208, %rd105, %rd205, %p2;
	abs.f64 	%fd281, %fd280;
	abs.f64 	%fd282, %fd276;
	setp.geu.f64 	%p3, %fd281, %fd282;
	selp.f64 	%fd283, %fd280, %fd276, %p3;
	selp.b64 	%rd209, %rd208, %rd206, %p3;
	abs.f64 	%fd284, %fd283;
	abs.f64 	%fd285, %fd277;
	setp.geu.f64 	%p4, %fd284, %fd285;
	selp.f64 	%fd152, %fd283, %fd277, %p4;
	selp.b64 	%rd108, %rd209, %rd207, %p4;
	abs.f64 	%fd153, %fd152;
	abs.f64 	%fd154, %fd339;
	setp.lt.f64 	%p5, %fd153, %fd154;
	@%p5 bra 	$L__BB8_123;
	setp.lt.f64 	%p6, %fd154, %fd153;
	setp.lt.u64 	%p7, %rd108, %rd106;
	or.pred  	%p8, %p6, %p7;
	selp.f64 	%fd339, %fd152, %fd339, %p8;
	add.s64 	%rd212, %rd104, %rd108;
	selp.b64 	%rd343, %rd212, %rd343, %p8;
$L__BB8_123:
	setp.le.u64 	%p9, %rd198, %rd5;
	@%p9 bra 	$L__BB8_164;
	setp.ne.s32 	%p10, %r20, 0;
	@%p10 bra 	$L__BB8_126;
	atom.global.add.u64 	%rd213, [%rd1+8], 1280;
	add.s64 	%rd214, %rd213, %rd5;
	st.shared.u64 	[_ZN6thrust24THRUST_300001_SM_1000_NS8cuda_cub4core6detail5shmemE+152], %rd214;
$L__BB8_126:
	bar.sync 	0;
	ld.shared.u64 	%rd331, [_ZN6thrust24THRUST_300001_SM_1000_NS8cuda_cub4core6detail5shmemE+152];
	add.s64 	%rd215, %rd331, 1280;
	setp.gt.s64 	%p11, %rd215, %rd198;
	@%p11 bra 	$L__BB8_141;
	mov.f64 	%fd323, %fd339;
	mov.u64 	%rd324, %rd343;
$L__BB8_128:
	add.s64 	%rd216, %rd331, %rd105;
	cvta.to.global.u64 	%rd217, %rd195;
	shl.b64 	%rd218, %rd216, 3;
	add.s64 	%rd219, %rd217, %rd218;
	add.s64 	%rd325, %rd216, %rd196;
	ld.global.f64 	%fd324, [%rd219];
	add.s64 	%rd326, %rd325, 256;
	ld.global.f64 	%fd325, [%rd219+2048];
	add.s64 	%rd327, %rd325, 512;
	ld.global.f64 	%fd326, [%rd219+4096];
	add.s64 	%rd328, %rd325, 768;
	ld.global.f64 	%fd327, [%rd219+6144];
	add.s64 	%rd343, %rd325, 1024;
	ld.global.f64 	%fd339, [%rd219+8192];
	abs.f64 	%fd163, %fd323;
	abs.f64 	%fd164, %fd324;
	setp.lt.f64 	%p12, %fd163, %fd164;
	@%p12 bra 	$L__BB8_130;
	setp.lt.f64 	%p13, %fd164, %fd163;
	setp.lt.s64 	%p14, %rd324, %rd325;
	or.pred  	%p15, %p13, %p14;
	selp.f64 	%fd324, %fd323, %fd324, %p15;
	selp.b64 	%rd325, %rd324, %rd325, %p15;
$L__BB8_130:
	abs.f64 	%fd167, %fd324;
	abs.f64 	%fd168, %fd325;
	setp.lt.f64 	%p16, %fd167, %fd168;
	@%p16 bra 	$L__BB8_132;
	setp.lt.f64 	%p17, %fd168, %fd167;
	setp.lt.s64 	%p18, %rd325, %rd326;
	or.pred  	%p19, %p17, %p18;
	selp.f64 	%fd325, %fd324, %fd325, %p19;
	selp.b64 	%rd326, %rd325, %rd326, %p19;
$L__BB8_132:
	abs.f64 	%fd171, %fd325;
	abs.f64 	%fd172, %fd326;
	setp.lt.f64 	%p20, %fd171, %fd172;
	@%p20 bra 	$L__BB8_134;
	setp.lt.f64 	%p21, %fd172, %fd171;
	setp.lt.s64 	%p22, %rd326, %rd327;
	or.pred  	%p23, %p21, %p22;
	selp.f64 	%fd326, %fd325, %fd326, %p23;
	selp.b64 	%rd327, %rd326, %rd327, %p23;
$L__BB8_134:
	abs.f64 	%fd175, %fd326;
	abs.f64 	%fd176, %fd327;
	setp.lt.f64 	%p24, %fd175, %fd176;
	@%p24 bra 	$L__BB8_136;
	setp.lt.f64 	%p25, %fd176, %fd175;
	setp.lt.s64 	%p26, %rd327, %rd328;
	or.pred  	%p27, %p25, %p26;
	selp.f64 	%fd327, %fd326, %fd327, %p27;
	selp.b64 	%rd328, %rd327, %rd328, %p27;
$L__BB8_136:
	abs.f64 	%fd179, %fd327;
	abs.f64 	%fd180, %fd339;
	setp.lt.f64 	%p28, %fd179, %fd180;
	@%p28 bra 	$L__BB8_138;
	setp.lt.f64 	%p29, %fd180, %fd179;
	setp.lt.s64 	%p30, %rd328, %rd343;
	or.pred  	%p31, %p29, %p30;
	selp.f64 	%fd339, %fd327, %fd339, %p31;
	selp.b64 	%rd343, %rd328, %rd343, %p31;
$L__BB8_138:
	setp.ne.s32 	%p32, %r20, 0;
	bar.sync 	0;
	@%p32 bra 	$L__BB8_140;
	atom.global.add.u64 	%rd220, [%rd1+8], 1280;
	add.s64 	%rd221, %rd220, %rd5;
	st.shared.u64 	[_ZN6thrust24THRUST_300001_SM_1000_NS8cuda_cub4core6detail5shmemE+152], %rd221;
$L__BB8_140:
	bar.sync 	0;
	ld.shared.u64 	%rd331, [_ZN6thrust24THRUST_300001_SM_1000_NS8cuda_cub4core6detail5shmemE+152];
	add.s64 	%rd222, %rd331, 1280;
	setp.le.s64 	%p33, %rd222, %rd198;
	mov.f64 	%fd323, %fd339;
	mov.u64 	%rd324, %rd343;
	@%p33 bra 	$L__BB8_128;
$L__BB8_141:
	setp.le.s64 	%p34, %rd198, %rd331;
	@%p34 bra 	$L__BB8_164;
	cvt.u32.u64 	%r40, %rd331;
	cvt.u32.u64 	%r41, %rd198;
	sub.s32 	%r21, %r41, %r40;
	setp.ge.s32 	%p35, %r20, %r21;
	@%p35 bra 	$L__BB8_164;
	cvta.to.global.u64 	%rd132, %rd195;
	not.b32 	%r43, %r20;
	add.s32 	%r44, %r43, %r41;
	sub.s32 	%r22, %r44, %r40;
	and.b32  	%r46, %r22, 768;
	setp.eq.s32 	%p36, %r46, 768;
	mov.u32 	%r397, %r20;
	@%p36 bra 	$L__BB8_149;
	add.s64 	%rd224, %rd331, %rd105;
	add.s64 	%rd333, %rd224, %rd196;
	shl.b64 	%rd225, %rd224, 3;
	add.s64 	%rd332, %rd132, %rd225;
	shr.u32 	%r47, %r22, 8;
	add.s32 	%r48, %r47, 1;
	and.b32  	%r49, %r48, 3;
	neg.s32 	%r395, %r49;
	mov.u32 	%r397, %r20;
$L__BB8_145:
	.pragma "nounroll";
	mov.u64 	%rd137, %rd343;
	mov.f64 	%fd184, %fd339;
	ld.global.f64 	%fd185, [%rd332];
	abs.f64 	%fd186, %fd184;
	abs.f64 	%fd187, %fd185;
	setp.lt.f64 	%p37, %fd186, %fd187;
	mov.f64 	%fd339, %fd185;
	mov.u64 	%rd343, %rd333;
	@%p37 bra 	$L__BB8_148;
	setp.lt.f64 	%p38, %fd187, %fd186;
	mov.f64 	%fd339, %fd184;
	mov.u64 	%rd343, %rd137;
	@%p38 bra 	$L__BB8_148;
	setp.lt.s64 	%p39, %rd137, %rd333;
	selp.f64 	%fd339, %fd184, %fd185, %p39;
	min.s64 	%rd343, %rd137, %rd333;
$L__BB8_148:
	add.s32 	%r397, %r397, 256;
	add.s64 	%rd333, %rd333, 256;
	add.s64 	%rd332, %rd332, 2048;
	add.s32 	%r395, %r395, 1;
	setp.ne.s32 	%p40, %r395, 0;
	@%p40 bra 	$L__BB8_145;
$L__BB8_149:
	setp.lt.u32 	%p41, %r22, 768;
	@%p41 bra 	$L__BB8_164;
	add.s32 	%r398, %r397, 512;
$L__BB8_151:
	mov.u32 	%r30, %r398;
	add.s32 	%r50, %r30, -512;
	cvt.u64.u32 	%rd226, %r50;
	add.s64 	%rd227, %rd331, %rd226;
	shl.b64 	%rd228, %rd227, 3;
	add.s64 	%rd145, %rd132, %rd228;
	add.s64 	%rd146, %rd227, %rd196;
	ld.global.f64 	%fd193, [%rd145];
	abs.f64 	%fd194, %fd339;
	abs.f64 	%fd195, %fd193;
	setp.lt.f64 	%p42, %fd194, %fd195;
	mov.f64 	%fd335, %fd193;
	mov.u64 	%rd339, %rd146;
	@%p42 bra 	$L__BB8_154;
	setp.lt.f64 	%p43, %fd195, %fd194;
	mov.f64 	%fd335, %fd339;
	mov.u64 	%rd339, %rd343;
	@%p43 bra 	$L__BB8_154;
	setp.lt.s64 	%p44, %rd343, %rd146;
	selp.f64 	%fd335, %fd339, %fd193, %p44;
	min.s64 	%rd339, %rd343, %rd146;
$L__BB8_154:
	add.s32 	%r51, %r30, -256;
	cvt.u64.u32 	%rd229, %r51;
	add.s64 	%rd230, %rd331, %rd229;
	add.s64 	%rd149, %rd230, %rd196;
	ld.global.f64 	%fd198, [%rd145+2048];
	abs.f64 	%fd199, %fd335;
	abs.f64 	%fd200, %fd198;
	setp.lt.f64 	%p45, %fd199, %fd200;
	mov.f64 	%fd336, %fd198;
	mov.u64 	%rd340, %rd149;
	@%p45 bra 	$L__BB8_157;
	setp.lt.f64 	%p46, %fd200, %fd199;
	mov.f64 	%fd336, %fd335;
	mov.u64 	%rd340, %rd339;
	@%p46 bra 	$L__BB8_157;
	setp.lt.s64 	%p47, %rd339, %rd149;
	selp.f64 	%fd336, %fd335, %fd198, %p47;
	min.s64 	%rd340, %rd339, %rd149;
$L__BB8_157:
	cvt.u64.u32 	%rd231, %r30;
	add.s64 	%rd232, %rd331, %rd231;
	add.s64 	%rd152, %rd232, %rd196;
	ld.global.f64 	%fd203, [%rd145+4096];
	abs.f64 	%fd204, %fd336;
	abs.f64 	%fd205, %fd203;
	setp.lt.f64 	%p48, %fd204, %fd205;
	mov.f64 	%fd337, %fd203;
	mov.u64 	%rd341, %rd152;
	@%p48 bra 	$L__BB8_160;
	setp.lt.f64 	%p49, %fd205, %fd204;
	mov.f64 	%fd337, %fd336;
	mov.u64 	%rd341, %rd340;
	@%p49 bra 	$L__BB8_160;
	setp.lt.s64 	%p50, %rd340, %rd152;
	selp.f64 	%fd337, %fd336, %fd203, %p50;
	min.s64 	%rd341, %rd340, %rd152;
$L__BB8_160:
	add.s32 	%r52, %r30, 256;
	cvt.u64.u32 	%rd233, %r52;
	add.s64 	%rd234, %rd331, %rd233;
	add.s64 	%rd155, %rd234, %rd196;
	ld.global.f64 	%fd208, [%rd145+6144];
	abs.f64 	%fd209, %fd337;
	abs.f64 	%fd210, %fd208;
	setp.lt.f64 	%p51, %fd209, %fd210;
	mov.f64 	%fd339, %fd208;
	mov.u64 	%rd343, %rd155;
	@%p51 bra 	$L__BB8_163;
	setp.lt.f64 	%p52, %fd210, %fd209;
	mov.f64 	%fd339, %fd337;
	mov.u64 	%rd343, %rd341;
	@%p52 bra 	$L__BB8_163;
	setp.lt.s64 	%p53, %rd341, %rd155;
	selp.f64 	%fd339, %fd337, %fd208, %p53;
	min.s64 	%rd343, %rd341, %rd155;
$L__BB8_163:
	add.s32 	%r398, %r30, 1024;
	add.s32 	%r53, %r30, 512;
	setp.lt.s32 	%p54, %r53, %r21;
	@%p54 bra 	$L__BB8_151;
$L__BB8_164:
	// begin inline asm
	mov.u32 %r54, %laneid;
	// end inline asm
	mov.b64 	%rd235, %fd339;
	mov.b64 	{%r56, %r61}, %rd235;
	mov.b32 	%r72, 1;
	mov.b32 	%r73, 31;
	mov.b32 	%r74, -1;
	// begin inline asm
	shfl.sync.down.b32 %r55, %r56, %r72, %r73, %r74;
	// end inline asm
	// begin inline asm
	shfl.sync.down.b32 %r60, %r61, %r72, %r73, %r74;
	// end inline asm
	mov.b64 	%rd236, {%r55, %r60};
	mov.b64 	%fd214, %rd236;
	mov.b64 	{%r66, %r71}, %rd343;
	// begin inline asm
	shfl.sync.down.b32 %r65, %r66, %r72, %r73, %r74;
	// end inline asm
	// begin inline asm
	shfl.sync.down.b32 %r70, %r71, %r72, %r73, %r74;
	// end inline asm
	mov.b64 	%rd159, {%r65, %r70};
	setp.gt.s32 	%p55, %r54, 30;
	mov.f64 	%fd340, %fd339;
	mov.u64 	%rd344, %rd343;
	@%p55 bra 	$L__BB8_168;
	abs.f64 	%fd215, %fd339;
	abs.f64 	%fd216, %fd214;
	setp.lt.f64 	%p56, %fd215, %fd216;
	mov.f64 	%fd340, %fd214;
	mov.u64 	%rd344, %rd159;
	@%p56 bra 	$L__BB8_168;
	setp.lt.f64 	%p57, %fd216, %fd215;
	mov.f64 	%fd340, %fd339;
	mov.u64 	%rd344, %rd343;
	@%p57 bra 	$L__BB8_168;
	setp.lt.s64 	%p58, %rd343, %rd159;
	selp.f64 	%fd340, %fd339, %fd214, %p58;
	min.s64 	%rd344, %rd343, %rd159;
$L__BB8_168:
	mov.b64 	%rd237, %fd340;
	mov.b64 	{%r76, %r81}, %rd237;
	mov.b32 	%r92, 2;
	mov.b32 	%r93, 31;
	mov.b32 	%r94, -1;
	// begin inline asm
	shfl.sync.down.b32 %r75, %r76, %r92, %r93, %r94;
	// end inline asm
	// begin inline asm
	shfl.sync.down.b32 %r80, %r81, %r92, %r93, %r94;
	// end inline asm
	mov.b64 	%rd238, {%r75, %r80};
	mov.b64 	%fd219, %rd238;
	mov.b64 	{%r86, %r91}, %rd344;
	// begin inline asm
	shfl.sync.down.b32 %r85, %r86, %r92, %r93, %r94;
	// end inline asm
	// begin inline asm
	shfl.sync.down.b32 %r90, %r91, %r92, %r93, %r94;
	// end inline asm
	mov.b64 	%rd162, {%r85, %r90};
	setp.gt.s32 	%p59, %r54, 29;
	mov.f64 	%fd341, %fd340;
	mov.u64 	%rd345, %rd344;
	@%p59 bra 	$L__BB8_172;
	abs.f64 	%fd220, %fd340;
	abs.f64 	%fd221, %fd219;
	setp.lt.f64 	%p60, %fd220, %fd221;
	mov.f64 	%fd341, %fd219;
	mov.u64 	%rd345, %rd162;
	@%p60 bra 	$L__BB8_172;
	setp.lt.f64 	%p61, %fd221, %fd220;
	mov.f64 	%fd341, %fd340;
	mov.u64 	%rd345, %rd344;
	@%p61 bra 	$L__BB8_172;
	setp.lt.s64 	%p62, %rd344, %rd162;
	selp.f64 	%fd341, %fd340, %fd219, %p62;
	min.s64 	%rd345, %rd344, %rd162;
$L__BB8_172:
	mov.b64 	%rd239, %fd341;
	mov.b64 	{%r96, %r101}, %rd239;
	mov.b32 	%r112, 4;
	mov.b32 	%r113, 31;
	mov.b32 	%r114, -1;
	// begin inline asm
	shfl.sync.down.b32 %r95, %r96, %r112, %r113, %r114;
	// end inline asm
	// begin inline asm
	shfl.sync.down.b32 %r100, %r101, %r112, %r113, %r114;
	// end inline asm
	mov.b64 	%rd240, {%r95, %r100};
	mov.b64 	%fd224, %rd240;
	mov.b64 	{%r106, %r111}, %rd345;
	// begin inline asm
	shfl.sync.down.b32 %r105, %r106, %r112, %r113, %r114;
	// end inline asm
	// begin inline asm
	shfl.sync.down.b32 %r110, %r111, %r112, %r113, %r114;
	// end inline asm
	mov.b64 	%rd165, {%r105, %r110};
	setp.gt.s32 	%p63, %r54, 27;
	mov.f64 	%fd342, %fd341;
	mov.u64 	%rd346, %rd345;
	@%p63 bra 	$L__BB8_176;
	abs.f64 	%fd225, %fd341;
	abs.f64 	%fd226, %fd224;
	setp.lt.f64 	%p64, %fd225, %fd226;
	mov.f64 	%fd342, %fd224;
	mov.u64 	%rd346, %rd165;
	@%p64 bra 	$L__BB8_176;
	setp.lt.f64 	%p65, %fd226, %fd225;
	mov.f64 	%fd342, %fd341;
	mov.u64 	%rd346, %rd345;
	@%p65 bra 	$L__BB8_176;
	setp.lt.s64 	%p66, %rd345, %rd165;
	selp.f64 	%fd342, %fd341, %fd224, %p66;
	min.s64 	%rd346, %rd345, %rd165;
$L__BB8_176:
	mov.b64 	%rd241, %fd342;
	mov.b64 	{%r116, %r121}, %rd241;
	mov.b32 	%r132, 8;
	mov.b32 	%r133, 31;
	mov.b32 	%r134, -1;
	// begin inline asm
	shfl.sync.down.b32 %r115, %r116, %r132, %r133, %r134;
	// end inline asm
	// begin inline asm
	shfl.sync.down.b32 %r120, %r121, %r132, %r133, %r134;
	// end inline asm
	mov.b64 	%rd242, {%r115, %r120};
	mov.b64 	%fd229, %rd242;
	mov.b64 	{%r126, %r131}, %rd346;
	// begin inline asm
	shfl.sync.down.b32 %r125, %r126, %r132, %r133, %r134;
	// end inline asm
	// begin inline asm
	shfl.sync.down.b32 %r130, %r131, %r132, %r133, %r134;
	// end inline asm
	mov.b64 	%rd168, {%r125, %r130};
	setp.gt.s32 	%p67, %r54, 23;
	mov.f64 	%fd343, %fd342;
	mov.u64 	%rd347, %rd346;
	@%p67 bra 	$L__BB8_180;
	abs.f64 	%fd230, %fd342;
	abs.f64 	%fd231, %fd229;
	setp.lt.f64 	%p68, %fd230, %fd231;
	mov.f64 	%fd343, %fd229;
	mov.u64 	%rd347, %rd168;
	@%p68 bra 	$L__BB8_180;
	setp.lt.f64 	%p69, %fd231, %fd230;
	mov.f64 	%fd343, %fd342;
	mov.u64 	%rd347, %rd346;
	@%p69 bra 	$L__BB8_180;
	setp.lt.s64 	%p70, %rd346, %rd168;
	selp.f64 	%fd343, %fd342, %fd229, %p70;
	min.s64 	%rd347, %rd346, %rd168;
$L__BB8_180:
	mov.b64 	%rd243, %fd343;
	mov.b64 	{%r136, %r141}, %rd243;
	mov.b32 	%r152, 16;
	mov.b32 	%r153, 31;
	mov.b32 	%r154, -1;
	// begin inline asm
	shfl.sync.down.b32 %r135, %r136, %r152, %r153, %r154;
	// end inline asm
	// begin inline asm
	shfl.sync.down.b32 %r140, %r141, %r152, %r153, %r154;
	// end inline asm
	mov.b64 	%rd244, {%r135, %r140};
	mov.b64 	%fd234, %rd244;
	mov.b64 	{%r146, %r151}, %rd347;
	// begin inline asm
	shfl.sync.down.b32 %r145, %r146, %r152, %r153, %r154;
	// end inline asm
	// begin inline asm
	shfl.sync.down.b32 %r150, %r151, %r152, %r153, %r154;
	// end inline asm
	mov.b64 	%rd171, {%r145, %r150};
	setp.gt.s32 	%p71, %r54, 15;
	mov.f64 	%fd351, %fd343;
	mov.u64 	%rd355, %rd347;
	@%p71 bra 	$L__BB8_184;
	abs.f64 	%fd235, %fd343;
	abs.f64 	%fd236, %fd234;
	setp.lt.f64 	%p72, %fd235, %fd236;
	mov.f64 	%fd351, %fd234;
	mov.u64 	%rd355, %rd171;
	@%p72 bra 	$L__BB8_184;
	setp.lt.f64 	%p73, %fd236, %fd235;
	mov.f64 	%fd351, %fd343;
	mov.u64 	%rd355, %rd347;
	@%p73 bra 	$L__BB8_184;
	setp.lt.s64 	%p74, %rd347, %rd171;
	selp.f64 	%fd351, %fd343, %fd234, %p74;
	min.s64 	%rd355, %rd347, %rd171;
$L__BB8_184:
	setp.ne.s32 	%p75, %r54, 0;
	@%p75 bra 	$L__BB8_186;
	shr.u32 	%r155, %r20, 1;
	and.b32  	%r156, %r155, 496;
	mov.u32 	%r157, _ZN6thrust24THRUST_300001_SM_1000_NS8cuda_cub4core6detail5shmemE;
	add.s32 	%r158, %r157, %r156;
	st.shared.f64 	[%r158+8], %fd351;
	st.shared.u64 	[%r158+16], %rd355;
$L__BB8_186:
	bar.sync 	0;
	setp.ne.s32 	%p76, %r20, 0;
	@%p76 bra 	$L__BB8_208;
	ld.shared.f64 	%fd239, [_ZN6thrust24THRUST_300001_SM_1000_NS8cuda_cub4core6detail5shmemE+24];
	ld.shared.u64 	%rd174, [_ZN6thrust24THRUST_300001_SM_1000_NS8cuda_cub4core6detail5shmemE+32];
	abs.f64 	%fd240, %fd351;
	abs.f64 	%fd241, %fd239;
	setp.lt.f64 	%p77, %fd240, %fd241;
	mov.f64 	%fd345, %fd239;
	mov.u64 	%rd349, %rd174;
	@%p77 bra 	$L__BB8_190;
	setp.lt.f64 	%p78, %fd241, %fd240;
	mov.f64 	%fd345, %fd351;
	mov.u64 	%rd349, %rd355;
	@%p78 bra 	$L__BB8_190;
	setp.lt.s64 	%p79, %rd355, %rd174;
	selp.f64 	%fd345, %fd351, %fd239, %p79;
	min.s64 	%rd349, %rd355, %rd174;
$L__BB8_190:
	ld.shared.f64 	%fd244, [_ZN6thrust24THRUST_300001_SM_1000_NS8cuda_cub4core6detail5shmemE+40];
	ld.shared.u64 	%rd177, [_ZN6thrust24THRUST_300001_SM_1000_NS8cuda_cub4core6detail5shmemE+48];
	abs.f64 	%fd245, %fd345;
	abs.f64 	%fd246, %fd244;
	setp.lt.f64 	%p80, %fd245, %fd246;
	mov.f64 	%fd346, %fd244;
	mov.u64 	%rd350, %rd177;
	@%p80 bra 	$L__BB8_193;
	setp.lt.f64 	%p81, %fd246, %fd245;
	mov.f64 	%fd346, %fd345;
	mov.u64 	%rd350, %rd349;
	@%p81 bra 	$L__BB8_193;
	setp.lt.s64 	%p82, %rd349, %rd177;
	selp.f64 	%fd346, %fd345, %fd244, %p82;
	min.s64 	%rd350, %rd349, %rd177;
$L__BB8_193:
	ld.shared.f64 	%fd249, [_ZN6thrust24THRUST_300001_SM_1000_NS8cuda_cub4core6detail5shmemE+56];
	ld.shared.u64 	%rd180, [_ZN6thrust24THRUST_300001_SM_1000_NS8cuda_cub4core6detail5shmemE+64];
	abs.f64 	%fd250, %fd346;
	abs.f64 	%fd251, %fd249;
	setp.lt.f64 	%p83, %fd250, %fd251;
	mov.f64 	%fd347, %fd249;
	mov.u64 	%rd351, %rd180;
	@%p83 bra 	$L__BB8_196;
	setp.lt.f64 	%p84, %fd251, %fd250;
	mov.f64 	%fd347, %fd346;
	mov.u64 	%rd351, %rd350;
	@%p84 bra 	$L__BB8_196;
	setp.lt.s64 	%p85, %rd350, %rd180;
	selp.f64 	%fd347, %fd346, %fd249, %p85;
	min.s64 	%rd351, %rd350, %rd180;
$L__BB8_196:
	ld.shared.f64 	%fd254, [_ZN6thrust24THRUST_300001_SM_1000_NS8cuda_cub4core6detail5shmemE+72];
	ld.shared.u64 	%rd183, [_ZN6thrust24THRUST_300001_SM_1000_NS8cuda_cub4core6detail5shmemE+80];
	abs.f64 	%fd255, %fd347;
	abs.f64 	%fd256, %fd254;
	setp.lt.f64 	%p86, %fd255, %fd256;
	mov.f64 	%fd348, %fd254;
	mov.u64 	%rd352, %rd183;
	@%p86 bra 	$L__BB8_199;
	setp.lt.f64 	%p87, %fd256, %fd255;
	mov.f64 	%fd348, %fd347;
	mov.u64 	%rd352, %rd351;
	@%p87 bra 	$L__BB8_199;
	setp.lt.s64 	%p88, %rd351, %rd183;
	selp.f64 	%fd348, %fd347, %fd254, %p88;
	min.s64 	%rd352, %rd351, %rd183;
$L__BB8_199:
	ld.shared.f64 	%fd259, [_ZN6thrust24THRUST_300001_SM_1000_NS8cuda_cub4core6detail5shmemE+88];
	ld.shared.u64 	%rd186, [_ZN6thrust24THRUST_300001_SM_1000_NS8cuda_cub4core6detail5shmemE+96];
	abs.f64 	%fd260, %fd348;
	abs.f64 	%fd261, %fd259;
	setp.lt.f64 	%p89, %fd260, %fd261;
	mov.f64 	%fd349, %fd259;
	mov.u64 	%rd353, %rd186;
	@%p89 bra 	$L__BB8_202;
	setp.lt.f64 	%p90, %fd261, %fd260;
	mov.f64 	%fd349, %fd348;
	mov.u64 	%rd353, %rd352;
	@%p90 bra 	$L__BB8_202;
	setp.lt.s64 	%p91, %rd352, %rd186;
	selp.f64 	%fd349, %fd348, %fd259, %p91;
	min.s64 	%rd353, %rd352, %rd186;
$L__BB8_202:
	ld.shared.f64 	%fd264, [_ZN6thrust24THRUST_300001_SM_1000_NS8cuda_cub4core6detail5shmemE+104];
	ld.shared.u64 	%rd189, [_ZN6thrust24THRUST_300001_SM_1000_NS8cuda_cub4core6detail5shmemE+112];
	abs.f64 	%fd265, %fd349;
	abs.f64 	%fd266, %fd264;
	setp.lt.f64 	%p92, %fd265, %fd266;
	mov.f64 	%fd350, %fd264;
	mov.u64 	%rd354, %rd189;
	@%p92 bra 	$L__BB8_205;
	setp.lt.f64 	%p93, %fd266, %fd265;
	mov.f64 	%fd350, %fd349;
	mov.u64 	%rd354, %rd353;
	@%p93 bra 	$L__BB8_205;
	setp.lt.s64 	%p94, %rd353, %rd189;
	selp.f64 	%fd350, %fd349, %fd264, %p94;
	min.s64 	%rd354, %rd353, %rd189;
$L__BB8_205:
	ld.shared.f64 	%fd269, [_ZN6thrust24THRUST_300001_SM_1000_NS8cuda_cub4core6detail5shmemE+120];
	ld.shared.u64 	%rd192, [_ZN6thrust24THRUST_300001_SM_1000_NS8cuda_cub4core6detail5shmemE+128];
	abs.f64 	%fd270, %fd350;
	abs.f64 	%fd271, %fd269;
	setp.lt.f64 	%p95, %fd270, %fd271;
	mov.u64 	%rd355, %rd192;
	mov.f64 	%fd351, %fd269;
	@%p95 bra 	$L__BB8_208;
	setp.lt.f64 	%p96, %fd271, %fd270;
	mov.u64 	%rd355, %rd354;
	mov.f64 	%fd351, %fd350;
	@%p96 bra 	$L__BB8_208;
	setp.lt.s64 	%p97, %rd354, %rd192;
	selp.f64 	%fd351, %fd350, %fd269, %p97;
	min.s64 	%rd355, %rd354, %rd192;
$L__BB8_208:
	mov.u32 	%r389, %tid.x;
	setp.ne.s32 	%p214, %r389, 0;
	@%p214 bra 	$L__BB8_210;
	ld.param.u64 	%rd286, [_ZN6thrust24THRUST_300001_SM_1000_NS8cuda_cub4core6detail13_kernel_agentINS1_8__reduce11ReduceAgentINS0_12zip_iteratorIN4cuda3std3__45tupleIJNS0_10device_ptrIdEENS0_17counting_iteratorIlNS0_11use_defaultESF_SF_EEEEEEEPNSB_IJdlEEESJ_lNS1_9__extrema9arg_max_fIdl10comparatorEEEEJSI_SK_lN3cub18CUB_300001_SM_100013GridEvenShareIlEENSR_9GridQueueIyEESO_EEEvDpT0__param_1];
	cvta.to.global.u64 	%rd283, %rd286;
	mul.wide.u32 	%rd284, %r1, 16;
	add.s64 	%rd285, %rd283, %rd284;
	st.global.f64 	[%rd285], %fd351;
	st.global.u64 	[%rd285+8], %rd355;
$L__BB8_210:
	ret;

}
	// .globl	_ZN6thrust24THRUST_300001_SM_1000_NS8cuda_cub4core6detail13_kernel_agentINS1_8__reduce10DrainAgentIlEEJN3cub18CUB_300001_SM_10009GridQueueIyEElEEEvDpT0_
.visible .entry _ZN6thrust24THRUST_300001_SM_1000_NS8cuda_cub4core6detail13_kernel_agentINS1_8__reduce10DrainAgentIlEEJN3cub18CUB_300001_SM_10009GridQueueIyEElEEEvDpT0_(
	.param .align 8 .b8 _ZN6thrust24THRUST_300001_SM_1000_NS8cuda_cub4core6detail13_kernel_agentINS1_8__reduce10DrainAgentIlEEJN3cub18CUB_300001_SM_10009GridQueueIyEElEEEvDpT0__param_0[8],
	.param .u64 _ZN6thrust24THRUST_300001_SM_1000_NS8cuda_cub4core6detail13_kernel_agentINS1_8__reduce10DrainAgentIlEEJN3cub18CUB_300001_SM_10009GridQueueIyEElEEEvDpT0__param_1
)
.maxntid 1
{
	.reg .b64 	%rd<5>;

	ld.param.u64 	%rd1, [_ZN6thrust24THRUST_300001_SM_1000_NS8cuda_cub4core6detail13_kernel_agentINS1_8__reduce10DrainAgentIlEEJN3cub18CUB_300001_SM_10009GridQueueIyEElEEEvDpT0__param_0];
	ld.param.u64 	%rd2, [_ZN6thrust24THRUST_300001_SM_1000_NS8cuda_cub4core6detail13_kernel_agentINS1_8__reduce10DrainAgentIlEEJN3cub18CUB_300001_SM_10009GridQueueIyEElEEEvDpT0__param_1];
	cvta.to.global.u64 	%rd3, %rd1;
	st.global.u64 	[%rd3], %rd2;
	mov.b64 	%rd4, 0;
	st.global.u64 	[%rd3+8], %rd4;
	ret;

}
	// .globl	_ZN6thrust24THRUST_300001_SM_1000_NS8cuda_cub4core6detail13_kernel_agentINS1_8__reduce11ReduceAgentIPN4cuda3std3__45tupleIJdlEEESC_SB_lNS1_9__extrema9arg_max_fIdl10comparatorEEEEJSC_SC_iSG_EEEvDpT0_
.visible .entry _ZN6thrust24THRUST_300001_SM_1000_NS8cuda_cub4core6detail13_kernel_agentINS1_8__reduce11ReduceAgentIPN4cuda3std3__45tupleIJdlEEESC_SB_lNS1_9__extrema9arg_max_fIdl10comparatorEEEEJSC_SC_iSG_EEEvDpT0_(
	.param .u64 .ptr .align 1 _ZN6thrust24THRUST_300001_SM_1000_NS8cuda_cub4core6detail13_kernel_agentINS1_8__reduce11ReduceAgentIPN4cuda3std3__45tupleIJdlEEESC_SB_lNS1_9__extrema9arg_max_fIdl10comparatorEEEEJSC_SC_iSG_EEEvDpT0__param_0,
	.param .u64 .ptr .align 1 _ZN6thrust24THRUST_300001_SM_1000_NS8cuda_cub4core6detail13_kernel_agentINS1_8__reduce11ReduceAgentIPN4cuda3std3__45tupleIJdlEEESC_SB_lNS1_9__extrema9arg_max_fIdl10comparatorEEEEJSC_SC_iSG_EEEvDpT0__param_1,
	.param .u32 _ZN6thrust24THRUST_300001_SM_1000_NS8cuda_cub4core6detail13_kernel_agentINS1_8__reduce11ReduceAgentIPN4cuda3std3__45tupleIJdlEEESC_SB_lNS1_9__extrema9arg_max_fIdl10comparatorEEEEJSC_SC_iSG_EEEvDpT0__param_2,
	.param .align 1 .b8 _ZN6thrust24THRUST_300001_SM_1000_NS8cuda_cub4core6detail13_kernel_agentINS1_8__reduce11ReduceAgentIPN4cuda3std3__45tupleIJdlEEESC_SB_lNS1_9__extrema9arg_max_fIdl10comparatorEEEEJSC_SC_iSG_EEEvDpT0__param_3[1]
)
.maxntid 256
{
	.reg .pred 	%p<264>;
	.reg .b32 	%r<374>;
	.reg .b64 	%rd<509>;
	.reg .b64 	%fd<423>;

	ld.param.u64 	%rd236, [_ZN6thrust24THRUST_300001_SM_1000_NS8cuda_cub4core6detail13_kernel_agentINS1_8__reduce11ReduceAgentIPN4cuda3std3__45tupleIJdlEEESC_SB_lNS1_9__extrema9arg_max_fIdl10comparatorEEEEJSC_SC_iSG_EEEvDpT0__param_0];
	ld.param.u32 	%r29, [_ZN6thrust24THRUST_300001_SM_1000_NS8cuda_cub4core6detail13_kernel_agentINS1_8__reduce11ReduceAgentIPN4cuda3std3__45tupleIJdlEEESC_SB_lNS1_9__extrema9arg_max_fIdl10comparatorEEEEJSC_SC_iSG_EEEvDpT0__param_2];
	cvt.s64.s32 	%rd1, %r29;
	setp.eq.s32 	%p1, %r29, 0;
	@%p1 bra 	$L__BB10_234;
	setp.gt.s32 	%p2, %r29, 1279;
	@%p2 bra 	$L__BB10_121;
	mov.u32 	%r1, %tid.x;
	setp.ge.s32 	%p147, %r1, %r29;
	mov.f64 	%fd354, 0d0000000000000000;
	mov.b64 	%rd432, 0;
	mov.u32 	%r368, %r1;
	@%p147 bra 	$L__BB10_4;
	mul.wide.u32 	%rd376, %r1, 16;
	add.s64 	%rd373, %rd236, %rd376;
	// begin inline asm
	ld.global.nc.u64 %rd372, [%rd373];
	// end inline asm
	add.s64 	%rd375, %rd373, 8;
	// begin inline asm
	ld.global.nc.u64 %rd432, [%rd375];
	// end inline asm
	mov.b64 	%fd354, %rd372;
	add.s32 	%r368, %r1, 256;
$L__BB10_4:
	setp.ge.s32 	%p148, %r368, %r29;
	@%p148 bra 	$L__BB10_25;
	not.b32 	%r141, %r368;
	add.s32 	%r4, %r29, %r141;
	and.b32  	%r142, %r4, 768;
	setp.eq.s32 	%p149, %r142, 768;
	@%p149 bra 	$L__BB10_11;
	mul.wide.u32 	%rd378, %r368, 16;
	add.s64 	%rd423, %rd236, %rd378;
	shr.u32 	%r143, %r4, 8;
	add.s32 	%r144, %r143, 1;
	and.b32  	%r145, %r144, 3;
	neg.s32 	%r366, %r145;
$L__BB10_7:
	.pragma "nounroll";
	mov.u64 	%rd6, %rd432;
	mov.f64 	%fd3, %fd354;
	// begin inline asm
	ld.global.nc.u64 %rd379, [%rd423];
	// end inline asm
	add.s64 	%rd382, %rd423, 8;
	// begin inline asm
	ld.global.nc.u64 %rd381, [%rd382];
	// end inline asm
	mov.b64 	%fd4, %rd379;
	abs.f64 	%fd5, %fd3;
	abs.f64 	%fd6, %fd4;
	setp.lt.f64 	%p150, %fd5, %fd6;
	mov.u64 	%rd432, %rd381;
	mov.f64 	%fd354, %fd4;
	@%p150 bra 	$L__BB10_10;
	setp.lt.f64 	%p151, %fd6, %fd5;
	mov.u64 	%rd432, %rd6;
	mov.f64 	%fd354, %fd3;
	@%p151 bra 	$L__BB10_10;
	setp.lt.s64 	%p152, %rd6, %rd381;
	min.s64 	%rd432, %rd6, %rd381;
	selp.f64 	%fd354, %fd3, %fd4, %p152;
$L__BB10_10:
	add.s32 	%r368, %r368, 256;
	add.s64 	%rd423, %rd423, 4096;
	add.s32 	%r366, %r366, 1;
	setp.ne.s32 	%p153, %r366, 0;
	@%p153 bra 	$L__BB10_7;
$L__BB10_11:
	setp.lt.u32 	%p154, %r4, 768;
	@%p154 bra 	$L__BB10_25;
$L__BB10_12:
	mul.wide.s32 	%rd387, %r368, 16;
	add.s64 	%rd384, %rd236, %rd387;
	// begin inline asm
	ld.global.nc.u64 %rd383, [%rd384];
	// end inline asm
	add.s64 	%rd386, %rd384, 8;
	// begin inline asm
	ld.global.nc.u64 %rd385, [%rd386];
	// end inline asm
	mov.b64 	%fd12, %rd383;
	abs.f64 	%fd13, %fd354;
	abs.f64 	%fd14, %fd12;
	setp.lt.f64 	%p155, %fd13, %fd14;
	mov.u64 	%rd429, %rd385;
	mov.f64 	%fd351, %fd12;
	@%p155 bra 	$L__BB10_15;
	setp.lt.f64 	%p156, %fd14, %fd13;
	mov.u64 	%rd429, %rd432;
	mov.f64 	%fd351, %fd354;
	@%p156 bra 	$L__BB10_15;
	setp.lt.s64 	%p157, %rd432, %rd385;
	min.s64 	%rd429, %rd432, %rd385;
	selp.f64 	%fd351, %fd354, %fd12, %p157;
$L__BB10_15:
	add.s64 	%rd389, %rd384, 4096;
	// begin inline asm
	ld.global.nc.u64 %rd388, [%rd389];
	// end inline asm
	add.s64 	%rd391, %rd384, 4104;
	// begin inline asm
	ld.global.nc.u64 %rd390, [%rd391];
	// end inline asm
	mov.b64 	%fd17, %rd388;
	abs.f64 	%fd18, %fd351;
	abs.f64 	%fd19, %fd17;
	setp.lt.f64 	%p158, %fd18, %fd19;
	mov.u64 	%rd430, %rd390;
	mov.f64 	%fd352, %fd17;
	@%p158 bra 	$L__BB10_18;
	setp.lt.f64 	%p159, %fd19, %fd18;
	mov.u64 	%rd430, %rd429;
	mov.f64 	%fd352, %fd351;
	@%p159 bra 	$L__BB10_18;
	setp.lt.s64 	%p160, %rd429, %rd390;
	min.s64 	%rd430, %rd429, %rd390;
	selp.f64 	%fd352, %fd351, %fd17, %p160;
$L__BB10_18:
	add.s64 	%rd393, %rd384, 8192;
	// begin inline asm
	ld.global.nc.u64 %rd392, [%rd393];
	// end inline asm
	add.s64 	%rd395, %rd384, 8200;
	// begin inline asm
	ld.global.nc.u64 %rd394, [%rd395];
	// end inline asm
	mov.b64 	%fd22, %rd392;
	abs.f64 	%fd23, %fd352;
	abs.f64 	%fd24, %fd22;
	setp.lt.f64 	%p161, %fd23, %fd24;
	mov.u64 	%rd431, %rd394;
	mov.f64 	%fd353, %fd22;
	@%p161 bra 	$L__BB10_21;
	setp.lt.f64 	%p162, %fd24, %fd23;
	mov.u64 	%rd431, %rd430;
	mov.f64 	%fd353, %fd352;
	@%p162 bra 	$L__BB10_21;
	setp.lt.s64 	%p163, %rd430, %rd394;
	min.s64 	%rd431, %rd430, %rd394;
	selp.f64 	%fd353, %fd352, %fd22, %p163;
$L__BB10_21:
	add.s64 	%rd397, %rd384, 12288;
	// begin inline asm
	ld.global.nc.u64 %rd396, [%rd397];
	// end inline asm
	add.s64 	%rd399, %rd384, 12296;
	// begin inline asm
	ld.global.nc.u64 %rd398, [%rd399];
	// end inline asm
	mov.b64 	%fd27, %rd396;
	abs.f64 	%fd28, %fd353;
	abs.f64 	%fd29, %fd27;
	setp.lt.f64 	%p164, %fd28, %fd29;
	mov.u64 	%rd432, %rd398;
	mov.f64 	%fd354, %fd27;
	@%p164 bra 	$L__BB10_24;
	setp.lt.f64 	%p165, %fd29, %fd28;
	mov.u64 	%rd432, %rd431;
	mov.f64 	%fd354, %fd353;
	@%p165 bra 	$L__BB10_24;
	setp.lt.s64 	%p166, %rd431, %rd398;
	min.s64 	%rd432, %rd431, %rd398;
	selp.f64 	%fd354, %fd353, %fd27, %p166;
$L__BB10_24:
	add.s32 	%r368, %r368, 1024;
	setp.lt.s32 	%p167, %r368, %r29;
	@%p167 bra 	$L__BB10_12;
$L__BB10_25:
	setp.lt.s32 	%p168, %r29, 256;
	@%p168 bra 	$L__BB10_70;
	// begin inline asm
	mov.u32 %r259, %laneid;
	// end inline asm
	mov.b64 	%rd410, %fd354;
	mov.b64 	{%r261, %r266}, %rd410;
	mov.b32 	%r277, 1;
	mov.b32 	%r278, 31;
	mov.b32 	%r279, -1;
	// begin inline asm
	shfl.sync.down.b32 %r260, %r261, %r277, %r278, %r279;
	// end inline asm
	// begin inline asm
	shfl.sync.down.b32 %r265, %r266, %r277, %r278, %r279;
	// end inline asm
	mov.b64 	%rd411, {%r260, %r265};
	mov.b64 	%fd33, %rd411;
	mov.b64 	{%r271, %r276}, %rd432;
	// begin inline asm
	shfl.sync.down.b32 %r270, %r271, %r277, %r278, %r279;
	// end inline asm
	// begin inline asm
	shfl.sync.down.b32 %r275, %r276, %r277, %r278, %r279;
	// end inline asm
	mov.b64 	%rd28, {%r270, %r275};
	setp.gt.s32 	%p220, %r259, 30;
	mov.u64 	%rd434, %rd432;
	mov.f64 	%fd356, %fd354;
	@%p220 bra 	$L__BB10_30;
	abs.f64 	%fd34, %fd354;
	abs.f64 	%fd35, %fd33;
	setp.lt.f64 	%p221, %fd34, %fd35;
	mov.u64 	%rd434, %rd28;
	mov.f64 	%fd356, %fd33;
	@%p221 bra 	$L__BB10_30;
	setp.lt.f64 	%p222, %fd35, %fd34;
	mov.u64 	%rd434, %rd432;
	mov.f64 	%fd356, %fd354;
	@%p222 bra 	$L__BB10_30;
	setp.lt.s64 	%p223, %rd432, %rd28;
	min.s64 	%rd434, %rd432, %rd28;
	selp.f64 	%fd356, %fd354, %fd33, %p223;
$L__BB10_30:
	mov.b64 	%rd412, %fd356;
	mov.b64 	{%r281, %r286}, %rd412;
	mov.b32 	%r297, 2;
	mov.b32 	%r298, 31;
	mov.b32 	%r299, -1;
	// begin inline asm
	shfl.sync.down.b32 %r280, %r281, %r297, %r298, %r299;
	// end inline asm
	// begin inline asm
	shfl.sync.down.b32 %r285, %r286, %r297, %r298, %r299;
	// end inline asm
	mov.b64 	%rd413, {%r280, %r285};
	mov.b64 	%fd38, %rd413;
	mov.b64 	{%r291, %r296}, %rd434;
	// begin inline asm
	shfl.sync.down.b32 %r290, %r291, %r297, %r298, %r299;
	// end inline asm
	// begin inline asm
	shfl.sync.down.b32 %r295, %r296, %r297, %r298, %r299;
	// end inline asm
	mov.b64 	%rd31, {%r290, %r295};
	setp.gt.s32 	%p224, %r259, 29;
	mov.u64 	%rd435, %rd434;
	mov.f64 	%fd357, %fd356;
	@%p224 bra 	$L__BB10_34;
	abs.f64 	%fd39, %fd356;
	abs.f64 	%fd40, %fd38;
	setp.lt.f64 	%p225, %fd39, %fd40;
	mov.u64 	%rd435, %rd31;
	mov.f64 	%fd357, %fd38;
	@%p225 bra 	$L__BB10_34;
	setp.lt.f64 	%p226, %fd40, %fd39;
	mov.u64 	%rd435, %rd434;
	mov.f64 	%fd357, %fd356;
	@%p226 bra 	$L__BB10_34;
	setp.lt.s64 	%p227, %rd434, %rd31;
	min.s64 	%rd435, %rd434, %rd31;
	selp.f64 	%fd357, %fd356, %fd38, %p227;
$L__BB10_34:
	mov.b64 	%rd414, %fd357;
	mov.b64 	{%r301, %r306}, %rd414;
	mov.b32 	%r317, 4;
	mov.b32 	%r318, 31;
	mov.b32 	%r319, -1;
	// begin inline asm
	shfl.sync.down.b32 %r300, %r301, %r317, %r318, %r319;
	// end inline asm
	// begin inline asm
	shfl.sync.down.b32 %r305, %r306, %r317, %r318, %r319;
	// end inline asm
	mov.b64 	%rd415, {%r300, %r305};
	mov.b64 	%fd43, %rd415;
	mov.b64 	{%r311, %r316}, %rd435;
	// begin inline asm
	shfl.sync.down.b32 %r310, %r311, %r317, %r318, %r319;
	// end inline asm
	// begin inline asm
	shfl.sync.down.b32 %r315, %r316, %r317, %r318, %r319;
	// end inline asm
	mov.b64 	%rd34, {%r310, %r315};
	setp.gt.s32 	%p228, %r259, 27;
	mov.u64 	%rd436, %rd435;
	mov.f64 	%fd358, %fd357;
	@%p228 bra 	$L__BB10_38;
	abs.f64 	%fd44, %fd357;
	abs.f64 	%fd45, %fd43;
	setp.lt.f64 	%p229, %fd44, %fd45;
	mov.u64 	%rd436, %rd34;
	mov.f64 	%fd358, %fd43;
	@%p229 bra 	$L__BB10_38;
	setp.lt.f64 	%p230, %fd45, %fd44;
	mov.u64 	%rd436, %rd435;
	mov.f64 	%fd358, %fd357;
	@%p230 bra 	$L__BB10_38;
	setp.lt.s64 	%p231, %rd435, %rd34;
	min.s64 	%rd436, %rd435, %rd34;
	selp.f64 	%fd358, %fd357, %fd43, %p231;
$L__BB10_38:
	mov.b64 	%rd416, %fd358;
	mov.b64 	{%r321, %r326}, %rd416;
	mov.b32 	%r337, 8;
	mov.b32 	%r338, 31;
	mov.b32 	%r339, -1;
	// begin inline asm
	shfl.sync.down.b32 %r320, %r321, %r337, %r338, %r339;
	// end inline asm
	// begin inline asm
	shfl.sync.down.b32 %r325, %r326, %r337, %r338, %r339;
	// end inline asm
	mov.b64 	%rd417, {%r320, %r325};
	mov.b64 	%fd48, %rd417;
	mov.b64 	{%r331, %r336}, %rd436;
	// begin inline asm
	shfl.sync.down.b32 %r330, %r331, %r337, %r338, %r339;
	// end inline asm
	// begin inline asm
	shfl.sync.down.b32 %r335, %r336, %r337, %r338, %r339;
	// end inline asm
	mov.b64 	%rd37, {%r330, %r335};
	setp.gt.s32 	%p232, %r259, 23;
	mov.u64 	%rd437, %rd436;
	mov.f64 	%fd359, %fd358;
	@%p232 bra 	$L__BB10_42;
	abs.f64 	%fd49, %fd358;
	abs.f64 	%fd50, %fd48;
	setp.lt.f64 	%p233, %fd49, %fd50;
	mov.u64 	%rd437, %rd37;
	mov.f64 	%fd359, %fd48;
	@%p233 bra 	$L__BB10_42;
	setp.lt.f64 	%p234, %fd50, %fd49;
	mov.u64 	%rd437, %rd436;
	mov.f64 	%fd359, %fd358;
	@%p234 bra 	$L__BB10_42;
	setp.lt.s64 	%p235, %rd436, %rd37;
	min.s64 	%rd437, %rd436, %rd37;
	selp.f64 	%fd359, %fd358, %fd48, %p235;
$L__BB10_42:
	mov.b64 	%rd418, %fd359;
	mov.b64 	{%r341, %r346}, %rd418;
	mov.b32 	%r357, 16;
	mov.b32 	%r358, 31;
	mov.b32 	%r359, -1;
	// begin inline asm
	shfl.sync.down.b32 %r340, %r341, %r357, %r358, %r359;
	// end inline asm
	// begin inline asm
	shfl.sync.down.b32 %r345, %r346, %r357, %r358, %r359;
	// end inline asm
	mov.b64 	%rd419, {%r340, %r345};
	mov.b64 	%fd53, %rd419;
	mov.b64 	{%r351, %r356}, %rd437;
	// begin inline asm
	shfl.sync.down.b32 %r350, %r351, %r357, %r358, %r359;
	// end inline asm
	// begin inline asm
	shfl.sync.down.b32 %r355, %r356, %r357, %r358, %r359;
	// end inline asm
	mov.b64 	%rd40, {%r350, %r355};
	setp.gt.s32 	%p236, %r259, 15;
	mov.u64 	%rd508, %rd437;
	mov.f64 	%fd422, %fd359;
	@%p236 bra 	$L__BB10_46;
	abs.f64 	%fd54, %fd359;
	abs.f64 	%fd55, %fd53;
	setp.lt.f64 	%p237, %fd54, %fd55;
	mov.u64 	%rd508, %rd40;
	mov.f64 	%fd422, %fd53;
	@%p237 bra 	$L__BB10_46;
	setp.lt.f64 	%p238, %fd55, %fd54;
	mov.u64 	%rd508, %rd437;
	mov.f64 	%fd422, %fd359;
	@%p238 bra 	$L__BB10_46;
	setp.lt.s64 	%p239, %rd437, %rd40;
	min.s64 	%rd508, %rd437, %rd40;
	selp.f64 	%fd422, %fd359, %fd53, %p239;
$L__BB10_46:
	setp.ne.s32 	%p240, %r259, 0;
	@%p240 bra 	$L__BB10_48;
	shr.u32 	%r360, %r1, 1;
	and.b32  	%r361, %r360, 496;
	mov.u32 	%r362, _ZN6thrust24THRUST_300001_SM_1000_NS8cuda_cub4core6detail5shmemE;
	add.s32 	%r363, %r362, %r361;
	st.shared.f64 	[%r363+8], %fd422;
	st.shared.u64 	[%r363+16], %rd508;
$L__BB10_48:
	bar.sync 	0;
	setp.ne.s32 	%p241, %r1, 0;
	@%p241 bra 	$L__BB10_232;
	ld.shared.f64 	%fd58, [_ZN6thrust24THRUST_300001_SM_1000_NS8cuda_cub4core6detail5shmemE+24];
	ld.shared.u64 	%rd43, [_ZN6thrust24THRUST_300001_SM_1000_NS8cuda_cub4core6detail5shmemE+32];
	abs.f64 	%fd59, %fd422;
	abs.f64 	%fd60, %fd58;
	setp.lt.f64 	%p242, %fd59, %fd60;
	mov.u64 	%rd439, %rd43;
	mov.f64 	%fd361, %fd58;
	@%p242 bra 	$L__BB10_52;
	setp.lt.f64 	%p243, %fd60, %fd59;
	mov.u64 	%rd439, %rd508;
	mov.f64 	%fd361, %fd422;
	@%p243 bra 	$L__BB10_52;
	setp.lt.s64 	%p244, %rd508, %rd43;
	min.s64 	%rd439, %rd508, %rd43;
	selp.f64 	%fd361, %fd422, %fd58, %p244;
$L__BB10_52:
	ld.shared.f64 	%fd63, [_ZN6thrust24THRUST_300001_SM_1000_NS8cuda_cub4core6detail5shmemE+40];
	ld.shared.u64 	%rd46, [_ZN6thrust24THRUST_300001_SM_1000_NS8cuda_cub4core6detail5shmemE+48];
	abs.f64 	%fd64, %fd361;
	abs.f64 	%fd65, %fd63;
	setp.lt.f64 	%p245, %fd64, %fd65;
	mov.u64 	%rd440, %rd46;
	mov.f64 	%fd362, %fd63;
	@%p245 bra 	$L__BB10_55;
	setp.lt.f64 	%p246, %fd65, %fd64;
	mov.u64 	%rd440, %rd439;
	mov.f64 	%fd362, %fd361;
	@%p246 bra 	$L__BB10_55;
	setp.lt.s64 	%p247, %rd439, %rd46;
	min.s64 	%rd440, %rd439, %rd46;
	selp.f64 	%fd362, %fd361, %fd63, %p247;
$L__BB10_55:
	ld.shared.f64 	%fd68, [_ZN6thrust24THRUST_300001_SM_1000_NS8cuda_cub4core6detail5shmemE+56];
	ld.shared.u64 	%rd49, [_ZN6thrust24THRUST_300001_SM_1000_NS8cuda_cub4core6detail5shmemE+64];
	abs.f64 	%fd69, %fd362;
	abs.f64 	%fd70, %fd68;
	setp.lt.f64 	%p248, %fd69, %fd70;
	mov.u64 	%rd441, %rd49;
	mov.f64 	%fd363, %fd68;
	@%p248 bra 	$L__BB10_58;
	setp.lt.f64 	%p249, %fd70, %fd69;
	mov.u64 	%rd441, %rd440;
	mov.f64 	%fd363, %fd362;
	@%p249 bra 	$L__BB10_58;
	setp.lt.s64 	%p250, %rd440, %rd49;
	min.s64 	%rd441, %rd440, %rd49;
	selp.f64 	%fd363, %fd362, %fd68, %p250;
$L__BB10_58:
	ld.shared.f64 	%fd73, [_ZN6thrust24THRUST_300001_SM_1000_NS8cuda_cub4core6detail5shmemE+72];
	ld.shared.u64 	%rd52, [_ZN6thrust24THRUST_300001_SM_1000_NS8cuda_cub4core6detail5shmemE+80];
	abs.f64 	%fd74, %fd363;
	abs.f64 	%fd75, %fd73;
	setp.lt.f64 	%p251, %fd74, %fd75;
	mov.u64 	%rd442, %rd52;
	mov.f64 	%fd364, %fd73;
	@%p251 bra 	$L__BB10_61;
	setp.lt.f64 	%p252, %fd75, %fd74;
	mov.u64 	%rd442, %rd441;
	mov.f64 	%fd364, %fd363;
	@%p252 bra 	$L__BB10_61;
	setp.lt.s64 	%p253, %rd441, %rd52;
	min.s64 	%rd442, %rd441, %rd52;
	selp.f64 	%fd364, %fd363, %fd73, %p253;
$L__BB10_61:
	ld.shared.f64 	%fd78, [_ZN6thrust24THRUST_300001_SM_1000_NS8cuda_cub4core6detail5shmemE+88];
	ld.shared.u64 	%rd55, [_ZN6thrust24THRUST_300001_SM_1000_NS8cuda_cub4core6detail5shmemE+96];
	abs.f64 	%fd79, %fd364;
	abs.f64 	%fd80, %fd78;
	setp.lt.f64 	%p254, %fd79, %fd80;
	mov.u64 	%rd443, %rd55;
	mov.f64 	%fd365, %fd78;
	@%p254 bra 	$L__BB10_64;
	setp.lt.f64 	%p255, %fd80, %fd79;
	mov.u64 	%rd443, %rd442;
	mov.f64 	%fd365, %fd364;
	@%p255 bra 	$L__BB10_64;
	setp.lt.s64 	%p256, %rd442, %rd55;
	min.s64 	%rd443, %rd442, %rd55;
	selp.f64 	%fd365, %fd364, %fd78, %p256;
$L__BB10_64:
	ld.shared.f64 	%fd83, [_ZN6thrust24THRUST_300001_SM_1000_NS8cuda_cub4core6detail5shmemE+104];
	ld.shared.u64 	%rd58, [_ZN6thrust24THRUST_300001_SM_1000_NS8cuda_cub4core6detail5shmemE+112];
	abs.f64 	%fd84, %fd365;
	abs.f64 	%fd85, %fd83;
	setp.lt.f64 	%p257, %fd84, %fd85;
	mov.u64 	%rd444, %rd58;
	mov.f64 	%fd366, %fd83;
	@%p257 bra 	$L__BB10_67;
	setp.lt.f64 	%p258, %fd85, %fd84;
	mov.u64 	%rd444, %rd443;
	mov.f64 	%fd366, %fd365;
	@%p258 bra 	$L__BB10_67;
	setp.lt.s64 	%p259, %rd443, %rd58;
	min.s64 	%rd444, %rd443, %rd58;
	selp.f64 	%fd366, %fd365, %fd83, %p259;
$L__BB10_67:
	ld.shared.f64 	%fd88, [_ZN6thrust24THRUST_300001_SM_1000_NS8cuda_cub4core6detail5shmemE+120];
	ld.shared.u64 	%rd61, [_ZN6thrust24THRUST_300001_SM_1000_NS8cuda_cub4core6detail5shmemE+128];
	abs.f64 	%fd89, %fd366;
	abs.f64 	%fd90, %fd88;
	setp.lt.f64 	%p260, %fd89, %fd90;
	mov.u64 	%rd508, %rd61;
	mov.f64 	%fd422, %fd88;
	@%p260 bra 	$L__BB10_232;
	setp.lt.f64 	%p261, %fd90, %fd89;
	mov.u64 	%rd508, %rd444;
	mov.f64 	%fd422, %fd366;
	@%p261 bra 	$L__BB10_232;
	setp.lt.s64 	%p262, %rd444, %rd61;
	min.s64 	%rd508, %rd444, %rd61;
	selp.f64 	%fd422, %fd366, %fd88, %p262;
	bra.uni 	$L__BB10_232;
$L__BB10_70:
	// begin inline asm
	mov.u32 %r146, %laneid;
	// end inline asm
	and.b32  	%r167, %r1, 992;
	add.s32 	%r168, %r167, 32;
	setp.gt.s32 	%p169, %r168, %r29;
	not.b32 	%r169, %r167;
	add.s32 	%r170, %r29, %r169;
	selp.b32 	%r165, %r170, 31, %p169;
	mov.b64 	%rd400, %fd354;
	mov.b64 	{%r148, %r153}, %rd400;
	mov.b32 	%r164, 1;
	mov.b32 	%r166, -1;
	// begin inline asm
	shfl.sync.down.b32 %r147, %r148, %r164, %r165, %r166;
	// end inline asm
	// begin inline asm
	shfl.sync.down.b32 %r152, %r153, %r164, %r165, %r166;
	// end inline asm
	mov.b64 	%rd401, {%r147, %r152};
	mov.b64 	%fd92, %rd401;
	mov.b64 	{%r158, %r163}, %rd432;
	// begin inline asm
	shfl.sync.down.b32 %r157, %r158, %r164, %r165, %r166;
	// end inline asm
	// begin inline asm
	shfl.sync.down.b32 %r162, %r163, %r164, %r165, %r166;
	// end inline asm
	mov.b64 	%rd63, {%r157, %r162};
	setp.ge.s32 	%p170, %r146, %r165;
	mov.u64 	%rd445, %rd432;
	mov.f64 	%fd367, %fd354;
	@%p170 bra 	$L__BB10_74;
	abs.f64 	%fd93, %fd354;
	abs.f64 	%fd94, %fd92;
	setp.lt.f64 	%p171, %fd93, %fd94;
	mov.u64 	%rd445, %rd63;
	mov.f64 	%fd367, %fd92;
	@%p171 bra 	$L__BB10_74;
	setp.lt.f64 	%p172, %fd94, %fd93;
	mov.u64 	%rd445, %rd432;
	mov.f64 	%fd367, %fd354;
	@%p172 bra 	$L__BB10_74;
	setp.lt.s64 	%p173, %rd432, %rd63;
	min.s64 	%rd445, %rd432, %rd63;
	selp.f64 	%fd367, %fd354, %fd92, %p173;
$L__BB10_74:
	mov.b64 	%rd402, %fd367;
	mov.b64 	{%r172, %r177}, %rd402;
	mov.b32 	%r188, 2;
	mov.b32 	%r190, -1;
	// begin inline asm
	shfl.sync.down.b32 %r171, %r172, %r188, %r165, %r190;
	// end inline asm
	// begin inline asm
	shfl.sync.down.b32 %r176, %r177, %r188, %r165, %r190;
	// end inline asm
	mov.b64 	%rd403, {%r171, %r176};
	mov.b64 	%fd97, %rd403;
	mov.b64 	{%r182, %r187}, %rd445;
	// begin inline asm
	shfl.sync.down.b32 %r181, %r182, %r188, %r165, %r190;
	// end inline asm
	// begin inline asm
	shfl.sync.down.b32 %r186, %r187, %r188, %r165, %r190;
	// end inline asm
	mov.b64 	%rd66, {%r181, %r186};
	add.s32 	%r191, %r146, 2;
	setp.gt.s32 	%p174, %r191, %r165;
	mov.u64 	%rd446, %rd445;
	mov.f64 	%fd368, %fd367;
	@%p174 bra 	$L__BB10_78;
	abs.f64 	%fd98, %fd367;
	abs.f64 	%fd99, %fd97;
	setp.lt.f64 	%p175, %fd98, %fd99;
	mov.u64 	%rd446, %rd66;
	mov.f64 	%fd368, %fd97;
	@%p175 bra 	$L__BB10_78;
	setp.lt.f64 	%p176, %fd99, %fd98;
	mov.u64 	%rd446, %rd445;
	mov.f64 	%fd368, %fd367;
	@%p176 bra 	$L__BB10_78;
	setp.lt.s64 	%p177, %rd445, %rd66;
	min.s64 	%rd446, %rd445, %rd66;
	selp.f64 	%fd368, %fd367, %fd97, %p177;
$L__BB10_78:
	mov.b64 	%rd404, %fd368;
	mov.b64 	{%r193, %r198}, %rd404;
	mov.b32 	%r209, 4;
	mov.b32 	%r211, -1;
	// begin inline asm
	shfl.sync.down.b32 %r192, %r193, %r209, %r165, %r211;
	// end inline asm
	// begin inline asm
	shfl.sync.down.b32 %r197, %r198, %r209, %r165, %r211;
	// end inline asm
	mov.b64 	%rd405, {%r192, %r197};
	mov.b64 	%fd102, %rd405;
	mov.b64 	{%r203, %r208}, %rd446;
	// begin inline asm
	shfl.sync.down.b32 %r202, %r203, %r209, %r165, %r211;
	// end inline asm
	// begin inline asm
	shfl.sync.down.b32 %r207, %r208, %r209, %r165, %r211;
	// end inline asm
	mov.b64 	%rd69, {%r202, %r207};
	add.s32 	%r212, %r146, 4;
	setp.gt.s32 	%p178, %r212, %r165;
	mov.u64 	%rd447, %rd446;
	mov.f64 	%fd369, %fd368;
	@%p178 bra 	$L__BB10_82;
	abs.f64 	%fd103, %fd368;
	abs.f64 	%fd104, %fd102;
	setp.lt.f64 	%p179, %fd103, %fd104;
	mov.u64 	%rd447, %rd69;
	mov.f64 	%fd369, %fd102;
	@%p179 bra 	$L__BB10_82;
	setp.lt.f64 	%p180, %fd104, %fd103;
	mov.u64 	%rd447, %rd446;
	mov.f64 	%fd369, %fd368;
	@%p180 bra 	$L__BB10_82;
	setp.lt.s64 	%p181, %rd446, %rd69;
	min.s64 	%rd447, %rd446, %rd69;
	selp.f64 	%fd369, %fd368, %fd102, %p181;
$L__BB10_82:
	mov.b64 	%rd406, %fd369;
	mov.b64 	{%r214, %r219}, %rd406;
	mov.b32 	%r230, 8;
	mov.b32 	%r232, -1;
	// begin inline asm
	shfl.sync.down.b32 %r213, %r214, %r230, %r165, %r232;
	// end inline asm
	// begin inline asm
	shfl.sync.down.b32 %r218, %r219, %r230, %r165, %r232;
	// end inline asm
	mov.b64 	%rd407, {%r213, %r218};
	mov.b64 	%fd107, %rd407;
	mov.b64 	{%r224, %r229}, %rd447;
	// begin inline asm
	shfl.sync.down.b32 %r223, %r224, %r230, %r165, %r232;
	// end inline asm
	// begin inline asm
	shfl.sync.down.b32 %r228, %r229, %r230, %r165, %r232;
	// end inline asm
	mov.b64 	%rd72, {%r223, %r228};
	add.s32 	%r233, %r146, 8;
	setp.gt.s32 	%p182, %r233, %r165;
	mov.u64 	%rd448, %rd447;
	mov.f64 	%fd370, %fd369;
	@%p182 bra 	$L__BB10_86;
	abs.f64 	%fd108, %fd369;
	abs.f64 	%fd109, %fd107;
	setp.lt.f64 	%p183, %fd108, %fd109;
	mov.u64 	%rd448, %rd72;
	mov.f64 	%fd370, %fd107;
	@%p183 bra 	$L__BB10_86;
	setp.lt.f64 	%p184, %fd109, %fd108;
	mov.u64 	%rd448, %rd447;
	mov.f64 	%fd370, %fd369;
	@%p184 bra 	$L__BB10_86;
	setp.lt.s64 	%p185, %rd447, %rd72;
	min.s64 	%rd448, %rd447, %rd72;
	selp.f64 	%fd370, %fd369, %fd107, %p185;
$L__BB10_86:
	mov.b64 	%rd408, %fd370;
	mov.b64 	{%r235, %r240}, %rd408;
	mov.b32 	%r251, 16;
	mov.b32 	%r253, -1;
	// begin inline asm
	shfl.sync.down.b32 %r234, %r235, %r251, %r165, %r253;
	// end inline asm
	// begin inline asm
	shfl.sync.down.b32 %r239, %r240, %r251, %r165, %r253;
	// end inline asm
	mov.b64 	%rd409, {%r234, %r239};
	mov.b64 	%fd112, %rd409;
	mov.b64 	{%r245, %r250}, %rd448;
	// begin inline asm
	shfl.sync.down.b32 %r244, %r245, %r251, %r165, %r253;
	// end inline asm
	// begin inline asm
	shfl.sync.down.b32 %r249, %r250, %r251, %r165, %r253;
	// end inline asm
	mov.b64 	%rd75, {%r244, %r249};
	add.s32 	%r254, %r146, 16;
	setp.gt.s32 	%p186, %r254, %r165;
	mov.u64 	%rd508, %rd448;
	mov.f64 	%fd422, %fd370;
	@%p186 bra 	$L__BB10_90;
	abs.f64 	%fd113, %fd370;
	abs.f64 	%fd114, %fd112;
	setp.lt.f64 	%p187, %fd113, %fd114;
	mov.u64 	%rd508, %rd75;
	mov.f64 	%fd422, %fd112;
	@%p187 bra 	$L__BB10_90;
	setp.lt.f64 	%p188, %fd114, %fd113;
	mov.u64 	%rd508, %rd448;
	mov.f64 	%fd422, %fd370;
	@%p188 bra 	$L__BB10_90;
	setp.lt.s64 	%p189, %rd448, %rd75;
	min.s64 	%rd508, %rd448, %rd75;
	selp.f64 	%fd422, %fd370, %fd112, %p189;
$L__BB10_90:
	setp.ne.s32 	%p190, %r146, 0;
	@%p190 bra 	$L__BB10_92;
	shr.u32 	%r255, %r1, 1;
	and.b32  	%r256, %r255, 496;
	mov.u32 	%r257, _ZN6thrust24THRUST_300001_SM_1000_NS8cuda_cub4core6detail5shmemE;
	add.s32 	%r258, %r257, %r256;
	st.shared.f64 	[%r258+8], %fd422;
	st.shared.u64 	[%r258+16], %rd508;
$L__BB10_92:
	bar.sync 	0;
	setp.ne.s32 	%p191, %r1, 0;
	@%p191 bra 	$L__BB10_232;
	setp.lt.s32 	%p192, %r29, 33;
	mov.f64 	%fd372, %fd422;
	mov.u64 	%rd450, %rd508;
	@%p192 bra 	$L__BB10_97;
	ld.shared.f64 	%fd117, [_ZN6thrust24THRUST_300001_SM_1000_NS8cuda_cub4core6detail5shmemE+24];
	ld.shared.u64 	%rd78, [_ZN6thrust24THRUST_300001_SM_1000_NS8cuda_cub4core6detail5shmemE+32];
	abs.f64 	%fd118, %fd422;
	abs.f64 	%fd119, %fd117;
	setp.lt.f64 	%p193, %fd118, %fd119;
	mov.f64 	%fd372, %fd117;
	mov.u64 	%rd450, %rd78;
	@%p193 bra 	$L__BB10_97;
	setp.lt.f64 	%p194, %fd119, %fd118;
	mov.f64 	%fd372, %fd422;
	mov.u64 	%rd450, %rd508;
	@%p194 bra 	$L__BB10_97;
	setp.lt.s64 	%p195, %rd508, %rd78;
	min.s64 	%rd450, %rd508, %rd78;
	selp.f64 	%fd372, %fd422, %fd117, %p195;
$L__BB10_97:
	setp.lt.s32 	%p196, %r29, 65;
	mov.f64 	%fd373, %fd372;
	mov.u64 	%rd451, %rd450;
	@%p196 bra 	$L__BB10_101;
	ld.shared.f64 	%fd122, [_ZN6thrust24THRUST_300001_SM_1000_NS8cuda_cub4core6detail5shmemE+40];
	ld.shared.u64 	%rd81, [_ZN6thrust24THRUST_300001_SM_1000_NS8cuda_cub4core6detail5shmemE+48];
	abs.f64 	%fd123, %fd372;
	abs.f64 	%fd124, %fd122;
	setp.lt.f64 	%p197, %fd123, %fd124;
	mov.f64 	%fd373, %fd122;
	mov.u64 	%rd451, %rd81;
	@%p197 bra 	$L__BB10_101;
	setp.lt.f64 	%p198, %fd124, %fd123;
	mov.f64 	%fd373, %fd372;
	mov.u64 	%rd451, %rd450;
	@%p198 bra 	$L__BB10_101;
	setp.lt.s64 	%p199, %rd450, %rd81;
	min.s64 	%rd451, %rd450, %rd81;
	selp.f64 	%fd373, %fd372, %fd122, %p199;
$L__BB10_101:
	setp.lt.s32 	%p200, %r29, 97;
	mov.f64 	%fd374, %fd373;
	mov.u64 	%rd452, %rd451;
	@%p200 bra 	$L__BB10_105;
	ld.shared.f64 	%fd127, [_ZN6thrust24THRUST_300001_SM_1000_NS8cuda_cub4core6detail5shmemE+56];
	ld.shared.u64 	%rd84, [_ZN6thrust24THRUST_300001_SM_1000_NS8cuda_cub4core6detail5shmemE+64];
	abs.f64 	%fd128, %fd373;
	abs.f64 	%fd129, %fd127;
	setp.lt.f64 	%p201, %fd128, %fd129;
	mov.f64 	%fd374, %fd127;
	mov.u64 	%rd452, %rd84;
	@%p201 bra 	$L__BB10_105;
	setp.lt.f64 	%p202, %fd129, %fd128;
	mov.f64 	%fd374, %fd373;
	mov.u64 	%rd452, %rd451;
	@%p202 bra 	$L__BB10_105;
	setp.lt.s64 	%p203, %rd451, %rd84;
	min.s64 	%rd452, %rd451, %rd84;
	selp.f64 	%fd374, %fd373, %fd127, %p203;
$L__BB10_105:
	setp.lt.s32 	%p204, %r29, 129;
	mov.f64 	%fd375, %fd374;
	mov.u64 	%rd453, %rd452;
	@%p204 bra 	$L__BB10_109;
	ld.shared.f64 	%fd132, [_ZN6thrust24THRUST_300001_SM_1000_NS8cuda_cub4core6detail5shmemE+72];
	ld.shared.u64 	%rd87, [_ZN6thrust24THRUST_300001_SM_1000_NS8cuda_cub4core6detail5shmemE+80];
	abs.f64 	%fd133, %fd374;
	abs.f64 	%fd134, %fd132;
	setp.lt.f64 	%p205, %fd133, %fd134;
	mov.f64 	%fd375, %fd132;
	mov.u64 	%rd453, %rd87;
	@%p205 bra 	$L__BB10_109;
	setp.lt.f64 	%p206, %fd134, %fd133;
	mov.f64 	%fd375, %fd374;
	mov.u64 	%rd453, %rd452;
	@%p206 bra 	$L__BB10_109;
	setp.lt.s64 	%p207, %rd452, %rd87;
	min.s64 	%rd453, %rd452, %rd87;
	selp.f64 	%fd375, %fd374, %fd132, %p207;
$L__BB10_109:
	setp.lt.s32 	%p208, %r29, 161;
	mov.f64 	%fd376, %fd375;
	mov.u64 	%rd454, %rd453;
	@%p208 bra 	$L__BB10_113;
	ld.shared.f64 	%fd137, [_ZN6thrust24THRUST_300001_SM_1000_NS8cuda_cub4core6detail5shmemE+88];
	ld.shared.u64 	%rd90, [_ZN6thrust24THRUST_300001_SM_1000_NS8cuda_cub4core6detail5shmemE+96];
	abs.f64 	%fd138, %fd375;
	abs.f64 	%fd139, %fd137;
	setp.lt.f64 	%p209, %fd138, %fd139;
	mov.f64 	%fd376, %fd137;
	mov.u64 	%rd454, %rd90;
	@%p209 bra 	$L__BB10_113;
	setp.lt.f64 	%p210, %fd139, %fd138;
	mov.f64 	%fd376, %fd375;
	mov.u64 	%rd454, %rd453;
	@%p210 bra 	$L__BB10_113;
	setp.lt.s64 	%p211, %rd453, %rd90;
	min.s64 	%rd454, %rd453, %rd90;
	selp.f64 	%fd376, %fd375, %fd137, %p211;
$L__BB10_113:
	setp.lt.s32 	%p212, %r29, 193;
	mov.f64 	%fd377, %fd376;
	mov.u64 	%rd455, %rd454;
	@%p212 bra 	$L__BB10_117;
	ld.shared.f64 	%fd142, [_ZN6thrust24THRUST_300001_SM_1000_NS8cuda_cub4core6detail5shmemE+104];
	ld.shared.u64 	%rd93, [_ZN6thrust24THRUST_300001_SM_1000_NS8cuda_cub4core6detail5shmemE+112];
	abs.f64 	%fd143, %fd376;
	abs.f64 	%fd144, %fd142;
	setp.lt.f64 	%p213, %fd143, %fd144;
	mov.f64 	%fd377, %fd142;
	mov.u64 	%rd455, %rd93;
	@%p213 bra 	$L__BB10_117;
	setp.lt.f64 	%p214, %fd144, %fd143;
	mov.f64 	%fd377, %fd376;
	mov.u64 	%rd455, %rd454;
	@%p214 bra 	$L__BB10_117;
	setp.lt.s64 	%p215, %rd454, %rd93;
	min.s64 	%rd455, %rd454, %rd93;
	selp.f64 	%fd377, %fd376, %fd142, %p215;
$L__BB10_117:
	setp.lt.s32 	%p216, %r29, 225;
	mov.u64 	%rd508, %rd455;
	mov.f64 	%fd422, %fd377;
	@%p216 bra 	$L__BB10_232;
	ld.shared.f64 	%fd147, [_ZN6thrust24THRUST_300001_SM_1000_NS8cuda_cub4core6detail5shmemE+120];
	ld.shared.u64 	%rd96, [_ZN6thrust24THRUST_300001_SM_1000_NS8cuda_cub4core6detail5shmemE+128];
	abs.f64 	%fd148, %fd377;
	abs.f64 	%fd149, %fd147;
	setp.lt.f64 	%p217, %fd148, %fd149;
	mov.u64 	%rd508, %rd96;
	mov.f64 	%fd422, %fd147;
	@%p217 bra 	$L__BB10_232;
	setp.lt.f64 	%p218, %fd149, %fd148;
	mov.u64 	%rd508, %rd455;
	mov.f64 	%fd422, %fd377;
	@%p218 bra 	$L__BB10_232;
	setp.lt.s64 	%p219, %rd455, %rd96;
	min.s64 	%rd508, %rd455, %rd96;
	selp.f64 	%fd422, %fd377, %fd147, %p219;
	bra.uni 	$L__BB10_232;
$L__BB10_121:
	mov.u32 	%r16, %tid.x;
	cvt.u64.u32 	%rd98, %r16;
	mul.wide.u32 	%rd258, %r16, 16;
	add.s64 	%rd239, %rd236, %rd258;
	// begin inline asm
	ld.global.nc.u64 %rd238, [%rd239];
	// end inline asm
	add.s64 	%rd241, %rd239, 8;
	// begin inline asm
	ld.global.nc.u64 %rd240, [%rd241];
	// end inline asm
	mov.b64 	%fd151, %rd238;
	add.s64 	%rd243, %rd239, 4096;
	// begin inline asm
	ld.global.nc.u64 %rd242, [%rd243];
	// end inline asm
	add.s64 	%rd245, %rd239, 4104;
	// begin inline asm
	ld.global.nc.u64 %rd456, [%rd245];
	// end inline asm
	mov.b64 	%fd378, %rd242;
	add.s64 	%rd247, %rd239, 8192;
	// begin inline asm
	ld.global.nc.u64 %rd246, [%rd247];
	// end inline asm
	add.s64 	%rd249, %rd239, 8200;
	// begin inline asm
	ld.global.nc.u64 %rd457, [%rd249];
	// end inline asm
	mov.b64 	%fd379, %rd246;
	add.s64 	%rd251, %rd239, 12288;
	// begin inline asm
	ld.global.nc.u64 %rd250, [%rd251];
	// end inline asm
	add.s64 	%rd253, %rd239, 12296;
	// begin inline asm
	ld.global.nc.u64 %rd458, [%rd253];
	// end inline asm
	mov.b64 	%fd380, %rd250;
	add.s64 	%rd255, %rd239, 16384;
	// begin inline asm
	ld.global.nc.u64 %rd254, [%rd255];
	// end inline asm
	add.s64 	%rd257, %rd239, 16392;
	// begin inline asm
	ld.global.nc.u64 %rd495, [%rd257];
	// end inline asm
	mov.b64 	%fd409, %rd254;
	abs.f64 	%fd156, %fd151;
	abs.f64 	%fd157, %fd378;
	setp.lt.f64 	%p3, %fd156, %fd157;
	@%p3 bra 	$L__BB10_123;
	setp.lt.f64 	%p4, %fd157, %fd156;
	setp.lt.s64 	%p5, %rd240, %rd456;
	or.pred  	%p6, %p4, %p5;
	selp.b64 	%rd456, %rd240, %rd456, %p6;
	selp.f64 	%fd378, %fd151, %fd378, %p6;
$L__BB10_123:
	abs.f64 	%fd160, %fd378;
	abs.f64 	%fd161, %fd379;
	setp.lt.f64 	%p7, %fd160, %fd161;
	@%p7 bra 	$L__BB10_125;
	setp.lt.f64 	%p8, %fd161, %fd160;
	setp.lt.s64 	%p9, %rd456, %rd457;
	or.pred  	%p10, %p8, %p9;
	selp.b64 	%rd457, %rd456, %rd457, %p10;
	selp.f64 	%fd379, %fd378, %fd379, %p10;
$L__BB10_125:
	abs.f64 	%fd164, %fd379;
	abs.f64 	%fd165, %fd380;
	setp.lt.f64 	%p11, %fd164, %fd165;
	@%p11 bra 	$L__BB10_127;
	setp.lt.f64 	%p12, %fd165, %fd164;
	setp.lt.s64 	%p13, %rd457, %rd458;
	or.pred  	%p14, %p12, %p13;
	selp.b64 	%rd458, %rd457, %rd458, %p14;
	selp.f64 	%fd380, %fd379, %fd380, %p14;
$L__BB10_127:
	abs.f64 	%fd168, %fd380;
	abs.f64 	%fd169, %fd409;
	setp.lt.f64 	%p15, %fd168, %fd169;
	@%p15 bra 	$L__BB10_129;
	setp.lt.f64 	%p16, %fd169, %fd168;
	setp.lt.s64 	%p17, %rd458, %rd495;
	or.pred  	%p18, %p16, %p17;
	selp.b64 	%rd495, %rd458, %rd495, %p18;
	selp.f64 	%fd409, %fd380, %fd409, %p18;
$L__BB10_129:
	setp.lt.u32 	%p19, %r29, 2560;
	mov.b64 	%rd474, 1280;
	@%p19 bra 	$L__BB10_165;
	add.s64 	%rd262, %rd1, -2560;
	mul.hi.u64 	%rd263, %rd262, -3689348814741910323;
	shr.u64 	%rd112, %rd263, 10;
	setp.lt.u64 	%p20, %rd262, 1280;
	mov.b64 	%rd474, 1280;
	@%p20 bra 	$L__BB10_153;
	add.s64 	%rd265, %rd112, 1;
	and.b64  	%rd460, %rd265, 36028797018963966;
	shl.b64 	%rd266, %rd98, 4;
	add.s64 	%rd267, %rd266, %rd236;
	add.s64 	%rd461, %rd267, 57352;
	mov.b64 	%rd474, 1280;
$L__BB10_132:
	add.s64 	%rd269, %rd461, -36872;
	// begin inline asm
	ld.global.nc.u64 %rd268, [%rd269];
	// end inline asm
	add.s64 	%rd271, %rd461, -36864;
	// begin inline asm
	ld.global.nc.u64 %rd464, [%rd271];
	// end inline asm
	mov.b64 	%fd383, %rd268;
	add.s64 	%rd273, %rd461, -32776;
	// begin inline asm
	ld.global.nc.u64 %rd272, [%rd273];
	// end inline asm
	add.s64 	%rd275, %rd461, -32768;
	// begin inline asm
	ld.global.nc.u64 %rd465, [%rd275];
	// end inline asm
	mov.b64 	%fd384, %rd272;
	add.s64 	%rd277, %rd461, -28680;
	// begin inline asm
	ld.global.nc.u64 %rd276, [%rd277];
	// end inline asm
	add.s64 	%rd279, %rd461, -28672;
	// begin inline asm
	ld.global.nc.u64 %rd466, [%rd279];
	// end inline asm
	mov.b64 	%fd385, %rd276;
	add.s64 	%rd281, %rd461, -24584;
	// begin inline asm
	ld.global.nc.u64 %rd280, [%rd281];
	// end inline asm
	add.s64 	%rd283, %rd461, -24576;
	// begin inline asm
	ld.global.nc.u64 %rd467, [%rd283];
	// end inline asm
	mov.b64 	%fd386, %rd280;
	add.s64 	%rd285, %rd461, -20488;
	// begin inline asm
	ld.global.nc.u64 %rd284, [%rd285];
	// end inline asm
	add.s64 	%rd287, %rd461, -20480;
	// begin inline asm
	ld.global.nc.u64 %rd468, [%rd287];
	// end inline asm
	mov.b64 	%fd387, %rd284;
	abs.f64 	%fd178, %fd409;
	abs.f64 	%fd179, %fd383;
	setp.lt.f64 	%p21, %fd178, %fd179;
	@%p21 bra 	$L__BB10_134;
	setp.lt.f64 	%p22, %fd179, %fd178;
	setp.lt.s64 	%p23, %rd495, %rd464;
	or.pred  	%p24, %p22, %p23;
	selp.b64 	%rd464, %rd495, %rd464, %p24;
	selp.f64 	%fd383, %fd409, %fd383, %p24;
$L__BB10_134:
	abs.f64 	%fd182, %fd383;
	abs.f64 	%fd183, %fd384;
	setp.lt.f64 	%p25, %fd182, %fd183;
	@%p25 bra 	$L__BB10_136;
	setp.lt.f64 	%p26, %fd183, %fd182;
	setp.lt.s64 	%p27, %rd464, %rd465;
	or.pred  	%p28, %p26, %p27;
	selp.b64 	%rd465, %rd464, %rd465, %p28;
	selp.f64 	%fd384, %fd383, %fd384, %p28;
$L__BB10_136:
	abs.f64 	%fd186, %fd384;
	abs.f64 	%fd187, %fd385;
	setp.lt.f64 	%p29, %fd186, %fd187;
	@%p29 bra 	$L__BB10_138;
	setp.lt.f64 	%p30, %fd187, %fd186;
	setp.lt.s64 	%p31, %rd465, %rd466;
	or.pred  	%p32, %p30, %p31;
	selp.b64 	%rd466, %rd465, %rd466, %p32;
	selp.f64 	%fd385, %fd384, %fd385, %p32;
$L__BB10_138:
	abs.f64 	%fd190, %fd385;
	abs.f64 	%fd191, %fd386;
	setp.lt.f64 	%p33, %fd190, %fd191;
	@%p33 bra 	$L__BB10_140;
	setp.lt.f64 	%p34, %fd191, %fd190;
	setp.lt.s64 	%p35, %rd466, %rd467;
	or.pred  	%p36, %p34, %p35;
	selp.b64 	%rd467, %rd466, %rd467, %p36;
	selp.f64 	%fd386, %fd385, %fd386, %p36;
$L__BB10_140:
	abs.f64 	%fd194, %fd386;
	abs.f64 	%fd195, %fd387;
	setp.lt.f64 	%p37, %fd194, %fd195;
	@%p37 bra 	$L__BB10_142;
	setp.lt.f64 	%p38, %fd195, %fd194;
	setp.lt.s64 	%p39, %rd467, %rd468;
	or.pred  	%p40, %p38, %p39;
	selp.b64 	%rd468, %rd467, %rd468, %p40;
	selp.f64 	%fd387, %fd386, %fd387, %p40;
$L__BB10_142:
	add.s64 	%rd289, %rd461, -16392;
	// begin inline asm
	ld.global.nc.u64 %rd288, [%rd289];
	// end inline asm
	add.s64 	%rd291, %rd461, -16384;
	// begin inline asm
	ld.global.nc.u64 %rd469, [%rd291];
	// end inline asm
	mov.b64 	%fd388, %rd288;
	add.s64 	%rd293, %rd461, -12296;
	// begin inline asm
	ld.global.nc.u64 %rd292, [%rd293];
	// end inline asm
	add.s64 	%rd295, %rd461, -12288;
	// begin inline asm
	ld.global.nc.u64 %rd470, [%rd295];
	// end inline asm
	mov.b64 	%fd389, %rd292;
	add.s64 	%rd297, %rd461, -8200;
	// begin inline asm
	ld.global.nc.u64 %rd296, [%rd297];
	// end inline asm
	add.s64 	%rd299, %rd461, -8192;
	// begin inline asm
	ld.global.nc.u64 %rd471, [%rd299];
	// end inline asm
	mov.b64 	%fd390, %rd296;
	add.s64 	%rd301, %rd461, -4104;
	// begin inline asm
	ld.global.nc.u64 %rd300, [%rd301];
	// end inline asm
	add.s64 	%rd303, %rd461, -4096;
	// begin inline asm
	ld.global.nc.u64 %rd472, [%rd303];
	// end inline asm
	mov.b64 	%fd391, %rd300;
	add.s64 	%rd305, %rd461, -8;
	// begin inline asm
	ld.global.nc.u64 %rd304, [%rd305];
	// end inline asm
	// begin inline asm
	ld.global.nc.u64 %rd495, [%rd461];
	// end inline asm
	mov.b64 	%fd409, %rd304;
	abs.f64 	%fd203, %fd387;
	abs.f64 	%fd204, %fd388;
	setp.lt.f64 	%p41, %fd203, %fd204;
	@%p41 bra 	$L__BB10_144;
	setp.lt.f64 	%p42, %fd204, %fd203;
	setp.lt.s64 	%p43, %rd468, %rd469;
	or.pred  	%p44, %p42, %p43;
	selp.b64 	%rd469, %rd468, %rd469, %p44;
	selp.f64 	%fd388, %fd387, %fd388, %p44;
$L__BB10_144:
	abs.f64 	%fd207, %fd388;
	abs.f64 	%fd208, %fd389;
	setp.lt.f64 	%p45, %fd207, %fd208;
	@%p45 bra 	$L__BB10_146;
	setp.lt.f64 	%p46, %fd208, %fd207;
	setp.lt.s64 	%p47, %rd469, %rd470;
	or.pred  	%p48, %p46, %p47;
	selp.b64 	%rd470, %rd469, %rd470, %p48;
	selp.f64 	%fd389, %fd388, %fd389, %p48;
$L__BB10_146:
	abs.f64 	%fd211, %fd389;
	abs.f64 	%fd212, %fd390;
	setp.lt.f64 	%p49, %fd211, %fd212;
	@%p49 bra 	$L__BB10_148;
	setp.lt.f64 	%p50, %fd212, %fd211;
	setp.lt.s64 	%p51, %rd470, %rd471;
	or.pred  	%p52, %p50, %p51;
	selp.b64 	%rd471, %rd470, %rd471, %p52;
	selp.f64 	%fd390, %fd389, %fd390, %p52;
$L__BB10_148:
	abs.f64 	%fd215, %fd390;
	abs.f64 	%fd216, %fd391;
	setp.lt.f64 	%p53, %fd215, %fd216;
	@%p53 bra 	$L__BB10_150;
	setp.lt.f64 	%p54, %fd216, %fd215;
	setp.lt.s64 	%p55, %rd471, %rd472;
	or.pred  	%p56, %p54, %p55;
	selp.b64 	%rd472, %rd471, %rd472, %p56;
	selp.f64 	%fd391, %fd390, %fd391, %p56;
$L__BB10_150:
	abs.f64 	%fd219, %fd391;
	abs.f64 	%fd220, %fd409;
	setp.lt.f64 	%p57, %fd219, %fd220;
	@%p57 bra 	$L__BB10_152;
	setp.lt.f64 	%p58, %fd220, %fd219;
	setp.lt.s64 	%p59, %rd472, %rd495;
	or.pred  	%p60, %p58, %p59;
	selp.b64 	%rd495, %rd472, %rd495, %p60;
	selp.f64 	%fd409, %fd391, %fd409, %p60;
$L__BB10_152:
	add.s64 	%rd474, %rd474, 2560;
	add.s64 	%rd461, %rd461, 40960;
	add.s64 	%rd460, %rd460, -2;
	setp.ne.s64 	%p61, %rd460, 0;
	@%p61 bra 	$L__BB10_132;
$L__BB10_153:
	and.b64  	%rd308, %rd112, 1;
	setp.eq.b64 	%p62, %rd308, 1;
	@%p62 bra 	$L__BB10_165;
	shl.b64 	%rd329, %rd474, 4;
	mul.wide.u32 	%rd330, %r16, 16;
	add.s64 	%rd331, %rd236, %rd330;
	add.s64 	%rd310, %rd331, %rd329;
	// begin inline asm
	ld.global.nc.u64 %rd309, [%rd310];
	// end inline asm
	add.s64 	%rd312, %rd310, 8;
	// begin inline asm
	ld.global.nc.u64 %rd478, [%rd312];
	// end inline asm
	mov.b64 	%fd395, %rd309;
	add.s64 	%rd314, %rd310, 4096;
	// begin inline asm
	ld.global.nc.u64 %rd313, [%rd314];
	// end inline asm
	add.s64 	%rd316, %rd310, 4104;
	// begin inline asm
	ld.global.nc.u64 %rd479, [%rd316];
	// end inline asm
	mov.b64 	%fd396, %rd313;
	add.s64 	%rd318, %rd310, 8192;
	// begin inline asm
	ld.global.nc.u64 %rd317, [%rd318];
	// end inline asm
	add.s64 	%rd320, %rd310, 8200;
	// begin inline asm
	ld.global.nc.u64 %rd480, [%rd320];
	// end inline asm
	mov.b64 	%fd397, %rd317;
	add.s64 	%rd322, %rd310, 12288;
	// begin inline asm
	ld.global.nc.u64 %rd321, [%rd322];
	// end inline asm
	add.s64 	%rd324, %rd310, 12296;
	// begin inline asm
	ld.global.nc.u64 %rd481, [%rd324];
	// end inline asm
	mov.b64 	%fd398, %rd321;
	add.s64 	%rd326, %rd310, 16384;
	// begin inline asm
	ld.global.nc.u64 %rd325, [%rd326];
	// end inline asm
	add.s64 	%rd328, %rd310, 16392;
	// begin inline asm
	ld.global.nc.u64 %rd482, [%rd328];
	// end inline asm
	mov.b64 	%fd399, %rd325;
	abs.f64 	%fd230, %fd409;
	abs.f64 	%fd231, %fd395;
	setp.lt.f64 	%p63, %fd230, %fd231;
	@%p63 bra 	$L__BB10_156;
	setp.lt.f64 	%p64, %fd231, %fd230;
	setp.lt.s64 	%p65, %rd495, %rd478;
	or.pred  	%p66, %p64, %p65;
	selp.b64 	%rd478, %rd495, %rd478, %p66;
	selp.f64 	%fd395, %fd409, %fd395, %p66;
$L__BB10_156:
	abs.f64 	%fd234, %fd395;
	abs.f64 	%fd235, %fd396;
	setp.lt.f64 	%p67, %fd234, %fd235;
	@%p67 bra 	$L__BB10_158;
	setp.lt.f64 	%p68, %fd235, %fd234;
	setp.lt.s64 	%p69, %rd478, %rd479;
	or.pred  	%p70, %p68, %p69;
	selp.b64 	%rd479, %rd478, %rd479, %p70;
	selp.f64 	%fd396, %fd395, %fd396, %p70;
$L__BB10_158:
	abs.f64 	%fd238, %fd396;
	abs.f64 	%fd239, %fd397;
	setp.lt.f64 	%p71, %fd238, %fd239;
	@%p71 bra 	$L__BB10_160;
	setp.lt.f64 	%p72, %fd239, %fd238;
	setp.lt.s64 	%p73, %rd479, %rd480;
	or.pred  	%p74, %p72, %p73;
	selp.b64 	%rd480, %rd479, %rd480, %p74;
	selp.f64 	%fd397, %fd396, %fd397, %p74;
$L__BB10_160:
	abs.f64 	%fd242, %fd397;
	abs.f64 	%fd243, %fd398;
	setp.lt.f64 	%p75, %fd242, %fd243;
	@%p75 bra 	$L__BB10_162;
	setp.lt.f64 	%p76, %fd243, %fd242;
	setp.lt.s64 	%p77, %rd480, %rd481;
	or.pred  	%p78, %p76, %p77;
	selp.b64 	%rd481, %rd480, %rd481, %p78;
	selp.f64 	%fd398, %fd397, %fd398, %p78;
$L__BB10_162:
	abs.f64 	%fd246, %fd398;
	abs.f64 	%fd247, %fd399;
	setp.lt.f64 	%p79, %fd246, %fd247;
	@%p79 bra 	$L__BB10_164;
	setp.lt.f64 	%p80, %fd247, %fd246;
	setp.lt.s64 	%p81, %rd481, %rd482;
	or.pred  	%p82, %p80, %p81;
	selp.b64 	%rd482, %rd481, %rd482, %p82;
	selp.f64 	%fd399, %fd398, %fd399, %p82;
$L__BB10_164:
	add.s64 	%rd474, %rd474, 1280;
	mov.u64 	%rd495, %rd482;
	mov.f64 	%fd409, %fd399;
$L__BB10_165:
	cvt.s64.s32 	%rd332, %r29;
	setp.ge.s64 	%p83, %rd474, %rd332;
	@%p83 bra 	$L__BB10_188;
	cvt.u32.u64 	%r17, %rd474;
	sub.s32 	%r18, %r29, %r17;
	setp.ge.s32 	%p84, %r16, %r18;
	@%p84 bra 	$L__BB10_188;
	not.b32 	%r30, %r16;
	add.s32 	%r31, %r29, %r30;
	sub.s32 	%r19, %r31, %r17;
	and.b32  	%r32, %r19, 768;
	setp.eq.s32 	%p85, %r32, 768;
	mov.u32 	%r372, %r16;
	@%p85 bra 	$L__BB10_173;
	cvt.u64.u32 	%rd334, %r16;
	add.s64 	%rd335, %rd474, %rd334;
	shl.b64 	%rd336, %rd335, 4;
	add.s64 	%rd485, %rd236, %rd336;
	shr.u32 	%r33, %r19, 8;
	add.s32 	%r34, %r33, 1;
	and.b32  	%r35, %r34, 3;
	neg.s32 	%r370, %r35;
	mov.u32 	%r372, %r16;
$L__BB10_169:
	.pragma "nounroll";
	mov.u64 	%rd176, %rd495;
	mov.f64 	%fd251, %fd409;
	// begin inline asm
	ld.global.nc.u64 %rd337, [%rd485];
	// end inline asm
	add.s64 	%rd340, %rd485, 8;
	// begin inline asm
	ld.global.nc.u64 %rd339, [%rd340];
	// end inline asm
	mov.b64 	%fd252, %rd337;
	abs.f64 	%fd253, %fd251;
	abs.f64 	%fd254, %fd252;
	setp.lt.f64 	%p86, %fd253, %fd254;
	mov.f64 	%fd409, %fd252;
	mov.u64 	%rd495, %rd339;
	@%p86 bra 	$L__BB10_172;
	setp.lt.f64 	%p87, %fd254, %fd253;
	mov.f64 	%fd409, %fd251;
	mov.u64 	%rd495, %rd176;
	@%p87 bra 	$L__BB10_172;
	setp.lt.s64 	%p88, %rd176, %rd339;
	selp.f64 	%fd409, %fd251, %fd252, %p88;
	min.s64 	%rd495, %rd176, %rd339;
$L__BB10_172:
	add.s32 	%r372, %r372, 256;
	add.s64 	%rd485, %rd485, 4096;
	add.s32 	%r370, %r370, 1;
	setp.ne.s32 	%p89, %r370, 0;
	@%p89 bra 	$L__BB10_169;
$L__BB10_173:
	setp.lt.u32 	%p90, %r19, 768;
	@%p90 bra 	$L__BB10_188;
	cvt.u64.u32 	%rd341, %r372;
	add.s64 	%rd342, %rd474, %rd341;
	shl.b64 	%rd343, %rd342, 4;
	add.s64 	%rd344, %rd343, %rd236;
	add.s64 	%rd490, %rd344, 12296;
$L__BB10_175:
	add.s64 	%rd346, %rd490, -12296;
	// begin inline asm
	ld.global.nc.u64 %rd345, [%rd346];
	// end inline asm
	add.s64 	%rd348, %rd490, -12288;
	// begin inline asm
	ld.global.nc.u64 %rd347, [%rd348];
	// end inline asm
	mov.b64 	%fd260, %rd345;
	abs.f64 	%fd261, %fd409;
	abs.f64 	%fd262, %fd260;
	setp.lt.f64 	%p91, %fd261, %fd262;
	mov.f64 	%fd406, %fd260;
	mov.u64 	%rd492, %rd347;
	@%p91 bra 	$L__BB10_178;
	setp.lt.f64 	%p92, %fd262, %fd261;
	mov.f64 	%fd406, %fd409;
	mov.u64 	%rd492, %rd495;
	@%p92 bra 	$L__BB10_178;
	setp.lt.s64 	%p93, %rd495, %rd347;
	selp.f64 	%fd406, %fd409, %fd260, %p93;
	min.s64 	%rd492, %rd495, %rd347;
$L__BB10_178:
	add.s64 	%rd350, %rd490, -8200;
	// begin inline asm
	ld.global.nc.u64 %rd349, [%rd350];
	// end inline asm
	add.s64 	%rd352, %rd490, -8192;
	// begin inline asm
	ld.global.nc.u64 %rd351, [%rd352];
	// end inline asm
	mov.b64 	%fd265, %rd349;
	abs.f64 	%fd266, %fd406;
	abs.f64 	%fd267, %fd265;
	setp.lt.f64 	%p94, %fd266, %fd267;
	mov.f64 	%fd407, %fd265;
	mov.u64 	%rd493, %rd351;
	@%p94 bra 	$L__BB10_181;
	setp.lt.f64 	%p95, %fd267, %fd266;
	mov.f64 	%fd407, %fd406;
	mov.u64 	%rd493, %rd492;
	@%p95 bra 	$L__BB10_181;
	setp.lt.s64 	%p96, %rd492, %rd351;
	selp.f64 	%fd407, %fd406, %fd265, %p96;
	min.s64 	%rd493, %rd492, %rd351;
$L__BB10_181:
	add.s64 	%rd354, %rd490, -4104;
	// begin inline asm
	ld.global.nc.u64 %rd353, [%rd354];
	// end inline asm
	add.s64 	%rd356, %rd490, -4096;
	// begin inline asm
	ld.global.nc.u64 %rd355, [%rd356];
	// end inline asm
	mov.b64 	%fd270, %rd353;
	abs.f64 	%fd271, %fd407;
	abs.f64 	%fd272, %fd270;
	setp.lt.f64 	%p97, %fd271, %fd272;
	mov.f64 	%fd408, %fd270;
	mov.u64 	%rd494, %rd355;
	@%p97 bra 	$L__BB10_184;
	setp.lt.f64 	%p98, %fd272, %fd271;
	mov.f64 	%fd408, %fd407;
	mov.u64 	%rd494, %rd493;
	@%p98 bra 	$L__BB10_184;
	setp.lt.s64 	%p99, %rd493, %rd355;
	selp.f64 	%fd408, %fd407, %fd270, %p99;
	min.s64 	%rd494, %rd493, %rd355;
$L__BB10_184:
	add.s64 	%rd358, %rd490, -8;
	// begin inline asm
	ld.global.nc.u64 %rd357, [%rd358];
	// end inline asm
	// begin inline asm
	ld.global.nc.u64 %rd359, [%rd490];
	// end inline asm
	mov.b64 	%fd275, %rd357;
	abs.f64 	%fd276, %fd408;
	abs.f64 	%fd277, %fd275;
	setp.lt.f64 	%p100, %fd276, %fd277;
	mov.f64 	%fd409, %fd275;
	mov.u64 	%rd495, %rd359;
	@%p100 bra 	$L__BB10_187;
	setp.lt.f64 	%p101, %fd277, %fd276;
	mov.f64 	%fd409, %fd408;
	mov.u64 	%rd495, %rd494;
	@%p101 bra 	$L__BB10_187;
	setp.lt.s64 	%p102, %rd494, %rd359;
	selp.f64 	%fd409, %fd408, %fd275, %p102;
	min.s64 	%rd495, %rd494, %rd359;
$L__BB10_187:
	add.s32 	%r372, %r372, 1024;
	add.s64 	%rd490, %rd490, 16384;
	setp.lt.s32 	%p103, %r372, %r18;
	@%p103 bra 	$L__BB10_175;
$L__BB10_188:
	// begin inline asm
	mov.u32 %r36, %laneid;
	// end inline asm
	mov.b64 	%rd361, %fd409;
	mov.b64 	{%r38, %r43}, %rd361;
	mov.b32 	%r54, 1;
	mov.b32 	%r55, 31;
	mov.b32 	%r56, -1;
	// begin inline asm
	shfl.sync.down.b32 %r37, %r38, %r54, %r55, %r56;
	// end inline asm
	// begin inline asm
	shfl.sync.down.b32 %r42, %r43, %r54, %r55, %r56;
	// end inline asm
	mov.b64 	%rd362, {%r37, %r42};
	mov.b64 	%fd281, %rd362;
	mov.b64 	{%r48, %r53}, %rd495;
	// begin inline asm
	shfl.sync.down.b32 %r47, %r48, %r54, %r55, %r56;
	// end inline asm
	// begin inline asm
	shfl.sync.down.b32 %r52, %r53, %r54, %r55, %r56;
	// end inline asm
	mov.b64 	%rd200, {%r47, %r52};
	setp.gt.s32 	%p104, %r36, 30;
	mov.f64 	%fd411, %fd409;
	mov.u64 	%rd497, %rd495;
	@%p104 bra 	$L__BB10_192;
	abs.f64 	%fd282, %fd409;
	abs.f64 	%fd283, %fd281;
	setp.lt.f64 	%p105, %fd282, %fd283;
	mov.f64 	%fd411, %fd281;
	mov.u64 	%rd497, %rd200;
	@%p105 bra 	$L__BB10_192;
	setp.lt.f64 	%p106, %fd283, %fd282;
	mov.f64 	%fd411, %fd409;
	mov.u64 	%rd497, %rd495;
	@%p106 bra 	$L__BB10_192;
	setp.lt.s64 	%p107, %rd495, %rd200;
	selp.f64 	%fd411, %fd409, %fd281, %p107;
	min.s64 	%rd497, %rd495, %rd200;
$L__BB10_192:
	mov.b64 	%rd363, %fd411;
	mov.b64 	{%r58, %r63}, %rd363;
	mov.b32 	%r74, 2;
	mov.b32 	%r75, 31;
	mov.b32 	%r76, -1;
	// begin inline asm
	shfl.sync.down.b32 %r57, %r58, %r74, %r75, %r76;
	// end inline asm
	// begin inline asm
	shfl.sync.down.b32 %r62, %r63, %r74, %r75, %r76;
	// end inline asm
	mov.b64 	%rd364, {%r57, %r62};
	mov.b64 	%fd286, %rd364;
	mov.b64 	{%r68, %r73}, %rd497;
	// begin inline asm
	shfl.sync.down.b32 %r67, %r68, %r74, %r75, %r76;
	// end inline asm
	// begin inline asm
	shfl.sync.down.b32 %r72, %r73, %r74, %r75, %r76;
	// end inline asm
	mov.b64 	%rd203, {%r67, %r72};
	setp.gt.s32 	%p108, %r36, 29;
	mov.f64 	%fd412, %fd411;
	mov.u64 	%rd498, %rd497;
	@%p108 bra 	$L__BB10_196;
	abs.f64 	%fd287, %fd411;
	abs.f64 	%fd288, %fd286;
	setp.lt.f64 	%p109, %fd287, %fd288;
	mov.f64 	%fd412, %fd286;
	mov.u64 	%rd498, %rd203;
	@%p109 bra 	$L__BB10_196;
	setp.lt.f64 	%p110, %fd288, %fd287;
	mov.f64 	%fd412, %fd411;
	mov.u64 	%rd498, %rd497;
	@%p110 bra 	$L__BB10_196;
	setp.lt.s64 	%p111, %rd497, %rd203;
	selp.f64 	%fd412, %fd411, %fd286, %p111;
	min.s64 	%rd498, %rd497, %rd203;
$L__BB10_196:
	mov.b64 	%rd365, %fd412;
	mov.b64 	{%r78, %r83}, %rd365;
	mov.b32 	%r94, 4;
	mov.b32 	%r95, 31;
	mov.b32 	%r96, -1;
	// begin inline asm
	shfl.sync.down.b32 %r77, %r78, %r94, %r95, %r96;
	// end inline asm
	// begin inline asm
	shfl.sync.down.b32 %r82, %r83, %r94, %r95, %r96;
	// end inline asm
	mov.b64 	%rd366, {%r77, %r82};
	mov.b64 	%fd291, %rd366;
	mov.b64 	{%r88, %r93}, %rd498;
	// begin inline asm
	shfl.sync.down.b32 %r87, %r88, %r94, %r95, %r96;
	// end inline asm
	// begin inline asm
	shfl.sync.down.b32 %r92, %r93, %r94, %r95, %r96;
	// end inline asm
	mov.b64 	%rd206, {%r87, %r92};
	setp.gt.s32 	%p112, %r36, 27;
	mov.f64 	%fd413, %fd412;
	mov.u64 	%rd499, %rd498;
	@%p112 bra 	$L__BB10_200;
	abs.f64 	%fd292, %fd412;
	abs.f64 	%fd293, %fd291;
	setp.lt.f64 	%p113, %fd292, %fd293;
	mov.f64 	%fd413, %fd291;
	mov.u64 	%rd499, %rd206;
	@%p113 bra 	$L__BB10_200;
	setp.lt.f64 	%p114, %fd293, %fd292;
	mov.f64 	%fd413, %fd412;
	mov.u64 	%rd499, %rd498;
	@%p114 bra 	$L__BB10_200;
	setp.lt.s64 	%p115, %rd498, %rd206;
	selp.f64 	%fd413, %fd412, %fd291, %p115;
	min.s64 	%rd499, %rd498, %rd206;
$L__BB10_200:
	mov.b64 	%rd367, %fd413;
	mov.b64 	{%r98, %r103}, %rd367;
	mov.b32 	%r114, 8;
	mov.b32 	%r115, 31;
	mov.b32 	%r116, -1;
	// begin inline asm
	shfl.sync.down.b32 %r97, %r98, %r114, %r115, %r116;
	// end inline asm
	// begin inline asm
	shfl.sync.down.b32 %r102, %r103, %r114, %r115, %r116;
	// end inline asm
	mov.b64 	%rd368, {%r97, %r102};
	mov.b64 	%fd296, %rd368;
	mov.b64 	{%r108, %r113}, %rd499;
	// begin inline asm
	shfl.sync.down.b32 %r107, %r108, %r114, %r115, %r116;
	// end inline asm
	// begin inline asm
	shfl.sync.down.b32 %r112, %r113, %r114, %r115, %r116;
	// end inline asm
	mov.b64 	%rd209, {%r107, %r112};
	setp.gt.s32 	%p116, %r36, 23;
	mov.f64 	%fd414, %fd413;
	mov.u64 	%rd500, %rd499;
	@%p116 bra 	$L__BB10_204;
	abs.f64 	%fd297, %fd413;
	abs.f64 	%fd298, %fd296;
	setp.lt.f64 	%p117, %fd297, %fd298;
	mov.f64 	%fd414, %fd296;
	mov.u64 	%rd500, %rd209;
	@%p117 bra 	$L__BB10_204;
	setp.lt.f64 	%p118, %fd298, %fd297;
	mov.f64 	%fd414, %fd413;
	mov.u64 	%rd500, %rd499;
	@%p118 bra 	$L__BB10_204;
	setp.lt.s64 	%p119, %rd499, %rd209;
	selp.f64 	%fd414, %fd413, %fd296, %p119;
	min.s64 	%rd500, %rd499, %rd209;
$L__BB10_204:
	mov.b64 	%rd369, %fd414;
	mov.b64 	{%r118, %r123}, %rd369;
	mov.b32 	%r134, 16;
	mov.b32 	%r135, 31;
	mov.b32 	%r136, -1;
	// begin inline asm
	shfl.sync.down.b32 %r117, %r118, %r134, %r135, %r136;
	// end inline asm
	// begin inline asm
	shfl.sync.down.b32 %r122, %r123, %r134, %r135, %r136;
	// end inline asm
	mov.b64 	%rd370, {%r117, %r122};
	mov.b64 	%fd301, %rd370;
	mov.b64 	{%r128, %r133}, %rd500;
	// begin inline asm
	shfl.sync.down.b32 %r127, %r128, %r134, %r135, %r136;
	// end inline asm
	// begin inline asm
	shfl.sync.down.b32 %r132, %r133, %r134, %r135, %r136;
	// end inline asm
	mov.b64 	%rd212, {%r127, %r132};
	setp.gt.s32 	%p120, %r36, 15;
	mov.f64 	%fd422, %fd414;
	mov.u64 	%rd508, %rd500;
	@%p120 bra 	$L__BB10_208;
	abs.f64 	%fd302, %fd414;
	abs.f64 	%fd303, %fd301;
	setp.lt.f64 	%p121, %fd302, %fd303;
	mov.f64 	%fd422, %fd301;
	mov.u64 	%rd508, %rd212;
	@%p121 bra 	$L__BB10_208;
	setp.lt.f64 	%p122, %fd303, %fd302;
	mov.f64 	%fd422, %fd414;
	mov.u64 	%rd508, %rd500;
	@%p122 bra 	$L__BB10_208;
	setp.lt.s64 	%p123, %rd500, %rd212;
	selp.f64 	%fd422, %fd414, %fd301, %p123;
	min.s64 	%rd508, %rd500, %rd212;
$L__BB10_208:
	setp.ne.s32 	%p124, %r36, 0;
	@%p124 bra 	$L__BB10_210;
	shr.u32 	%r137, %r16, 1;
	and.b32  	%r138, %r137, 496;
	mov.u32 	%r139, _ZN6thrust24THRUST_300001_SM_1000_NS8cuda_cub4core6detail5shmemE;
	add.s32 	%r140, %r139, %r138;
	st.shared.f64 	[%r140+8], %fd422;
	st.shared.u64 	[%r140+16], %rd508;
$L__BB10_210:
	bar.sync 	0;
	setp.ne.s32 	%p125, %r16, 0;
	@%p125 bra 	$L__BB10_232;
	ld.shared.f64 	%fd306, [_ZN6thrust24THRUST_300001_SM_1000_NS8cuda_cub4core6detail5shmemE+24];
	ld.shared.u64 	%rd215, [_ZN6thrust24THRUST_300001_SM_1000_NS8cuda_cub4core6detail5shmemE+32];
	abs.f64 	%fd307, %fd422;
	abs.f64 	%fd308, %fd306;
	setp.lt.f64 	%p126, %fd307, %fd308;
	mov.f64 	%fd416, %fd306;
	mov.u64 	%rd502, %rd215;
	@%p126 bra 	$L__BB10_214;
	setp.lt.f64 	%p127, %fd308, %fd307;
	mov.f64 	%fd416, %fd422;
	mov.u64 	%rd502, %rd508;
	@%p127 bra 	$L__BB10_214;
	setp.lt.s64 	%p128, %rd508, %rd215;
	selp.f64 	%fd416, %fd422, %fd306, %p128;
	min.s64 	%rd502, %rd508, %rd215;
$L__BB10_214:
	ld.shared.f64 	%fd311, [_ZN6thrust24THRUST_300001_SM_1000_NS8cuda_cub4core6detail5shmemE+40];
	ld.shared.u64 	%rd218, [_ZN6thrust24THRUST_300001_SM_1000_NS8cuda_cub4core6detail5shmemE+48];
	abs.f64 	%fd312, %fd416;
	abs.f64 	%fd313, %fd311;
	setp.lt.f64 	%p129, %fd312, %fd313;
	mov.f64 	%fd417, %fd311;
	mov.u64 	%rd503, %rd218;
	@%p129 bra 	$L__BB10_217;
	setp.lt.f64 	%p130, %fd313, %fd312;
	mov.f64 	%fd417, %fd416;
	mov.u64 	%rd503, %rd502;
	@%p130 bra 	$L__BB10_217;
	setp.lt.s64 	%p131, %rd502, %rd218;
	selp.f64 	%fd417, %fd416, %fd311, %p131;
	min.s64 	%rd503, %rd502, %rd218;
$L__BB10_217:
	ld.shared.f64 	%fd316, [_ZN6thrust24THRUST_300001_SM_1000_NS8cuda_cub4core6detail5shmemE+56];
	ld.shared.u64 	%rd221, [_ZN6thrust24THRUST_300001_SM_1000_NS8cuda_cub4core6detail5shmemE+64];
	abs.f64 	%fd317, %fd417;
	abs.f64 	%fd318, %fd316;
	setp.lt.f64 	%p132, %fd317, %fd318;
	mov.f64 	%fd418, %fd316;
	mov.u64 	%rd504, %rd221;
	@%p132 bra 	$L__BB10_220;
	setp.lt.f64 	%p133, %fd318, %fd317;
	mov.f64 	%fd418, %fd417;
	mov.u64 	%rd504, %rd503;
	@%p133 bra 	$L__BB10_220;
	setp.lt.s64 	%p134, %rd503, %rd221;
	selp.f64 	%fd418, %fd417, %fd316, %p134;
	min.s64 	%rd504, %rd503, %rd221;
$L__BB10_220:
	ld.shared.f64 	%fd321, [_ZN6thrust24THRUST_300001_SM_1000_NS8cuda_cub4core6detail5shmemE+72];
	ld.shared.u64 	%rd224, [_ZN6thrust24THRUST_300001_SM_1000_NS8cuda_cub4core6detail5shmemE+80];
	abs.f64 	%fd322, %fd418;
	abs.f64 	%fd323, %fd321;
	setp.lt.f64 	%p135, %fd322, %fd323;
	mov.f64 	%fd419, %fd321;
	mov.u64 	%rd505, %rd224;
	@%p135 bra 	$L__BB10_223;
	setp.lt.f64 	%p136, %fd323, %fd322;
	mov.f64 	%fd419, %fd418;
	mov.u64 	%rd505, %rd504;
	@%p136 bra 	$L__BB10_223;
	setp.lt.s64 	%p137, %rd504, %rd224;
	selp.f64 	%fd419, %fd418, %fd321, %p137;
	min.s64 	%rd505, %rd504, %rd224;
$L__BB10_223:
	ld.shared.f64 	%fd326, [_ZN6thrust24THRUST_300001_SM_1000_NS8cuda_cub4core6detail5shmemE+88];
	ld.shared.u64 	%rd227, [_ZN6thrust24THRUST_300001_SM_1000_NS8cuda_cub4core6detail5shmemE+96];
	abs.f64 	%fd327, %fd419;
	abs.f64 	%fd328, %fd326;
	setp.lt.f64 	%p138, %fd327, %fd328;
	mov.f64 	%fd420, %fd326;
	mov.u64 	%rd506, %rd227;
	@%p138 bra 	$L__BB10_226;
	setp.lt.f64 	%p139, %fd328, %fd327;
	mov.f64 	%fd420, %fd419;
	mov.u64 	%rd506, %rd505;
	@%p139 bra 	$L__BB10_226;
	setp.lt.s64 	%p140, %rd505, %rd227;
	selp.f64 	%fd420, %fd419, %fd326, %p140;
	min.s64 	%rd506, %rd505, %rd227;
$L__BB10_226:
	ld.shared.f64 	%fd331, [_ZN6thrust24THRUST_300001_SM_1000_NS8cuda_cub4core6detail5shmemE+104];
	ld.shared.u64 	%rd230, [_ZN6thrust24THRUST_300001_SM_1000_NS8cuda_cub4core6detail5shmemE+112];
	abs.f64 	%fd332, %fd420;
	abs.f64 	%fd333, %fd331;
	setp.lt.f64 	%p141, %fd332, %fd333;
	mov.f64 	%fd421, %fd331;
	mov.u64 	%rd507, %rd230;
	@%p141 bra 	$L__BB10_229;
	setp.lt.f64 	%p142, %fd333, %fd332;
	mov.f64 	%fd421, %fd420;
	mov.u64 	%rd507, %rd506;
	@%p142 bra 	$L__BB10_229;
	setp.lt.s64 	%p143, %rd506, %rd230;
	selp.f64 	%fd421, %fd420, %fd331, %p143;
	min.s64 	%rd507, %rd506, %rd230;
$L__BB10_229:
	ld.shared.f64 	%fd336, [_ZN6thrust24THRUST_300001_SM_1000_NS8cuda_cub4core6detail5shmemE+120];
	ld.shared.u64 	%rd233, [_ZN6thrust24THRUST_300001_SM_1000_NS8cuda_cub4core6detail5shmemE+128];
	abs.f64 	%fd337, %fd421;
	abs.f64 	%fd338, %fd336;
	setp.lt.f64 	%p144, %fd337, %fd338;
	mov.u64 	%rd508, %rd233;
	mov.f64 	%fd422, %fd336;
	@%p144 bra 	$L__BB10_232;
	setp.lt.f64 	%p145, %fd338, %fd337;
	mov.u64 	%rd508, %rd507;
	mov.f64 	%fd422, %fd421;
	@%p145 bra 	$L__BB10_232;
	setp.lt.s64 	%p146, %rd507, %rd233;
	selp.f64 	%fd422, %fd421, %fd336, %p146;
	min.s64 	%rd508, %rd507, %rd233;
$L__BB10_232:
	mov.u32 	%r364, %tid.x;
	setp.ne.s32 	%p263, %r364, 0;
	@%p263 bra 	$L__BB10_234;
	ld.param.u64 	%rd421, [_ZN6thrust24THRUST_300001_SM_1000_NS8cuda_cub4core6detail13_kernel_agentINS1_8__reduce11ReduceAgentIPN4cuda3std3__45tupleIJdlEEESC_SB_lNS1_9__extrema9arg_max_fIdl10comparatorEEEEJSC_SC_iSG_EEEvDpT0__param_1];
	cvta.to.global.u64 	%rd420, %rd421;
	st.global.f64 	[%rd420], %fd422;
	st.global.u64 	[%rd420+8], %rd508;
$L__BB10_234:
	ret;

}
	// .globl	_ZN3cub18CUB_300001_SM_10006detail11EmptyKernelIvEEvv
.visible .entry _ZN3cub18CUB_300001_SM_10006detail11EmptyKernelIvEEvv()
{


	ret;

}


// ===== COMPILED SASS (sm_100) =====

	.target	sm_100

	.elftype	@"ET_EXEC"


//--------------------- .note.nv.tkinfo           --------------------------
	.section	.note.nv.tkinfo,"",@"SHT_NOTE"
	.sectionflags	@"SHF_NOTE_NV_TKINFO"
	.tkinfo
        /*0018*/ 	.word	0x00000002
        /*0030*/ 	.string	""
        /*0030*/ 	.string	"ptxas"
        /*0030*/ 	.string	"Cuda compilation tools, release 13.0, V13.0.88"
        /*0030*/ 	.string	"Build cuda_13.0.r13.0/compiler.36424714_0"
        /*0030*/ 	.string	"-arch sm_100 -m 64 "



//--------------------- .note.nv.cuinfo           --------------------------
	.section	.note.nv.cuinfo,"",@"SHT_NOTE"
	.sectionflags	@"SHF_NOTE_NV_CUINFO"
        /*0018*/ 	.short	0x0002
        /*001a*/ 	.short	0x0064
        /*001c*/ 	.short	0x0082
	.zero		2


//--------------------- .nv.info                  --------------------------
	.section	.nv.info,"",@"SHT_CUDA_INFO"
	.align	4


	//----- nvinfo : EIATTR_REGCOUNT
	.align		4
        /*0000*/ 	.byte	0x04, 0x2f
        /*0002*/ 	.short	(.L_46 - .L_45)
	.align		4
.L_45:
        /*0004*/ 	.word	index@(_Z6changePdiii)
        /*0008*/ 	.word	0x0000001e


	//----- nvinfo : EIATTR_FRAME_SIZE
	.align		4
.L_46:
        /*000c*/ 	.byte	0x04, 0x11
        /*000e*/ 	.short	(.L_48 - .L_47)
	.align		4
.L_47:
        /*0010*/ 	.word	index@(_Z6changePdiii)
        /*0014*/ 	.word	0x00000000


	//----- nvinfo : EIATTR_REGCOUNT
	.align		4
.L_48:
        /*0018*/ 	.byte	0x04, 0x2f
        /*001a*/ 	.short	(.L_50 - .L_49)
	.align		4
.L_49:
        /*001c*/ 	.word	index@(_Z6gauss1Pdii)
        /*0020*/ 	.word	0x00000028


	//----- nvinfo : EIATTR_FRAME_SIZE
	.align		4
.L_50:
        /*0024*/ 	.byte	0x04, 0x11
        /*0026*/ 	.short	(.L_52 - .L_51)
	.align		4
.L_51:
        /*0028*/ 	.word	index@($__internal_1_$__cuda_sm20_div_rn_f64_full)
        /*002c*/ 	.word	0x00000000


	//----- nvinfo : EIATTR_FRAME_SIZE
	.align		4
.L_52:
        /*0030*/ 	.byte	0x04, 0x11
        /*0032*/ 	.short	(.L_54 - .L_53)
	.align		4
.L_53:
        /*0034*/ 	.word	index@(_Z6gauss1Pdii)
        /*0038*/ 	.word	0x00000000


	//----- nvinfo : EIATTR_REGCOUNT
	.align		4
.L_54:
        /*003c*/ 	.byte	0x04, 0x2f
        /*003e*/ 	.short	(.L_56 - .L_55)
	.align		4
.L_55:
        /*0040*/ 	.word	index@(_Z6gauss2Pdii)
        /*0044*/ 	.word	0x00000026


	//----- nvinfo : EIATTR_FRAME_SIZE
	.align		4
.L_56:
        /*0048*/ 	.byte	0x04, 0x11
        /*004a*/ 	.short	(.L_58 - .L_57)
	.align		4
.L_57:
        /*004c*/ 	.word	index@($__internal_0_$__cuda_sm20_div_rn_f64_full)
        /*0050*/ 	.word	0x00000000


	//----- nvinfo : EIATTR_FRAME_SIZE
	.align		4
.L_58:
        /*0054*/ 	.byte	0x04, 0x11
        /*0056*/ 	.short	(.L_60 - .L_59)
	.align		4
.L_59:
        /*0058*/ 	.word	index@(_Z6gauss2Pdii)
        /*005c*/ 	.word	0x00000000


	//----- nvinfo : EIATTR_REGCOUNT
	.align		4
.L_60:
        /*0060*/ 	.byte	0x04, 0x2f
        /*0062*/ 	.short	(.L_62 - .L_61)
	.align		4
.L_61:
        /*0064*/ 	.word	index@(_ZN6thrust24THRUST_300001_SM_1000_NS8cuda_cub4core6detail13_kernel_agentINS1_8__reduce11ReduceAgentINS0_12zip_iteratorIN4cuda3std3__45tupleIJNS0_10device_ptrIdEENS0_17counting_iteratorIlNS0_11use_defaultESF_SF_EEEEEEEPNSB_IJdlEEESJ_iNS1_9__extrema9arg_max_fIdl10comparatorEEEEJSI_SK_iSO_EEEvDpT0_)
        /*0068*/ 	.word	0x00000020


	//----- nvinfo : EIATTR_FRAME_SIZE
	.align		4
.L_62:
        /*006c*/ 	.byte	0x04, 0x11
        /*006e*/ 	.short	(.L_64 - .L_63)
	.align		4
.L_63:
        /*0070*/ 	.word	index@(_ZN6thrust24THRUST_300001_SM_1000_NS8cuda_cub4core6detail13_kernel_agentINS1_8__reduce11ReduceAgentINS0_12zip_iteratorIN4cuda3std3__45tupleIJNS0_10device_ptrIdEENS0_17counting_iteratorIlNS0_11use_defaultESF_SF_EEEEEEEPNSB_IJdlEEESJ_iNS1_9__extrema9arg_max_fIdl10comparatorEEEEJSI_SK_iSO_EEEvDpT0_)
        /*0074*/ 	.word	0x00000000


	//----- nvinfo : EIATTR_REGCOUNT
	.align		4
.L_64:
        /*0078*/ 	.byte	0x04, 0x2f
        /*007a*/ 	.short	(.L_66 - .L_65)
	.align		4
.L_65:
        /*007c*/ 	.word	index@(_ZN6thrust24THRUST_300001_SM_1000_NS8cuda_cub4core6detail13_kernel_agentINS1_8__reduce11ReduceAgentINS0_12zip_iteratorIN4cuda3std3__45tupleIJNS0_10device_ptrIdEENS0_17counting_iteratorIlNS0_11use_defaultESF_SF_EEEEEEEPNSB_IJdlEEESJ_iNS1_9__extrema9arg_max_fIdl10comparatorEEEEJSI_SK_iN3cub18CUB_300001_SM_100013GridEvenShareIiEENSR_9GridQueueIjEESO_EEEvDpT0_)
        /*0080*/ 	.word	0x00000028


	//----- nvinfo : EIATTR_FRAME_SIZE
	.align		4
.L_66:
        /*0084*/ 	.byte	0x04, 0x11
        /*0086*/ 	.short	(.L_68 - .L_67)
	.align		4
.L_67:
        /*0088*/ 	.word	index@(_ZN6thrust24THRUST_300001_SM_1000_NS8cuda_cub4core6detail13_kernel_agentINS1_8__reduce11ReduceAgentINS0_12zip_iteratorIN4cuda3std3__45tupleIJNS0_10device_ptrIdEENS0_17counting_iteratorIlNS0_11use_defaultESF_SF_EEEEEEEPNSB_IJdlEEESJ_iNS1_9__extrema9arg_max_fIdl10comparatorEEEEJSI_SK_iN3cub18CUB_300001_SM_100013GridEvenShareIiEENSR_9GridQueueIjEESO_EEEvDpT0_)
        /*008c*/ 	.word	0x00000000


	//----- nvinfo : EIATTR_REGCOUNT
	.align		4
.L_68:
        /*0090*/ 	.byte	0x04, 0x2f
        /*0092*/ 	.short	(.L_70 - .L_69)
	.align		4
.L_69:
        /*0094*/ 	.word	index@(_ZN6thrust24THRUST_300001_SM_1000_NS8cuda_cub4core6detail13_kernel_agentINS1_8__reduce10DrainAgentIiEEJN3cub18CUB_300001_SM_10009GridQueueIjEEiEEEvDpT0_)
        /*0098*/ 	.word	0x00000008


	//----- nvinfo : EIATTR_FRAME_SIZE
	.align		4
.L_70:
        /*009c*/ 	.byte	0x04, 0x11
        /*009e*/ 	.short	(.L_72 - .L_71)
	.align		4
.L_71:
        /*00a0*/ 	.word	index@(_ZN6thrust24THRUST_300001_SM_1000_NS8cuda_cub4core6detail13_kernel_agentINS1_8__reduce10DrainAgentIiEEJN3cub18CUB_300001_SM_10009GridQueueIjEEiEEEvDpT0_)
        /*00a4*/ 	.word	0x00000000


	//----- nvinfo : EIATTR_REGCOUNT
	.align		4
.L_72:
        /*00a8*/ 	.byte	0x04, 0x2f
        /*00aa*/ 	.short	(.L_74 - .L_73)
	.align		4
.L_73:
        /*00ac*/ 	.word	index@(_ZN6thrust24THRUST_300001_SM_1000_NS8cuda_cub4core6detail13_kernel_agentINS1_8__reduce11ReduceAgentIPN4cuda3std3__45tupleIJdlEEESC_SB_iNS1_9__extrema9arg_max_fIdl10comparatorEEEEJSC_SC_iSG_EEEvDpT0_)
        /*00b0*/ 	.word	0x00000020


	//----- nvinfo : EIATTR_FRAME_SIZE
	.align		4
.L_74:
        /*00b4*/ 	.byte	0x04, 0x11
        /*00b6*/ 	.short	(.L_76 - .L_75)
	.align		4
.L_75:
        /*00b8*/ 	.word	index@(_ZN6thrust24THRUST_300001_SM_1000_NS8cuda_cub4core6detail13_kernel_agentINS1_8__reduce11ReduceAgentIPN4cuda3std3__45tupleIJdlEEESC_SB_iNS1_9__extrema9arg_max_fIdl10comparatorEEEEJSC_SC_iSG_EEEvDpT0_)
        /*00bc*/ 	.word	0x00000000


	//----- nvinfo : EIATTR_REGCOUNT
	.align		4
.L_76:
        /*00c0*/ 	.byte	0x04, 0x2f
        /*00c2*/ 	.short	(.L_78 - .L_77)
	.align		4
.L_77:
        /*00c4*/ 	.word	index@(_ZN6thrust24THRUST_300001_SM_1000_NS8cuda_cub4core6detail13_kernel_agentINS1_8__reduce11ReduceAgentINS0_12zip_iteratorIN4cuda3std3__45tupleIJNS0_10device_ptrIdEENS0_17counting_iteratorIlNS0_11use_defaultESF_SF_EEEEEEEPNSB_IJdlEEESJ_lNS1_9__extrema9arg_max_fIdl10comparatorEEEEJSI_SK_lSO_EEEvDpT0_)
        /*00c8*/ 	.word	0x00000020


	//----- nvinfo : EIATTR_FRAME_SIZE
	.align		4
.L_78:
        /*00cc*/ 	.byte	0x04, 0x11
        /*00ce*/ 	.short	(.L_80 - .L_79)
	.align		4
.L_79:
        /*00d0*/ 	.word	index@(_ZN6thrust24THRUST_300001_SM_1000_NS8cuda_cub4core6detail13_kernel_agentINS1_8__reduce11ReduceAgentINS0_12zip_iteratorIN4cuda3std3__45tupleIJNS0_10device_ptrIdEENS0_17counting_iteratorIlNS0_11use_defaultESF_SF_EEEEEEEPNSB_IJdlEEESJ_lNS1_9__extrema9arg_max_fIdl10comparatorEEEEJSI_SK_lSO_EEEvDpT0_)
        /*00d4*/ 	.word	0x00000000


	//----- nvinfo : EIATTR_REGCOUNT
	.align		4
.L_80:
        /*00d8*/ 	.byte	0x04, 0x2f
        /*00da*/ 	.short	(.L_82 - .L_81)
	.align		4
.L_81:
        /*00dc*/ 	.word	index@(_ZN6thrust24THRUST_300001_SM_1000_NS8cuda_cub4core6detail13_kernel_agentINS1_8__reduce11ReduceAgentINS0_12zip_iteratorIN4cuda3std3__45tupleIJNS0_10device_ptrIdEENS0_17counting_iteratorIlNS0_11use_defaultESF_SF_EEEEEEEPNSB_IJdlEEESJ_lNS1_9__extrema9arg_max_fIdl10comparatorEEEEJSI_SK_lN3cub18CUB_300001_SM_100013GridEvenShareIlEENSR_9GridQueueIyEESO_EEEvDpT0_)
        /*00e0*/ 	.word	0x00000020


	//----- nvinfo : EIATTR_FRAME_SIZE
	.align		4
.L_82:
        /*00e4*/ 	.byte	0x04, 0x11
        /*00e6*/ 	.short	(.L_84 - .L_83)
	.align		4
.L_83:
        /*00e8*/ 	.word	index@(_ZN6thrust24THRUST_300001_SM_1000_NS8cuda_cub4core6detail13_kernel_agentINS1_8__reduce11ReduceAgentINS0_12zip_iteratorIN4cuda3std3__45tupleIJNS0_10device_ptrIdEENS0_17counting_iteratorIlNS0_11use_defaultESF_SF_EEEEEEEPNSB_IJdlEEESJ_lNS1_9__extrema9arg_max_fIdl10comparatorEEEEJSI_SK_lN3cub18CUB_300001_SM_100013GridEvenShareIlEENSR_9GridQueueIyEESO_EEEvDpT0_)
        /*00ec*/ 	.word	0x00000000


	//----- nvinfo : EIATTR_REGCOUNT
	.align		4
.L_84:
        /*00f0*/ 	.byte	0x04, 0x2f
        /*00f2*/ 	.short	(.L_86 - .L_85)
	.align		4
.L_85:
        /*00f4*/ 	.word	index@(_ZN6thrust24THRUST_300001_SM_1000_NS8cuda_cub4core6detail13_kernel_agentINS1_8__reduce10DrainAgentIlEEJN3cub18CUB_300001_SM_10009GridQueueIyEElEEEvDpT0_)
        /*00f8*/ 	.word	0x00000008


	//----- nvinfo : EIATTR_FRAME_SIZE
	.align		4
.L_86:
        /*00fc*/ 	.byte	0x04, 0x11
        /*00fe*/ 	.short	(.L_88 - .L_87)
	.align		4
.L_87:
        /*0100*/ 	.word	index@(_ZN6thrust24THRUST_300001_SM_1000_NS8cuda_cub4core6detail13_kernel_agentINS1_8__reduce10DrainAgentIlEEJN3cub18CUB_300001_SM_10009GridQueueIyEElEEEvDpT0_)
        /*0104*/ 	.word	0x00000000


	//----- nvinfo : EIATTR_REGCOUNT
	.align		4
.L_88:
        /*0108*/ 	.byte	0x04, 0x2f
        /*010a*/ 	.short	(.L_90 - .L_89)
	.align		4
.L_89:
        /*010c*/ 	.word	index@(_ZN6thrust24THRUST_300001_SM_1000_NS8cuda_cub4core6detail13_kernel_agentINS1_8__reduce11ReduceAgentIPN4cuda3std3__45tupleIJdlEEESC_SB_lNS1_9__extrema9arg_max_fIdl10comparatorEEEEJSC_SC_iSG_EEEvDpT0_)
        /*0110*/ 	.word	0x00000020


	//----- nvinfo : EIATTR_FRAME_SIZE
	.align		4
.L_90:
        /*0114*/ 	.byte	0x04, 0x11
        /*0116*/ 	.short	(.L_92 - .L_91)
	.align		4
.L_91:
        /*0118*/ 	.word	index@(_ZN6thrust24THRUST_300001_SM_1000_NS8cuda_cub4core6detail13_kernel_agentINS1_8__reduce11ReduceAgentIPN4cuda3std3__45tupleIJdlEEESC_SB_lNS1_9__extrema9arg_max_fIdl10comparatorEEEEJSC_SC_iSG_EEEvDpT0_)
        /*011c*/ 	.word	0x00000000


	//----- nvinfo : EIATTR_REGCOUNT
	.align		4
.L_92:
        /*0120*/ 	.byte	0x04, 0x2f
        /*0122*/ 	.short	(.L_94 - .L_93)
	.align		4
.L_93:
        /*0124*/ 	.word	index@(_ZN3cub18CUB_300001_SM_10006detail11EmptyKernelIvEEvv)
        /*0128*/ 	.word	0x00000004


	//----- nvinfo : EIATTR_FRAME_SIZE
	.align		4
.L_94:
        /*012c*/ 	.byte	0x04, 0x11
        /*012e*/ 	.short	(.L_96 - .L_95)
	.align		4
.L_95:
        /*0130*/ 	.word	index@(_ZN3cub18CUB_300001_SM_10006detail11EmptyKernelIvEEvv)
        /*0134*/ 	.word	0x00000000


	//----- nvinfo : EIATTR_MIN_STACK_SIZE
	.align		4
.L_96:
        /*0138*/ 	.byte	0x04, 0x12
        /*013a*/ 	.short	(.L_98 - .L_97)
	.align		4
.L_97:
        /*013c*/ 	.word	index@(_ZN3cub18CUB_300001_SM_10006detail11EmptyKernelIvEEvv)
        /*0140*/ 	.word	0x00000000


	//----- nvinfo : EIATTR_MIN_STACK_SIZE
	.align		4
.L_98:
        /*0144*/ 	.byte	0x04, 0x12
        /*0146*/ 	.short	(.L_100 - .L_99)
	.align		4
.L_99:
        /*0148*/ 	.word	index@(_ZN6thrust24THRUST_300001_SM_1000_NS8cuda_cub4core6detail13_kernel_agentINS1_8__reduce11ReduceAgentIPN4cuda3std3__45tupleIJdlEEESC_SB_lNS1_9__extrema9arg_max_fIdl10comparatorEEEEJSC_SC_iSG_EEEvDpT0_)
        /*014c*/ 	.word	0x00000000


	//----- nvinfo : EIATTR_MIN_STACK_SIZE
	.align		4
.L_100:
        /*0150*/ 	.byte	0x04, 0x12
        /*0152*/ 	.short	(.L_102 - .L_101)
	.align		4
.L_101:
        /*0154*/ 	.word	index@(_ZN6thrust24THRUST_300001_SM_1000_NS8cuda_cub4core6detail13_kernel_agentINS1_8__reduce10DrainAgentIlEEJN3cub18CUB_300001_SM_10009GridQueueIyEElEEEvDpT0_)
        /*0158*/ 	.word	0x00000000


	//----- nvinfo : EIATTR_MIN_STACK_SIZE
	.align		4
.L_102:
        /*015c*/ 	.byte	0x04, 0x12
        /*015e*/ 	.short	(.L_104 - .L_103)
	.align		4
.L_103:
        /*0160*/ 	.word	index@(_ZN6thrust24THRUST_300001_SM_1000_NS8cuda_cub4core6detail13_kernel_agentINS1_8__reduce11ReduceAgentINS0_12zip_iteratorIN4cuda3std3__45tupleIJNS0_10device_ptrIdEENS0_17counting_iteratorIlNS0_11use_defaultESF_SF_EEEEEEEPNSB_IJdlEEESJ_lNS1_9__extrema9arg_max_fIdl10comparatorEEEEJSI_SK_lN3cub18CUB_300001_SM_100013GridEvenShareIlEENSR_9GridQueueIyEESO_EEEvDpT0_)
        /*0164*/ 	.word	0x00000000


	//----- nvinfo : EIATTR_MIN_STACK_SIZE
	.align		4
.L_104:
        /*0168*/ 	.byte	0x04, 0x12
        /*016a*/ 	.short	(.L_106 - .L_105)
	.align		4
.L_105:
        /*016c*/ 	.word	index@(_ZN6thrust24THRUST_300001_SM_1000_NS8cuda_cub4core6detail13_kernel_agentINS1_8__reduce11ReduceAgentINS0_12zip_iteratorIN4cuda3std3__45tupleIJNS0_10device_ptrIdEENS0_17counting_iteratorIlNS0_11use_defaultESF_SF_EEEEEEEPNSB_IJdlEEESJ_lNS1_9__extrema9arg_max_fIdl10comparatorEEEEJSI_SK_lSO_EEEvDpT0_)
        /*0170*/ 	.word	0x00000000


	//----- nvinfo : EIATTR_MIN_STACK_SIZE
	.align		4
.L_106:
        /*0174*/ 	.byte	0x04, 0x12
        /*0176*/ 	.short	(.L_108 - .L_107)
	.align		4
.L_107:
        /*0178*/ 	.word	index@(_ZN6thrust24THRUST_300001_SM_1000_NS8cuda_cub4core6detail13_kernel_agentINS1_8__reduce11ReduceAgentIPN4cuda3std3__45tupleIJdlEEESC_SB_iNS1_9__extrema9arg_max_fIdl10comparatorEEEEJSC_SC_iSG_EEEvDpT0_)
        /*017c*/ 	.word	0x00000000


	//----- nvinfo : EIATTR_MIN_STACK_SIZE
	.align		4
.L_108:
        /*0180*/ 	.byte	0x04, 0x12
        /*0182*/ 	.short	(.L_110 - .L_109)
	.align		4
.L_109:
        /*0184*/ 	.word	index@(_ZN6thrust24THRUST_300001_SM_1000_NS8cuda_cub4core6detail13_kernel_agentINS1_8__reduce10DrainAgentIiEEJN3cub18CUB_300001_SM_10009GridQueueIjEEiEEEvDpT0_)
        /*0188*/ 	.word	0x00000000


	//----- nvinfo : EIATTR_MIN_STACK_SIZE
	.align		4
.L_110:
        /*018c*/ 	.byte	0x04, 0x12
        /*018e*/ 	.short	(.L_112 - .L_111)
	.align		4
.L_111:
        /*0190*/ 	.word	index@(_ZN6thrust24THRUST_300001_SM_1000_NS8cuda_cub4core6detail13_kernel_agentINS1_8__reduce11ReduceAgentINS0_12zip_iteratorIN4cuda3std3__45tupleIJNS0_10device_ptrIdEENS0_17counting_iteratorIlNS0_11use_defaultESF_SF_EEEEEEEPNSB_IJdlEEESJ_iNS1_9__extrema9arg_max_fIdl10comparatorEEEEJSI_SK_iN3cub18CUB_300001_SM_100013GridEvenShareIiEENSR_9GridQueueIjEESO_EEEvDpT0_)
        /*0194*/ 	.word	0x00000000


	//----- nvinfo : EIATTR_MIN_STACK_SIZE
	.align		4
.L_112:
        /*0198*/ 	.byte	0x04, 0x12
        /*019a*/ 	.short	(.L_114 - .L_113)
	.align		4
.L_113:
        /*019c*/ 	.word	index@(_ZN6thrust24THRUST_300001_SM_1000_NS8cuda_cub4core6detail13_kernel_agentINS1_8__reduce11ReduceAgentINS0_12zip_iteratorIN4cuda3std3__45tupleIJNS0_10device_ptrIdEENS0_17counting_iteratorIlNS0_11use_defaultESF_SF_EEEEEEEPNSB_IJdlEEESJ_iNS1_9__extrema9arg_max_fIdl10comparatorEEEEJSI_SK_iSO_EEEvDpT0_)
        /*01a0*/ 	.word	0x00000000


	//----- nvinfo : EIATTR_MIN_STACK_SIZE
	.align		4
.L_114:
        /*01a4*/ 	.byte	0x04, 0x12
        /*01a6*/ 	.short	(.L_116 - .L_115)
	.align		4
.L_115:
        /*01a8*/ 	.word	index@(_Z6gauss2Pdii)
        /*01ac*/ 	.word	0x00000000


	//----- nvinfo : EIATTR_MIN_STACK_SIZE
	.align		4
.L_116:
        /*01b0*/ 	.byte	0x04, 0x12
        /*01b2*/ 	.short	(.L_118 - .L_117)
	.align		4
.L_117:
        /*01b4*/ 	.word	index@(_Z6gauss1Pdii)
        /*01b8*/ 	.word	0x00000000


	//----- nvinfo : EIATTR_MIN_STACK_SIZE
	.align		4
.L_118:
        /*01bc*/ 	.byte	0x04, 0x12
        /*01be*/ 	.short	(.L_120 - .L_119)
	.align		4
.L_119:
        /*01c0*/ 	.word	index@(_Z6changePdiii)
        /*01c4*/ 	.word	0x00000000
.L_120:


//--------------------- .nv.compat                --------------------------
	.section	.nv.compat,"",@"SHT_CUDA_COMPAT_INFO"
	.align	4
        /*0000*/ 	.byte	0x02, 0x09, 0x00, 0x00, 0x02, 0x02, 0x01, 0x00, 0x02, 0x05, 0x05, 0x00, 0x03, 0x07, 0x01, 0x01
        /*0010*/ 	.byte	0x02, 0x03, 0x00, 0x00, 0x02, 0x06, 0x01, 0x00, 0x04, 0x0b, 0x08, 0x00, 0x01, 0x00, 0x00, 0x00
        /*0020*/ 	.byte	0x00, 0x00, 0x00, 0x00


//--------------------- .nv.info._ZN3cub18CUB_300001_SM_10006detail11EmptyKernelIvEEvv --------------------------
	.section	.nv.info._ZN3cub18CUB_300001_SM_10006detail11EmptyKernelIvEEvv,"",@"SHT_CUDA_INFO"
	.sectionflags	@""
	.align	4


	//----- nvinfo : EIATTR_CUDA_API_VERSION
	.align		4
        /*0000*/ 	.byte	0x04, 0x37
        /*0002*/ 	.short	(.L_122 - .L_121)
.L_121:
        /*0004*/ 	.word	0x00000082


	//----- nvinfo : EIATTR_SPARSE_MMA_MASK
	.align		4
.L_122:
        /*0008*/ 	.byte	0x03, 0x50
        /*000a*/ 	.short	0x0000


	//----- nvinfo : EIATTR_MAXREG_COUNT
	.align		4
        /*000c*/ 	.byte	0x03, 0x1b
        /*000e*/ 	.short	0x00ff


	//----- nvinfo : EIATTR_MERCURY_ISA_VERSION
	.align		4
        /*0010*/ 	.byte	0x03, 0x5f
        /*0012*/ 	.short	0x0101


	//----- nvinfo : EIATTR_VRC_CTA_INIT_COUNT
	.align		4
        /*0014*/ 	.byte	0x02, 0x4a
	.zero		1
	.zero		1


	//----- nvinfo : EIATTR_EXIT_INSTR_OFFSETS
	.align		4
        /*0018*/ 	.byte	0x04, 0x1c
        /*001a*/ 	.short	(.L_124 - .L_123)


	//   ....[0]....
.L_123:
        /*001c*/ 	.word	0x00000010


	//----- nvinfo : EIATTR_SW_WAR
	.align		4
.L_124:
        /*0020*/ 	.byte	0x04, 0x36
        /*0022*/ 	.short	(.L_126 - .L_125)
.L_125:
        /*0024*/ 	.word	0x00000008
.L_126:


//--------------------- .nv.info._ZN6thrust24THRUST_300001_SM_1000_NS8cuda_cub4core6detail13_kernel_agentINS1_8__reduce11ReduceAgentIPN4cuda3std3__45tupleIJdlEEESC_SB_lNS1_9__extrema9arg_max_fIdl10comparatorEEEEJSC_SC_iSG_EEEvDpT0_ --------------------------
	.section	.nv.info._ZN6thrust24THRUST_300001_SM_1000_NS8cuda_cub4core6detail13_kernel_agentINS1_8__reduce11ReduceAgentIPN4cuda3std3__45tupleIJdlEEESC_SB_lNS1_9__extrema9arg_max_fIdl10comparatorEEEEJSC_SC_iSG_EEEvDpT0_,"",@"SHT_CUDA_INFO"
	.sectionflags	@""
	.align	4


	//----- nvinfo : EIATTR_CUDA_API_VERSION
	.align		4
        /*0000*/ 	.byte	0x04, 0x37
        /*0002*/ 	.short	(.L_128 - .L_127)
.L_127:
        /*0004*/ 	.word	0x00000082


	//----- nvinfo : EIATTR_KPARAM_INFO
	.align		4
.L_128:
        /*0008*/ 	.byte	0x04, 0x17
        /*000a*/ 	.short	(.L_130 - .L_129)
.L_129:
        /*000c*/ 	.word	0x00000000
        /*0010*/ 	.short	0x0003
        /*0012*/ 	.short	0x0014
        /*0014*/ 	.byte	0x00, 0xf0, 0x05, 0x00


	//----- nvinfo : EIATTR_KPARAM_INFO
	.align		4
.L_130:
        /*0018*/ 	.byte	0x04, 0x17
        /*001a*/ 	.short	(.L_132 - .L_131)
.L_131:
        /*001c*/ 	.word	0x00000000
        /*0020*/ 	.short	0x0002
        /*0022*/ 	.short	0x0010
        /*0024*/ 	.byte	0x00, 0xf0, 0x11, 0x00


	//----- nvinfo : EIATTR_KPARAM_INFO
	.align		4
.L_132:
        /*0028*/ 	.byte	0x04, 0x17
        /*002a*/ 	.short	(.L_134 - .L_133)
.L_133:
        /*002c*/ 	.word	0x00000000
        /*0030*/ 	.short	0x0001
        /*0032*/ 	.short	0x0008
        /*0034*/ 	.byte	0x00, 0xf5, 0x21, 0x00


	//----- nvinfo : EIATTR_KPARAM_INFO
	.align		4
.L_134:
        /*0038*/ 	.byte	0x04, 0x17
        /*003a*/ 	.short	(.L_136 - .L_135)
.L_135:
        /*003c*/ 	.word	0x00000000
        /*0040*/ 	.short	0x0000
        /*0042*/ 	.short	0x0000
        /*0044*/ 	.byte	0x00, 0xf5, 0x21, 0x00


	//----- nvinfo : EIATTR_SPARSE_MMA_MASK
	.align		4
.L_136:
        /*0048*/ 	.byte	0x03, 0x50
        /*004a*/ 	.short	0x0000


	//----- nvinfo : EIATTR_MAXREG_COUNT
	.align		4
        /*004c*/ 	.byte	0x03, 0x1b
        /*004e*/ 	.short	0x00ff


	//----- nvinfo : EIATTR_NUM_BARRIERS
	.align		4
        /*0050*/ 	.byte	0x02, 0x4c
        /*0052*/ 	.byte	0x01
	.zero		1


	//----- nvinfo : EIATTR_MERCURY_ISA_VERSION
	.align		4
        /*0054*/ 	.byte	0x03, 0x5f
        /*0056*/ 	.short	0x0101


	//----- nvinfo : EIATTR_COOP_GROUP_MASK_REGIDS
	.align		4
        /*0058*/ 	.byte	0x04, 0x29
        /*005a*/ 	.short	(.L_138 - .L_137)


	//   ....[0]....
.L_137:
        /*005c*/ 	.word	0xffffffff


	//   ....[1]....
        /*0060*/ 	.word	0xffffffff


	//   ....[2]....
        /*0064*/ 	.word	0xffffffff


	//   ....[3]....
        /*0068*/ 	.word	0xffffffff


	//   ....[4]....
        /*006c*/ 	.word	0xffffffff


	//   ....[5]....
        /*0070*/ 	.word	0xffffffff


	//   ....[6]....
        /*0074*/ 	.word	0xffffffff


	//   ....[7]....
        /*0078*/ 	.word	0xffffffff


	//   ....[8]....
        /*007c*/ 	.word	0xffffffff


	//   ....[9]....
        /*0080*/ 	.word	0xffffffff


	//   ....[10]....
        /*0084*/ 	.word	0xffffffff


	//   ....[11]....
        /*0088*/ 	.word	0xffffffff


	//   ....[12]....
        /*008c*/ 	.word	0xffffffff


	//   ....[13]....
        /*0090*/ 	.word	0xffffffff


	//   ....[14]....
        /*0094*/ 	.word	0xffffffff


	//   ....[15]....
        /*0098*/ 	.word	0xffffffff


	//   ....[16]....
        /*009c*/ 	.word	0xffffffff


	//   ....[17]....
        /*00a0*/ 	.word	0xffffffff


	//   ....[18]....
        /*00a4*/ 	.word	0xffffffff


	//   ....[19]....
        /*00a8*/ 	.word	0xffffffff


	//   ....[20]....
        /*00ac*/ 	.word	0xffffffff


	//   ....[21]....
        /*00b0*/ 	.word	0xffffffff


	//   ....[22]....
        /*00b4*/ 	.word	0xffffffff


	//   ....[23]....
        /*00b8*/ 	.word	0xffffffff


	//   ....[24]....
        /*00bc*/ 	.word	0xffffffff


	//   ....[25]....
        /*00c0*/ 	.word	0xffffffff


	//   ....[26]....
        /*00c4*/ 	.word	0xffffffff


	//   ....[27]....
        /*00c8*/ 	.word	0xffffffff


	//   ....[28]....
        /*00cc*/ 	.word	0xffffffff


	//   ....[29]....
        /*00d0*/ 	.word	0xffffffff


	//   ....[30]....
        /*00d4*/ 	.word	0xffffffff


	//   ....[31]....
        /*00d8*/ 	.word	0xffffffff


	//   ....[32]....
        /*00dc*/ 	.word	0xffffffff


	//   ....[33]....
        /*00e0*/ 	.word	0xffffffff


	//   ....[34]....
        /*00e4*/ 	.word	0xffffffff


	//   ....[35]....
        /*00e8*/ 	.word	0xffffffff


	//   ....[36]....
        /*00ec*/ 	.word	0xffffffff


	//   ....[37]....
        /*00f0*/ 	.word	0xffffffff


	//   ....[38]....
        /*00f4*/ 	.word	0xffffffff


	//   ....[39]....
        /*00f8*/ 	.word	0xffffffff


	//   ....[40]....
        /*00fc*/ 	.word	0xffffffff


	//   ....[41]....
        /*0100*/ 	.word	0xffffffff


	//   ....[42]....
        /*0104*/ 	.word	0xffffffff


	//   ....[43]....
        /*0108*/ 	.word	0xffffffff


	//   ....[44]....
        /*010c*/ 	.word	0xffffffff


	//   ....[45]....
        /*0110*/ 	.word	0xffffffff


	//   ....[46]....
        /*0114*/ 	.word	0xffffffff


	//   ....[47]....
        /*0118*/ 	.word	0xffffffff


	//   ....[48]....
        /*011c*/ 	.word	0xffffffff


	//   ....[49]....
        /*0120*/ 	.word	0xffffffff


	//   ....[50]....
        /*0124*/ 	.word	0xffffffff


	//   ....[51]....
        /*0128*/ 	.word	0xffffffff


	//   ....[52]....
        /*012c*/ 	.word	0xffffffff


	//   ....[53]....
        /*0130*/ 	.word	0xffffffff


	//   ....[54]....
        /*0134*/ 	.word	0xffffffff


	//   ....[55]....
        /*0138*/ 	.word	0xffffffff


	//   ....[56]....
        /*013c*/ 	.word	0xffffffff


	//   ....[57]....
        /*0140*/ 	.word	0xffffffff


	//   ....[58]....
        /*0144*/ 	.word	0xffffffff


	//   ....[59]....
        /*0148*/ 	.word	0xffffffff


	//----- nvinfo : EIATTR_COOP_GROUP_INSTR_OFFSETS
	.align		4
.L_138:
        /*014c*/ 	.byte	0x04, 0x28
        /*014e*/ 	.short	(.L_140 - .L_139)


	//   ....[0]....
.L_139:
        /*0150*/ 	.word	0x00000b70


	//   ....[1]....
        /*0154*/ 	.word	0x00000ba0


	//   ....[2]....
        /*0158*/ 	.word	0x00000bc0


	//   ....[3]....
        /*015c*/ 	.word	0x00000bd0


	//   ....[4]....
        /*0160*/ 	.word	0x00000d60


	//   ....[5]....
        /*0164*/ 	.word	0x00000d90


	//   ....[6]....
        /*0168*/ 	.word	0x00000dc0


	//   ....[7]....
        /*016c*/ 	.word	0x00000de0


	//   ....[8]....
        /*0170*/ 	.word	0x00000f60


	//   ....[9]....
        /*0174*/ 	.word	0x00000f90


	//   ....[10]....
        /*0178*/ 	.word	0x00000fc0


	//   ....[11]....
        /*017c*/ 	.word	0x00000fe0


	//   ....[12]....
        /*0180*/ 	.word	0x00001160


	//   ....[13]....
        /*0184*/ 	.word	0x00001190


	//   ....[14]....
        /*0188*/ 	.word	0x000011c0


	//   ....[15]....
        /*018c*/ 	.word	0x000011e0


	//   ....[16]....
        /*0190*/ 	.word	0x00001360


	//   ....[17]....
        /*0194*/ 	.word	0x00001390


	//   ....[18]....
        /*0198*/ 	.word	0x000013c0


	//   ....[19]....
        /*019c*/ 	.word	0x000013e0


	//   ....[20]....
        /*01a0*/ 	.word	0x00002140


	//   ....[21]....
        /*01a4*/ 	.word	0x00002150


	//   ....[22]....
        /*01a8*/ 	.word	0x00002160


	//   ....[23]....
        /*01ac*/ 	.word	0x00002180


	//   ....[24]....
        /*01b0*/ 	.word	0x00002300


	//   ....[25]....
        /*01b4*/ 	.word	0x00002340


	//   ....[26]....
        /*01b8*/ 	.word	0x00002370


	//   ....[27]....
        /*01bc*/ 	.word	0x00002390


	//   ....[28]....
        /*01c0*/ 	.word	0x00002510


	//   ....[29]....
        /*01c4*/ 	.word	0x00002550


	//   ....[30]....
        /*01c8*/ 	.word	0x00002580


	//   ....[31]....
        /*01cc*/ 	.word	0x000025a0


	//   ....[32]....
        /*01d0*/ 	.word	0x00002720


	//   ....[33]....
        /*01d4*/ 	.word	0x00002760


	//   ....[34]....
        /*01d8*/ 	.word	0x00002790


	//   ....[35]....
        /*01dc*/ 	.word	0x000027b0


	//   ....[36]....
        /*01e0*/ 	.word	0x00002930


	//   ....[37]....
        /*01e4*/ 	.word	0x00002970


	//   ....[38]....
        /*01e8*/ 	.word	0x000029a0


	//   ....[39]....
        /*01ec*/ 	.word	0x000029c0


	//   ....[40]....
        /*01f0*/ 	.word	0x00005760


	//   ....[41]....
        /*01f4*/ 	.word	0x00005790


	//   ....[42]....
        /*01f8*/ 	.word	0x000057b0


	//   ....[43]....
        /*01fc*/ 	.word	0x000057c0


	//   ....[44]....
        /*0200*/ 	.word	0x00005950


	//   ....[45]....
        /*0204*/ 	.word	0x00005980


	//   ....[46]....
        /*0208*/ 	.word	0x000059b0


	//   ....[47]....
        /*020c*/ 	.word	0x000059d0


	//   ....[48]....
        /*0210*/ 	.word	0x00005b50


	//   ....[49]....
        /*0214*/ 	.word	0x00005b80


	//   ....[50]....
        /*0218*/ 	.word	0x00005bb0


	//   ....[51]....
        /*021c*/ 	.word	0x00005bd0


	//   ....[52]....
        /*0220*/ 	.word	0x00005d50


	//   ....[53]....
        /*0224*/ 	.word	0x00005d80


	//   ....[54]....
        /*0228*/ 	.word	0x00005db0


	//   ....[55]....
        /*022c*/ 	.word	0x00005dd0


	//   ....[56]....
        /*0230*/ 	.word	0x00005f50


	//   ....[57]....
        /*0234*/ 	.word	0x00005f80


	//   ....[58]....
        /*0238*/ 	.word	0x00005fb0


	//   ....[59]....
        /*023c*/ 	.word	0x00005fd0


	//----- nvinfo : EIATTR_VRC_CTA_INIT_COUNT
	.align		4
.L_140:
        /*0240*/ 	.byte	0x02, 0x4a
	.zero		1
	.zero		1


	//----- nvinfo : EIATTR_EXIT_INSTR_OFFSETS
	.align		4
        /*0244*/ 	.byte	0x04, 0x1c
        /*0246*/ 	.short	(.L_142 - .L_141)


	//   ....[0]....
.L_141:
        /*0248*/ 	.word	0x00000030


	//   ....[1]....
        /*024c*/ 	.word	0x00006c70


	//   ....[2]....
        /*0250*/ 	.word	0x00006cb0


	//----- nvinfo : EIATTR_MAX_THREADS
	.align		4
.L_142:
        /*0254*/ 	.byte	0x04, 0x05
        /*0256*/ 	.short	(.L_144 - .L_143)
.L_143:
        /*0258*/ 	.word	0x00000100
        /*025c*/ 	.word	0x00000001
        /*0260*/ 	.word	0x00000001


	//----- nvinfo : EIATTR_CRS_STACK_SIZE
	.align		4
.L_144:
        /*0264*/ 	.byte	0x04, 0x1e
        /*0266*/ 	.short	(.L_146 - .L_145)
.L_145:
        /*0268*/ 	.word	0x00000000


	//----- nvinfo : EIATTR_CBANK_PARAM_SIZE
	.align		4
.L_146:
        /*026c*/ 	.byte	0x03, 0x19
        /*026e*/ 	.short	0x0015


	//----- nvinfo : EIATTR_PARAM_CBANK
	.align		4
        /*0270*/ 	.byte	0x04, 0x0a
        /*0272*/ 	.short	(.L_148 - .L_147)
	.align		4
.L_147:
        /*0274*/ 	.word	index@(.nv.constant0._ZN6thrust24THRUST_300001_SM_1000_NS8cuda_cub4core6detail13_kernel_agentINS1_8__reduce11ReduceAgentIPN4cuda3std3__45tupleIJdlEEESC_SB_lNS1_9__extrema9arg_max_fIdl10comparatorEEEEJSC_SC_iSG_EEEvDpT0_)
        /*0278*/ 	.short	0x0380
        /*027a*/ 	.short	0x0015


	//----- nvinfo : EIATTR_SW_WAR
	.align		4
.L_148:
        /*027c*/ 	.byte	0x04, 0x36
        /*027e*/ 	.short	(.L_150 - .L_149)
.L_149:
        /*0280*/ 	.word	0x00000008
.L_150:


//--------------------- .nv.info._ZN6thrust24THRUST_300001_SM_1000_NS8cuda_cub4core6detail13_kernel_agentINS1_8__reduce10DrainAgentIlEEJN3cub18CUB_300001_SM_10009GridQueueIyEElEEEvDpT0_ --------------------------
	.section	.nv.info._ZN6thrust24THRUST_300001_SM_1000_NS8cuda_cub4core6detail13_kernel_agentINS1_8__reduce10DrainAgentIlEEJN3cub18CUB_300001_SM_10009GridQueueIyEElEEEvDpT0_,"",@"SHT_CUDA_INFO"
	.sectionflags	@""
	.align	4


	//----- nvinfo : EIATTR_CUDA_API_VERSION
	.align		4
        /*0000*/ 	.byte	0x04, 0x37
        /*0002*/ 	.short	(.L_152 - .L_151)
.L_151:
        /*0004*/ 	.word	0x00000082


	//----- nvinfo : EIATTR_KPARAM_INFO
	.align		4
.L_152:
        /*0008*/ 	.byte	0x04, 0x17
        /*000a*/ 	.short	(.L_154 - .L_153)
.L_153:
        /*000c*/ 	.word	0x00000000
        /*0010*/ 	.short	0x0001
        /*0012*/ 	.short	0x0008
        /*0014*/ 	.byte	0x00, 0xf0, 0x21, 0x00


	//----- nvinfo : EIATTR_KPARAM_INFO
	.align		4
.L_154:
        /*0018*/ 	.byte	0x04, 0x17
        /*001a*/ 	.short	(.L_156 - .L_155)
.L_155:
        /*001c*/ 	.word	0x00000000
        /*0020*/ 	.short	0x0000
        /*0022*/ 	.short	0x0000
        /*0024*/ 	.byte	0x00, 0xf0, 0x21, 0x00


	//----- nvinfo : EIATTR_SPARSE_MMA_MASK
	.align		4
.L_156:
        /*0028*/ 	.byte	0x03, 0x50
        /*002a*/ 	.short	0x0000


	//----- nvinfo : EIATTR_MAXREG_COUNT
	.align		4
        /*002c*/ 	.byte	0x03, 0x1b
        /*002e*/ 	.short	0x00ff


	//----- nvinfo : EIATTR_MERCURY_ISA_VERSION
	.align		4
        /*0030*/ 	.byte	0x03, 0x5f
        /*0032*/ 	.short	0x0101


	//----- nvinfo : EIATTR_VRC_CTA_INIT_COUNT
	.align		4
        /*0034*/ 	.byte	0x02, 0x4a
	.zero		1
	.zero		1


	//----- nvinfo : EIATTR_EXIT_INSTR_OFFSETS
	.align		4
        /*0038*/ 	.byte	0x04, 0x1c
        /*003a*/ 	.short	(.L_158 - .L_157)


	//   ....[0]....
.L_157:
        /*003c*/ 	.word	0x00000060


	//----- nvinfo : EIATTR_MAX_THREADS
	.align		4
.L_158:
        /*0040*/ 	.byte	0x04, 0x05
        /*0042*/ 	.short	(.L_160 - .L_159)
.L_159:
        /*0044*/ 	.word	0x00000001
        /*0048*/ 	.word	0x00000001
        /*004c*/ 	.word	0x00000001


	//----- nvinfo : EIATTR_CBANK_PARAM_SIZE
	.align		4
.L_160:
        /*0050*/ 	.byte	0x03, 0x19
        /*0052*/ 	.short	0x0010


	//----- nvinfo : EIATTR_PARAM_CBANK
	.align		4
        /*0054*/ 	.byte	0x04, 0x0a
        /*0056*/ 	.short	(.L_162 - .L_161)
	.align		4
.L_161:
        /*0058*/ 	.word	index@(.nv.constant0._ZN6thrust24THRUST_300001_SM_1000_NS8cuda_cub4core6detail13_kernel_agentINS1_8__reduce10DrainAgentIlEEJN3cub18CUB_300001_SM_10009GridQueueIyEElEEEvDpT0_)
        /*005c*/ 	.short	0x0380
        /*005e*/ 	.short	0x0010


	//----- nvinfo : EIATTR_SW_WAR
	.align		4
.L_162:
        /*0060*/ 	.byte	0x04, 0x36
        /*0062*/ 	.short	(.L_164 - .L_163)
.L_163:
        /*0064*/ 	.word	0x00000008
.L_164:


//--------------------- .nv.info._ZN6thrust24THRUST_300001_SM_1000_NS8cuda_cub4core6detail13_kernel_agentINS1_8__reduce11ReduceAgentINS0_12zip_iteratorIN4cuda3std3__45tupleIJNS0_10device_ptrIdEENS0_17counting_iteratorIlNS0_11use_defaultESF_SF_EEEEEEEPNSB_IJdlEEESJ_lNS1_9__extrema9arg_max_fIdl10comparatorEEEEJSI_SK_lN3cub18CUB_300001_SM_100013GridEvenShareIlEENSR_9GridQueueIyEESO_EEEvDpT0_ --------------------------
	.section	.nv.info._ZN6thrust24THRUST_300001_SM_1000_NS8cuda_cub4core6detail13_kernel_agentINS1_8__reduce11ReduceAgentINS0_12zip_iteratorIN4cuda3std3__45tupleIJNS0_10device_ptrIdEENS0_17counting_iteratorIlNS0_11use_defaultESF_SF_EEEEEEEPNSB_IJdlEEESJ_lNS1_9__extrema9arg_max_fIdl10comparatorEEEEJSI_SK_lN3cub18CUB_300001_SM_100013GridEvenShareIlEENSR_9GridQueueIyEESO_EEEvDpT0_,"",@"SHT_CUDA_INFO"
	.sectionflags	@""
	.align	4


	//----- nvinfo : EIATTR_CUDA_API_VERSION
	.align		4
        /*0000*/ 	.byte	0x04, 0x37
        /*0002*/ 	.short	(.L_166 - .L_165)
.L_165:
        /*0004*/ 	.word	0x00000082


	//----- nvinfo : EIATTR_KPARAM_INFO
	.align		4
.L_166:
        /*0008*/ 	.byte	0x04, 0x17
        /*000a*/ 	.short	(.L_168 - .L_167)
.L_167:
        /*000c*/ 	.word	0x00000000
        /*0010*/ 	.short	0x0005
        /*0012*/ 	.short	0x0070
        /*0014*/ 	.byte	0x00, 0xf0, 0x05, 0x00


	//----- nvinfo : EIATTR_KPARAM_INFO
	.align		4
.L_168:
        /*0018*/ 	.byte	0x04, 0x17
        /*001a*/ 	.short	(.L_170 - .L_169)
.L_169:
        /*001c*/ 	.word	0x00000000
        /*0020*/ 	.short	0x0004
        /*0022*/ 	.short	0x0068
        /*0024*/ 	.byte	0x00, 0xf0, 0x21, 0x00


	//----- nvinfo : EIATTR_KPARAM_INFO
	.align		4
.L_170:
        /*0028*/ 	.byte	0x04, 0x17
        /*002a*/ 	.short	(.L_172 - .L_171)
.L_171:
        /*002c*/ 	.word	0x00000000
        /*0030*/ 	.short	0x0003
        /*0032*/ 	.short	0x0020
        /*0034*/ 	.byte	0x00, 0xf0, 0x21, 0x01


	//----- nvinfo : EIATTR_KPARAM_INFO
	.align		4
.L_172:
        /*0038*/ 	.byte	0x04, 0x17
        /*003a*/ 	.short	(.L_174 - .L_173)
.L_173:
        /*003c*/ 	.word	0x00000000
        /*0040*/ 	.short	0x0002
        /*0042*/ 	.short	0x0018
        /*0044*/ 	.byte	0x00, 0xf0, 0x21, 0x00


	//----- nvinfo : EIATTR_KPARAM_INFO
	.align		4
.L_174:
        /*0048*/ 	.byte	0x04, 0x17
        /*004a*/ 	.short	(.L_176 - .L_175)
.L_175:
        /*004c*/ 	.word	0x00000000
        /*0050*/ 	.short	0x0001
        /*0052*/ 	.short	0x0010
        /*0054*/ 	.byte	0x00, 0xf5, 0x21, 0x00


	//----- nvinfo : EIATTR_KPARAM_INFO
	.align		4
.L_176:
        /*0058*/ 	.byte	0x04, 0x17
        /*005a*/ 	.short	(.L_178 - .L_177)
.L_177:
        /*005c*/ 	.word	0x00000000
        /*0060*/ 	.short	0x0000
        /*0062*/ 	.short	0x0000
        /*0064*/ 	.byte	0x00, 0xf0, 0x41, 0x00


	//----- nvinfo : EIATTR_SPARSE_MMA_MASK
	.align		4
.L_178:
        /*0068*/ 	.byte	0x03, 0x50
        /*006a*/ 	.short	0x0000


	//----- nvinfo : EIATTR_MAXREG_COUNT
	.align		4
        /*006c*/ 	.byte	0x03, 0x1b
        /*006e*/ 	.short	0x00ff


	//----- nvinfo : EIATTR_NUM_BARRIERS
	.align		4
        /*0070*/ 	.byte	0x02, 0x4c
        /*0072*/ 	.byte	0x01
	.zero		1


	//----- nvinfo : EIATTR_MERCURY_ISA_VERSION
	.align		4
        /*0074*/ 	.byte	0x03, 0x5f
        /*0076*/ 	.short	0x0101


	//----- nvinfo : EIATTR_COOP_GROUP_MASK_REGIDS
	.align		4
        /*0078*/ 	.byte	0x04, 0x29
        /*007a*/ 	.short	(.L_180 - .L_179)


	//   ....[0]....
.L_179:
        /*007c*/ 	.word	0xffffffff


	//   ....[1]....
        /*0080*/ 	.word	0xffffffff


	//   ....[2]....
        /*0084*/ 	.word	0xffffffff


	//   ....[3]....
        /*0088*/ 	.word	0xffffffff


	//   ....[4]....
        /*008c*/ 	.word	0xffffffff


	//   ....[5]....
        /*0090*/ 	.word	0xffffffff


	//   ....[6]....
        /*0094*/ 	.word	0xffffffff


	//   ....[7]....
        /*0098*/ 	.word	0xffffffff


	//   ....[8]....
        /*009c*/ 	.word	0xffffffff


	//   ....[9]....
        /*00a0*/ 	.word	0xffffffff


	//   ....[10]....
        /*00a4*/ 	.word	0xffffffff


	//   ....[11]....
        /*00a8*/ 	.word	0xffffffff


	//   ....[12]....
        /*00ac*/ 	.word	0xffffffff


	//   ....[13]....
        /*00b0*/ 	.word	0xffffffff


	//   ....[14]....
        /*00b4*/ 	.word	0xffffffff


	//   ....[15]....
        /*00b8*/ 	.word	0xffffffff


	//   ....[16]....
        /*00bc*/ 	.word	0xffffffff


	//   ....[17]....
        /*00c0*/ 	.word	0xffffffff


	//   ....[18]....
        /*00c4*/ 	.word	0xffffffff


	//   ....[19]....
        /*00c8*/ 	.word	0xffffffff


	//   ....[20]....
        /*00cc*/ 	.word	0xffffffff


	//   ....[21]....
        /*00d0*/ 	.word	0xffffffff


	//   ....[22]....
        /*00d4*/ 	.word	0xffffffff


	//   ....[23]....
        /*00d8*/ 	.word	0xffffffff


	//   ....[24]....
        /*00dc*/ 	.word	0xffffffff


	//   ....[25]....
        /*00e0*/ 	.word	0xffffffff


	//   ....[26]....
        /*00e4*/ 	.word	0xffffffff


	//   ....[27]....
        /*00e8*/ 	.word	0xffffffff


	//   ....[28]....
        /*00ec*/ 	.word	0xffffffff


	//   ....[29]....
        /*00f0*/ 	.word	0xffffffff


	//   ....[30]....
        /*00f4*/ 	.word	0xffffffff


	//   ....[31]....
        /*00f8*/ 	.word	0xffffffff


	//   ....[32]....
        /*00fc*/ 	.word	0xffffffff


	//   ....[33]....
        /*0100*/ 	.word	0xffffffff


	//   ....[34]....
        /*0104*/ 	.word	0xffffffff


	//   ....[35]....
        /*0108*/ 	.word	0xffffffff


	//   ....[36]....
        /*010c*/ 	.word	0xffffffff


	//   ....[37]....
        /*0110*/ 	.word	0xffffffff


	//   ....[38]....
        /*0114*/ 	.word	0xffffffff


	//   ....[39]....
        /*0118*/ 	.word	0xffffffff


	//   ....[40]....
        /*011c*/ 	.word	0xffffffff


	//   ....[41]....
        /*0120*/ 	.word	0xffffffff


	//   ....[42]....
        /*0124*/ 	.word	0xffffffff


	//   ....[43]....
        /*0128*/ 	.word	0xffffffff


	//   ....[44]....
        /*012c*/ 	.word	0xffffffff


	//   ....[45]....
        /*0130*/ 	.word	0xffffffff


	//   ....[46]....
        /*0134*/ 	.word	0xffffffff


	//   ....[47]....
        /*0138*/ 	.word	0xffffffff


	//   ....[48]....
        /*013c*/ 	.word	0xffffffff


	//   ....[49]....
        /*0140*/ 	.word	0xffffffff


	//   ....[50]....
        /*0144*/ 	.word	0xffffffff


	//   ....[51]....
        /*0148*/ 	.word	0xffffffff


	//   ....[52]....
        /*014c*/ 	.word	0xffffffff


	//   ....[53]....
        /*0150*/ 	.word	0xffffffff


	//   ....[54]....
        /*0154*/ 	.word	0xffffffff


	//   ....[55]....
        /*0158*/ 	.word	0xffffffff


	//   ....[56]....
        /*015c*/ 	.word	0xffffffff


	//   ....[57]....
        /*0160*/ 	.word	0xffffffff


	//   ....[58]....
        /*0164*/ 	.word	0xffffffff


	//   ....[59]....
        /*0168*/ 	.word	0xffffffff


	//----- nvinfo : EIATTR_COOP_GROUP_INSTR_OFFSETS
	.align		4
.L_180:
        /*016c*/ 	.byte	0x04, 0x28
        /*016e*/ 	.short	(.L_182 - .L_181)


	//   ....[0]....
.L_181:
        /*0170*/ 	.word	0x00000d70


	//   ....[1]....
        /*0174*/ 	.word	0x00000da0


	//   ....[2]....
        /*0178*/ 	.word	0x00000dc0


	//   ....[3]....
        /*017c*/ 	.word	0x00000dd0


	//   ....[4]....
        /*0180*/ 	.word	0x00000f60


	//   ....[5]....
        /*0184*/ 	.word	0x00000f90


	//   ....[6]....
        /*0188*/ 	.word	0x00000fc0


	//   ....[7]....
        /*018c*/ 	.word	0x00000fe0


	//   ....[8]....
        /*0190*/ 	.word	0x00001160


	//   ....[9]....
        /*0194*/ 	.word	0x00001190


	//   ....[10]....
        /*0198*/ 	.word	0x000011c0


	//   ....[11]....
        /*019c*/ 	.word	0x000011e0


	//   ....[12]....
        /*01a0*/ 	.word	0x00001360


	//   ....[13]....
        /*01a4*/ 	.word	0x00001390


	//   ....[14]....
        /*01a8*/ 	.word	0x000013c0


	//   ....[15]....
        /*01ac*/ 	.word	0x000013e0


	//   ....[16]....
        /*01b0*/ 	.word	0x00001560


	//   ....[17]....
        /*01b4*/ 	.word	0x00001590


	//   ....[18]....
        /*01b8*/ 	.word	0x000015c0


	//   ....[19]....
        /*01bc*/ 	.word	0x000015e0


	//   ....[20]....
        /*01c0*/ 	.word	0x00002340


	//   ....[21]....
        /*01c4*/ 	.word	0x00002350


	//   ....[22]....
        /*01c8*/ 	.word	0x00002360


	//   ....[23]....
        /*01cc*/ 	.word	0x00002380


	//   ....[24]....
        /*01d0*/ 	.word	0x00002500


	//   ....[25]....
        /*01d4*/ 	.word	0x00002540


	//   ....[26]....
        /*01d8*/ 	.word	0x00002570


	//   ....[27]....
        /*01dc*/ 	.word	0x00002590


	//   ....[28]....
        /*01e0*/ 	.word	0x00002710


	//   ....[29]....
        /*01e4*/ 	.word	0x00002750


	//   ....[30]....
        /*01e8*/ 	.word	0x00002780


	//   ....[31]....
        /*01ec*/ 	.word	0x000027a0


	//   ....[32]....
        /*01f0*/ 	.word	0x00002920


	//   ....[33]....
        /*01f4*/ 	.word	0x00002960


	//   ....[34]....
        /*01f8*/ 	.word	0x00002990


	//   ....[35]....
        /*01fc*/ 	.word	0x000029b0


	//   ....[36]....
        /*0200*/ 	.word	0x00002b30


	//   ....[37]....
        /*0204*/ 	.word	0x00002b70


	//   ....[38]....
        /*0208*/ 	.word	0x00002ba0


	//   ....[39]....
        /*020c*/ 	.word	0x00002bc0


	//   ....[40]....
        /*0210*/ 	.word	0x000053c0


	//   ....[41]....
        /*0214*/ 	.word	0x000053f0


	//   ....[42]....
        /*0218*/ 	.word	0x00005410


	//   ....[43]....
        /*021c*/ 	.word	0x00005420


	//   ....[44]....
        /*0220*/ 	.word	0x000055b0


	//   ....[45]....
        /*0224*/ 	.word	0x000055e0


	//   ....[46]....
        /*0228*/ 	.word	0x00005610


	//   ....[47]....
        /*022c*/ 	.word	0x00005630


	//   ....[48]....
        /*0230*/ 	.word	0x000057b0


	//   ....[49]....
        /*0234*/ 	.word	0x000057e0


	//   ....[50]....
        /*0238*/ 	.word	0x00005810


	//   ....[51]....
        /*023c*/ 	.word	0x00005830


	//   ....[52]....
        /*0240*/ 	.word	0x000059b0


	//   ....[53]....
        /*0244*/ 	.word	0x000059e0


	//   ....[54]....
        /*0248*/ 	.word	0x00005a10


	//   ....[55]....
        /*024c*/ 	.word	0x00005a30


	//   ....[56]....
        /*0250*/ 	.word	0x00005bb0


	//   ....[57]....
        /*0254*/ 	.word	0x00005be0


	//   ....[58]....
        /*0258*/ 	.word	0x00005c10


	//   ....[59]....
        /*025c*/ 	.word	0x00005c30


	//----- nvinfo : EIATTR_VRC_CTA_INIT_COUNT
	.align		4
.L_182:
        /*0260*/ 	.byte	0x02, 0x4a
	.zero		1
	.zero		1


	//----- nvinfo : EIATTR_EXIT_INSTR_OFFSETS
	.align		4
        /*0264*/ 	.byte	0x04, 0x1c
        /*0266*/ 	.short	(.L_184 - .L_183)


	//   ....[0]....
.L_183:
        /*0268*/ 	.word	0x000068d0


	//   ....[1]....
        /*026c*/ 	.word	0x00006920


	//----- nvinfo : EIATTR_MAX_THREADS
	.align		4
.L_184:
        /*0270*/ 	.byte	0x04, 0x05
        /*0272*/ 	.short	(.L_186 - .L_185)
.L_185:
        /*0274*/ 	.word	0x00000100
        /*0278*/ 	.word	0x00000001
        /*027c*/ 	.word	0x00000001


	//----- nvinfo : EIATTR_CRS_STACK_SIZE
	.align		4
.L_186:
        /*0280*/ 	.byte	0x04, 0x1e
        /*0282*/ 	.short	(.L_188 - .L_187)
.L_187:
        /*0284*/ 	.word	0x00000000


	//----- nvinfo : EIATTR_CBANK_PARAM_SIZE
	.align		4
.L_188:
        /*0288*/ 	.byte	0x03, 0x19
        /*028a*/ 	.short	0x0071


	//----- nvinfo : EIATTR_PARAM_CBANK
	.align		4
        /*028c*/ 	.byte	0x04, 0x0a
        /*028e*/ 	.short	(.L_190 - .L_189)
	.align		4
.L_189:
        /*0290*/ 	.word	index@(.nv.constant0._ZN6thrust24THRUST_300001_SM_1000_NS8cuda_cub4core6detail13_kernel_agentINS1_8__reduce11ReduceAgentINS0_12zip_iteratorIN4cuda3std3__45tupleIJNS0_10device_ptrIdEENS0_17counting_iteratorIlNS0_11use_defaultESF_SF_EEEEEEEPNSB_IJdlEEESJ_lNS1_9__extrema9arg_max_fIdl10comparatorEEEEJSI_SK_lN3cub18CUB_300001_SM_100013GridEvenShareIlEENSR_9GridQueueIyEESO_EEEvDpT0_)
        /*0294*/ 	.short	0x0380
        /*0296*/ 	.short	0x0071


	//----- nvinfo : EIATTR_SW_WAR
	.align		4
.L_190:
        /*0298*/ 	.byte	0x04, 0x36
        /*029a*/ 	.short	(.L_192 - .L_191)
.L_191:
        /*029c*/ 	.word	0x00000008
.L_192:


//--------------------- .nv.info._ZN6thrust24THRUST_300001_SM_1000_NS8cuda_cub4core6detail13_kernel_agentINS1_8__reduce11ReduceAgentINS0_12zip_iteratorIN4cuda3std3__45tupleIJNS0_10device_ptrIdEENS0_17counting_iteratorIlNS0_11use_defaultESF_SF_EEEEEEEPNSB_IJdlEEESJ_lNS1_9__extrema9arg_max_fIdl10comparatorEEEEJSI_SK_lSO_EEEvDpT0_ --------------------------
	.section	.nv.info._ZN6thrust24THRUST_300001_SM_1000_NS8cuda_cub4core6detail13_kernel_agentINS1_8__reduce11ReduceAgentINS0_12zip_iteratorIN4cuda3std3__45tupleIJNS0_10device_ptrIdEENS0_17counting_iteratorIlNS0_11use_defaultESF_SF_EEEEEEEPNSB_IJdlEEESJ_lNS1_9__extrema9arg_max_fIdl10comparatorEEEEJSI_SK_lSO_EEEvDpT0_,"",@"SHT_CUDA_INFO"
	.sectionflags	@""
	.align	4


	//----- nvinfo : EIATTR_CUDA_API_VERSION
	.align		4
        /*0000*/ 	.byte	0x04, 0x37
        /*0002*/ 	.short	(.L_194 - .L_193)
.L_193:
        /*0004*/ 	.word	0x00000082


	//----- nvinfo : EIATTR_KPARAM_INFO
	.align		4
.L_194:
        /*0008*/ 	.byte	0x04, 0x17
        /*000a*/ 	.short	(.L_196 - .L_195)
.L_195:
        /*000c*/ 	.word	0x00000000
        /*0010*/ 	.short	0x0003
        /*0012*/ 	.short	0x0020
        /*0014*/ 	.byte	0x00, 0xf0, 0x05, 0x00


	//----- nvinfo : EIATTR_KPARAM_INFO
	.align		4
.L_196:
        /*0018*/ 	.byte	0x04, 0x17
        /*001a*/ 	.short	(.L_198 - .L_197)
.L_197:
        /*001c*/ 	.word	0x00000000
        /*0020*/ 	.short	0x0002
        /*0022*/ 	.short	0x0018
        /*0024*/ 	.byte	0x00, 0xf0, 0x21, 0x00


	//----- nvinfo : EIATTR_KPARAM_INFO
	.align		4
.L_198:
        /*0028*/ 	.byte	0x04, 0x17
        /*002a*/ 	.short	(.L_200 - .L_199)
.L_199:
        /*002c*/ 	.word	0x00000000
        /*0030*/ 	.short	0x0001
        /*0032*/ 	.short	0x0010
        /*0034*/ 	.byte	0x00, 0xf5, 0x21, 0x00


	//----- nvinfo : EIATTR_KPARAM_INFO
	.align		4
.L_200:
        /*0038*/ 	.byte	0x04, 0x17
        /*003a*/ 	.short	(.L_202 - .L_201)
.L_201:
        /*003c*/ 	.word	0x00000000
        /*0040*/ 	.short	0x0000
        /*0042*/ 	.short	0x0000
        /*0044*/ 	.byte	0x00, 0xf0, 0x41, 0x00


	//----- nvinfo : EIATTR_SPARSE_MMA_MASK
	.align		4
.L_202:
        /*0048*/ 	.byte	0x03, 0x50
        /*004a*/ 	.short	0x0000


	//----- nvinfo : EIATTR_MAXREG_COUNT
	.align		4
        /*004c*/ 	.byte	0x03, 0x1b
        /*004e*/ 	.short	0x00ff


	//----- nvinfo : EIATTR_NUM_BARRIERS
	.align		4
        /*0050*/ 	.byte	0x02, 0x4c
        /*0052*/ 	.byte	0x01
	.zero		1


	//----- nvinfo : EIATTR_MERCURY_ISA_VERSION
	.align		4
        /*0054*/ 	.byte	0x03, 0x5f
        /*0056*/ 	.short	0x0101


	//----- nvinfo : EIATTR_COOP_GROUP_MASK_REGIDS
	.align		4
        /*0058*/ 	.byte	0x04, 0x29
        /*005a*/ 	.short	(.L_204 - .L_203)


	//   ....[0]....
.L_203:
        /*005c*/ 	.word	0xffffffff


	//   ....[1]....
        /*0060*/ 	.word	0xffffffff


	//   ....[2]....
        /*0064*/ 	.word	0xffffffff


	//   ....[3]....
        /*0068*/ 	.word	0xffffffff


	//   ....[4]....
        /*006c*/ 	.word	0xffffffff


	//   ....[5]....
        /*0070*/ 	.word	0xffffffff


	//   ....[6]....
        /*0074*/ 	.word	0xffffffff


	//   ....[7]....
        /*0078*/ 	.word	0xffffffff


	//   ....[8]....
        /*007c*/ 	.word	0xffffffff


	//   ....[9]....
        /*0080*/ 	.word	0xffffffff


	//   ....[10]....
        /*0084*/ 	.word	0xffffffff


	//   ....[11]....
        /*0088*/ 	.word	0xffffffff


	//   ....[12]....
        /*008c*/ 	.word	0xffffffff


	//   ....[13]....
        /*0090*/ 	.word	0xffffffff


	//   ....[14]....
        /*0094*/ 	.word	0xffffffff


	//   ....[15]....
        /*0098*/ 	.word	0xffffffff


	//   ....[16]....
        /*009c*/ 	.word	0xffffffff


	//   ....[17]....
        /*00a0*/ 	.word	0xffffffff


	//   ....[18]....
        /*00a4*/ 	.word	0xffffffff


	//   ....[19]....
        /*00a8*/ 	.word	0xffffffff


	//   ....[20]....
        /*00ac*/ 	.word	0xffffffff


	//   ....[21]....
        /*00b0*/ 	.word	0xffffffff


	//   ....[22]....
        /*00b4*/ 	.word	0xffffffff


	//   ....[23]....
        /*00b8*/ 	.word	0xffffffff


	//   ....[24]....
        /*00bc*/ 	.word	0xffffffff


	//   ....[25]....
        /*00c0*/ 	.word	0xffffffff


	//   ....[26]....
        /*00c4*/ 	.word	0xffffffff


	//   ....[27]....
        /*00c8*/ 	.word	0xffffffff


	//   ....[28]....
        /*00cc*/ 	.word	0xffffffff


	//   ....[29]....
        /*00d0*/ 	.word	0xffffffff


	//   ....[30]....
        /*00d4*/ 	.word	0xffffffff


	//   ....[31]....
        /*00d8*/ 	.word	0xffffffff


	//   ....[32]....
        /*00dc*/ 	.word	0xffffffff


	//   ....[33]....
        /*00e0*/ 	.word	0xffffffff


	//   ....[34]....
        /*00e4*/ 	.word	0xffffffff


	//   ....[35]....
        /*00e8*/ 	.word	0xffffffff


	//   ....[36]....
        /*00ec*/ 	.word	0xffffffff


	//   ....[37]....
        /*00f0*/ 	.word	0xffffffff


	//   ....[38]....
        /*00f4*/ 	.word	0xffffffff


	//   ....[39]....
        /*00f8*/ 	.word	0xffffffff


	//   ....[40]....
        /*00fc*/ 	.word	0xffffffff


	//   ....[41]....
        /*0100*/ 	.word	0xffffffff


	//   ....[42]....
        /*0104*/ 	.word	0xffffffff


	//   ....[43]....
        /*0108*/ 	.word	0xffffffff


	//   ....[44]....
        /*010c*/ 	.word	0xffffffff


	//   ....[45]....
        /*0110*/ 	.word	0xffffffff


	//   ....[46]....
        /*0114*/ 	.word	0xffffffff


	//   ....[47]....
        /*0118*/ 	.word	0xffffffff


	//   ....[48]....
        /*011c*/ 	.word	0xffffffff


	//   ....[49]....
        /*0120*/ 	.word	0xffffffff


	//   ....[50]....
        /*0124*/ 	.word	0xffffffff


	//   ....[51]....
        /*0128*/ 	.word	0xffffffff


	//   ....[52]....
        /*012c*/ 	.word	0xffffffff


	//   ....[53]....
        /*0130*/ 	.word	0xffffffff


	//   ....[54]....
        /*0134*/ 	.word	0xffffffff


	//   ....[55]....
        /*0138*/ 	.word	0xffffffff


	//   ....[56]....
        /*013c*/ 	.word	0xffffffff


	//   ....[57]....
        /*0140*/ 	.word	0xffffffff


	//   ....[58]....
        /*0144*/ 	.word	0xffffffff


	//   ....[59]....
        /*0148*/ 	.word	0xffffffff


	//----- nvinfo : EIATTR_COOP_GROUP_INSTR_OFFSETS
	.align		4
.L_204:
        /*014c*/ 	.byte	0x04, 0x28
        /*014e*/ 	.short	(.L_206 - .L_205)


	//   ....[0]....
.L_205:
        /*0150*/ 	.word	0x00000cb0


	//   ....[1]....
        /*0154*/ 	.word	0x00000ce0


	//   ....[2]....
        /*0158*/ 	.word	0x00000d00


	//   ....[3]....
        /*015c*/ 	.word	0x00000d10


	//   ....[4]....
        /*0160*/ 	.word	0x00000ea0


	//   ....[5]....
        /*0164*/ 	.word	0x00000ed0


	//   ....[6]....
        /*0168*/ 	.word	0x00000f00


	//   ....[7]....
        /*016c*/ 	.word	0x00000f20


	//   ....[8]....
        /*0170*/ 	.word	0x000010a0


	//   ....[9]....
        /*0174*/ 	.word	0x000010d0


	//   ....[10]....
        /*0178*/ 	.word	0x00001100


	//   ....[11]....
        /*017c*/ 	.word	0x00001120


	//   ....[12]....
        /*0180*/ 	.word	0x000012a0


	//   ....[13]....
        /*0184*/ 	.word	0x000012d0


	//   ....[14]....
        /*0188*/ 	.word	0x00001300


	//   ....[15]....
        /*018c*/ 	.word	0x00001320


	//   ....[16]....
        /*0190*/ 	.word	0x000014a0


	//   ....[17]....
        /*0194*/ 	.word	0x000014e0


	//   ....[18]....
        /*0198*/ 	.word	0x00001510


	//   ....[19]....
        /*019c*/ 	.word	0x00001520


	//   ....[20]....
        /*01a0*/ 	.word	0x00002280


	//   ....[21]....
        /*01a4*/ 	.word	0x00002290


	//   ....[22]....
        /*01a8*/ 	.word	0x000022a0


	//   ....[23]....
        /*01ac*/ 	.word	0x000022c0


	//   ....[24]....
        /*01b0*/ 	.word	0x00002440


	//   ....[25]....
        /*01b4*/ 	.word	0x00002480


	//   ....[26]....
        /*01b8*/ 	.word	0x000024b0


	//   ....[27]....
        /*01bc*/ 	.word	0x000024d0


	//   ....[28]....
        /*01c0*/ 	.word	0x00002650


	//   ....[29]....
        /*01c4*/ 	.word	0x00002690


	//   ....[30]....
        /*01c8*/ 	.word	0x000026c0


	//   ....[31]....
        /*01cc*/ 	.word	0x000026e0


	//   ....[32]....
        /*01d0*/ 	.word	0x00002860


	//   ....[33]....
        /*01d4*/ 	.word	0x000028a0


	//   ....[34]....
        /*01d8*/ 	.word	0x000028d0


	//   ....[35]....
        /*01dc*/ 	.word	0x000028f0


	//   ....[36]....
        /*01e0*/ 	.word	0x00002a70


	//   ....[37]....
        /*01e4*/ 	.word	0x00002ab0


	//   ....[38]....
        /*01e8*/ 	.word	0x00002ae0


	//   ....[39]....
        /*01ec*/ 	.word	0x00002b00


	//   ....[40]....
        /*01f0*/ 	.word	0x00004f40


	//   ....[41]....
        /*01f4*/ 	.word	0x00004f70


	//   ....[42]....
        /*01f8*/ 	.word	0x00004f90


	//   ....[43]....
        /*01fc*/ 	.word	0x00004fa0


	//   ....[44]....
        /*0200*/ 	.word	0x00005130


	//   ....[45]....
        /*0204*/ 	.word	0x00005160


	//   ....[46]....
        /*0208*/ 	.word	0x00005190


	//   ....[47]....
        /*020c*/ 	.word	0x000051b0


	//   ....[48]....
        /*0210*/ 	.word	0x00005330


	//   ....[49]....
        /*0214*/ 	.word	0x00005360


	//   ....[50]....
        /*0218*/ 	.word	0x00005390


	//   ....[51]....
        /*021c*/ 	.word	0x000053b0


	//   ....[52]....
        /*0220*/ 	.word	0x00005530


	//   ....[53]....
        /*0224*/ 	.word	0x00005560


	//   ....[54]....
        /*0228*/ 	.word	0x00005590


	//   ....[55]....
        /*022c*/ 	.word	0x000055b0


	//   ....[56]....
        /*0230*/ 	.word	0x00005730


	//   ....[57]....
        /*0234*/ 	.word	0x00005760


	//   ....[58]....
        /*0238*/ 	.word	0x00005790


	//   ....[59]....
        /*023c*/ 	.word	0x000057b0


	//----- nvinfo : EIATTR_VRC_CTA_INIT_COUNT
	.align		4
.L_206:
        /*0240*/ 	.byte	0x02, 0x4a
	.zero		1
	.zero		1


	//----- nvinfo : EIATTR_EXIT_INSTR_OFFSETS
	.align		4
        /*0244*/ 	.byte	0x04, 0x1c
        /*0246*/ 	.short	(.L_208 - .L_207)


	//   ....[0]....
.L_207:
        /*0248*/ 	.word	0x00000040


	//   ....[1]....
        /*024c*/ 	.word	0x00006450


	//   ....[2]....
        /*0250*/ 	.word	0x00006490


	//----- nvinfo : EIATTR_MAX_THREADS
	.align		4
.L_208:
        /*0254*/ 	.byte	0x04, 0x05
        /*0256*/ 	.short	(.L_210 - .L_209)
.L_209:
        /*0258*/ 	.word	0x00000100
        /*025c*/ 	.word	0x00000001
        /*0260*/ 	.word	0x00000001


	//----- nvinfo : EIATTR_CRS_STACK_SIZE
	.align		4
.L_210:
        /*0264*/ 	.byte	0x04, 0x1e
        /*0266*/ 	.short	(.L_212 - .L_211)
.L_211:
        /*0268*/ 	.word	0x00000000


	//----- nvinfo : EIATTR_CBANK_PARAM_SIZE
	.align		4
.L_212:
        /*026c*/ 	.byte	0x03, 0x19
        /*026e*/ 	.short	0x0021


	//----- nvinfo : EIATTR_PARAM_CBANK
	.align		4
        /*0270*/ 	.byte	0x04, 0x0a
        /*0272*/ 	.short	(.L_214 - .L_213)
	.align		4
.L_213:
        /*0274*/ 	.word	index@(.nv.constant0._ZN6thrust24THRUST_300001_SM_1000_NS8cuda_cub4core6detail13_kernel_agentINS1_8__reduce11ReduceAgentINS0_12zip_iteratorIN4cuda3std3__45tupleIJNS0_10device_ptrIdEENS0_17counting_iteratorIlNS0_11use_defaultESF_SF_EEEEEEEPNSB_IJdlEEESJ_lNS1_9__extrema9arg_max_fIdl10comparatorEEEEJSI_SK_lSO_EEEvDpT0_)
        /*0278*/ 	.short	0x0380
        /*027a*/ 	.short	0x0021


	//----- nvinfo : EIATTR_SW_WAR
	.align		4
.L_214:
        /*027c*/ 	.byte	0x04, 0x36
        /*027e*/ 	.short	(.L_216 - .L_215)
.L_215:
        /*0280*/ 	.word	0x00000008
.L_216:


//--------------------- .nv.info._ZN6thrust24THRUST_300001_SM_1000_NS8cuda_cub4core6detail13_kernel_agentINS1_8__reduce11ReduceAgentIPN4cuda3std3__45tupleIJdlEEESC_SB_iNS1_9__extrema9arg_max_fIdl10comparatorEEEEJSC_SC_iSG_EEEvDpT0_ --------------------------
	.section	.nv.info._ZN6thrust24THRUST_300001_SM_1000_NS8cuda_cub4core6detail13_kernel_agentINS1_8__reduce11ReduceAgentIPN4cuda3std3__45tupleIJdlEEESC_SB_iNS1_9__extrema9arg_max_fIdl10comparatorEEEEJSC_SC_iSG_EEEvDpT0_,"",@"SHT_CUDA_INFO"
	.sectionflags	@""
	.align	4


	//----- nvinfo : EIATTR_CUDA_API_VERSION
	.align		4
        /*0000*/ 	.byte	0x04, 0x37
        /*0002*/ 	.short	(.L_218 - .L_217)
.L_217:
        /*0004*/ 	.word	0x00000082


	//----- nvinfo : EIATTR_KPARAM_INFO
	.align		4
.L_218:
        /*0008*/ 	.byte	0x04, 0x17
        /*000a*/ 	.short	(.L_220 - .L_219)
.L_219:
        /*000c*/ 	.word	0x00000000
        /*0010*/ 	.short	0x0003
        /*0012*/ 	.short	0x0014
        /*0014*/ 	.byte	0x00, 0xf0, 0x05, 0x00


	//----- nvinfo : EIATTR_KPARAM_INFO
	.align		4
.L_220:
        /*0018*/ 	.byte	0x04, 0x17
        /*001a*/ 	.short	(.L_222 - .L_221)
.L_221:
        /*001c*/ 	.word	0x00000000
        /*0020*/ 	.short	0x0002
        /*0022*/ 	.short	0x0010
        /*0024*/ 	.byte	0x00, 0xf0, 0x11, 0x00


	//----- nvinfo : EIATTR_KPARAM_INFO
	.align		4
.L_222:
        /*0028*/ 	.byte	0x04, 0x17
        /*002a*/ 	.short	(.L_224 - .L_223)
.L_223:
        /*002c*/ 	.word	0x00000000
        /*0030*/ 	.short	0x0001
        /*0032*/ 	.short	0x0008
        /*0034*/ 	.byte	0x00, 0xf5, 0x21, 0x00


	//----- nvinfo : EIATTR_KPARAM_INFO
	.align		4
.L_224:
        /*0038*/ 	.byte	0x04, 0x17
        /*003a*/ 	.short	(.L_226 - .L_225)
.L_225:
        /*003c*/ 	.word	0x00000000
        /*0040*/ 	.short	0x0000
        /*0042*/ 	.short	0x0000
        /*0044*/ 	.byte	0x00, 0xf5, 0x21, 0x00


	//----- nvinfo : EIATTR_SPARSE_MMA_MASK
	.align		4
.L_226:
        /*0048*/ 	.byte	0x03, 0x50
        /*004a*/ 	.short	0x0000


	//----- nvinfo : EIATTR_MAXREG_COUNT
	.align		4
        /*004c*/ 	.byte	0x03, 0x1b
        /*004e*/ 	.short	0x00ff


	//----- nvinfo : EIATTR_NUM_BARRIERS
	.align		4
        /*0050*/ 	.byte	0x02, 0x4c
        /*0052*/ 	.byte	0x01
	.zero		1


	//----- nvinfo : EIATTR_MERCURY_ISA_VERSION
	.align		4
        /*0054*/ 	.byte	0x03, 0x5f
        /*0056*/ 	.short	0x0101


	//----- nvinfo : EIATTR_COOP_GROUP_MASK_REGIDS
	.align		4
        /*0058*/ 	.byte	0x04, 0x29
        /*005a*/ 	.short	(.L_228 - .L_227)


	//   ....[0]....
.L_227:
        /*005c*/ 	.word	0xffffffff


	//   ....[1]....
        /*0060*/ 	.word	0xffffffff


	//   ....[2]....
        /*0064*/ 	.word	0xffffffff


	//   ....[3]....
        /*0068*/ 	.word	0xffffffff


	//   ....[4]....
        /*006c*/ 	.word	0xffffffff


	//   ....[5]....
        /*0070*/ 	.word	0xffffffff


	//   ....[6]....
        /*0074*/ 	.word	0xffffffff


	//   ....[7]....
        /*0078*/ 	.word	0xffffffff


	//   ....[8]....
        /*007c*/ 	.word	0xffffffff


	//   ....[9]....
        /*0080*/ 	.word	0xffffffff


	//   ....[10]....
        /*0084*/ 	.word	0xffffffff


	//   ....[11]....
        /*0088*/ 	.word	0xffffffff


	//   ....[12]....
        /*008c*/ 	.word	0xffffffff


	//   ....[13]....
        /*0090*/ 	.word	0xffffffff


	//   ....[14]....
        /*0094*/ 	.word	0xffffffff


	//   ....[15]....
        /*0098*/ 	.word	0xffffffff


	//   ....[16]....
        /*009c*/ 	.word	0xffffffff


	//   ....[17]....
        /*00a0*/ 	.word	0xffffffff


	//   ....[18]....
        /*00a4*/ 	.word	0xffffffff


	//   ....[19]....
        /*00a8*/ 	.word	0xffffffff


	//   ....[20]....
        /*00ac*/ 	.word	0xffffffff


	//   ....[21]....
        /*00b0*/ 	.word	0xffffffff


	//   ....[22]....
        /*00b4*/ 	.word	0xffffffff


	//   ....[23]....
        /*00b8*/ 	.word	0xffffffff


	//   ....[24]....
        /*00bc*/ 	.word	0xffffffff


	//   ....[25]....
        /*00c0*/ 	.word	0xffffffff


	//   ....[26]....
        /*00c4*/ 	.word	0xffffffff


	//   ....[27]....
        /*00c8*/ 	.word	0xffffffff


	//   ....[28]....
        /*00cc*/ 	.word	0xffffffff


	//   ....[29]....
        /*00d0*/ 	.word	0xffffffff


	//   ....[30]....
        /*00d4*/ 	.word	0xffffffff


	//   ....[31]....
        /*00d8*/ 	.word	0xffffffff


	//   ....[32]....
        /*00dc*/ 	.word	0xffffffff


	//   ....[33]....
        /*00e0*/ 	.word	0xffffffff


	//   ....[34]....
        /*00e4*/ 	.word	0xffffffff


	//   ....[35]....
        /*00e8*/ 	.word	0xffffffff


	//   ....[36]....
        /*00ec*/ 	.word	0xffffffff


	//   ....[37]....
        /*00f0*/ 	.word	0xffffffff


	//   ....[38]....
        /*00f4*/ 	.word	0xffffffff


	//   ....[39]....
        /*00f8*/ 	.word	0xffffffff


	//   ....[40]....
        /*00fc*/ 	.word	0xffffffff


	//   ....[41]....
        /*0100*/ 	.word	0xffffffff


	//   ....[42]....
        /*0104*/ 	.word	0xffffffff


	//   ....[43]....
        /*0108*/ 	.word	0xffffffff


	//   ....[44]....
        /*010c*/ 	.word	0xffffffff


	//   ....[45]....
        /*0110*/ 	.word	0xffffffff


	//   ....[46]....
        /*0114*/ 	.word	0xffffffff


	//   ....[47]....
        /*0118*/ 	.word	0xffffffff


	//   ....[48]....
        /*011c*/ 	.word	0xffffffff


	//   ....[49]....
        /*0120*/ 	.word	0xffffffff


	//   ....[50]....
        /*0124*/ 	.word	0xffffffff


	//   ....[51]....
        /*0128*/ 	.word	0xffffffff


	//   ....[52]....
        /*012c*/ 	.word	0xffffffff


	//   ....[53]....
        /*0130*/ 	.word	0xffffffff


	//   ....[54]....
        /*0134*/ 	.word	0xffffffff


	//   ....[55]....
        /*0138*/ 	.word	0xffffffff


	//   ....[56]....
        /*013c*/ 	.word	0xffffffff


	//   ....[57]....
        /*0140*/ 	.word	0xffffffff


	//   ....[58]....
        /*0144*/ 	.word	0xffffffff


	//   ....[59]....
        /*0148*/ 	.word	0xffffffff


	//----- nvinfo : EIATTR_COOP_GROUP_INSTR_OFFSETS
	.align		4
.L_228:
        /*014c*/ 	.byte	0x04, 0x28
        /*014e*/ 	.short	(.L_230 - .L_229)


	//   ....[0]....
.L_229:
        /*0150*/ 	.word	0x00000b70


	//   ....[1]....
        /*0154*/ 	.word	0x00000ba0


	//   ....[2]....
        /*0158*/ 	.word	0x00000bc0


	//   ....[3]....
        /*015c*/ 	.word	0x00000bd0


	//   ....[4]....
        /*0160*/ 	.word	0x00000d60


	//   ....[5]....
        /*0164*/ 	.word	0x00000d90


	//   ....[6]....
        /*0168*/ 	.word	0x00000dc0


	//   ....[7]....
        /*016c*/ 	.word	0x00000de0


	//   ....[8]....
        /*0170*/ 	.word	0x00000f60


	//   ....[9]....
        /*0174*/ 	.word	0x00000f90


	//   ....[10]....
        /*0178*/ 	.word	0x00000fc0


	//   ....[11]....
        /*017c*/ 	.word	0x00000fe0


	//   ....[12]....
        /*0180*/ 	.word	0x00001160


	//   ....[13]....
        /*0184*/ 	.word	0x00001190


	//   ....[14]....
        /*0188*/ 	.word	0x000011c0


	//   ....[15]....
        /*018c*/ 	.word	0x000011e0


	//   ....[16]....
        /*0190*/ 	.word	0x00001360


	//   ....[17]....
        /*0194*/ 	.word	0x000013a0


	//   ....[18]....
        /*0198*/ 	.word	0x000013d0


	//   ....[19]....
        /*019c*/ 	.word	0x000013e0


	//   ....[20]....
        /*01a0*/ 	.word	0x00002140


	//   ....[21]....
        /*01a4*/ 	.word	0x00002150


	//   ....[22]....
        /*01a8*/ 	.word	0x00002160


	//   ....[23]....
        /*01ac*/ 	.word	0x00002180


	//   ....[24]....
        /*01b0*/ 	.word	0x00002300


	//   ....[25]....
        /*01b4*/ 	.word	0x00002340


	//   ....[26]....
        /*01b8*/ 	.word	0x00002370


	//   ....[27]....
        /*01bc*/ 	.word	0x00002390


	//   ....[28]....
        /*01c0*/ 	.word	0x00002510


	//   ....[29]....
        /*01c4*/ 	.word	0x00002550


	//   ....[30]....
        /*01c8*/ 	.word	0x00002580


	//   ....[31]....
        /*01cc*/ 	.word	0x000025a0


	//   ....[32]....
        /*01d0*/ 	.word	0x00002720


	//   ....[33]....
        /*01d4*/ 	.word	0x00002760


	//   ....[34]....
        /*01d8*/ 	.word	0x00002790


	//   ....[35]....
        /*01dc*/ 	.word	0x000027b0


	//   ....[36]....
        /*01e0*/ 	.word	0x00002930


	//   ....[37]....
        /*01e4*/ 	.word	0x00002970


	//   ....[38]....
        /*01e8*/ 	.word	0x000029b0


	//   ....[39]....
        /*01ec*/ 	.word	0x000029c0


	//   ....[40]....
        /*01f0*/ 	.word	0x00004d80


	//   ....[41]....
        /*01f4*/ 	.word	0x00004db0


	//   ....[42]....
        /*01f8*/ 	.word	0x00004dd0


	//   ....[43]....
        /*01fc*/ 	.word	0x00004de0


	//   ....[44]....
        /*0200*/ 	.word	0x00004f70


	//   ....[45]....
        /*0204*/ 	.word	0x00004fa0


	//   ....[46]....
        /*0208*/ 	.word	0x00004fd0


	//   ....[47]....
        /*020c*/ 	.word	0x00004ff0


	//   ....[48]....
        /*0210*/ 	.word	0x00005170


	//   ....[49]....
        /*0214*/ 	.word	0x000051a0


	//   ....[50]....
        /*0218*/ 	.word	0x000051d0


	//   ....[51]....
        /*021c*/ 	.word	0x000051f0


	//   ....[52]....
        /*0220*/ 	.word	0x00005370


	//   ....[53]....
        /*0224*/ 	.word	0x000053a0


	//   ....[54]....
        /*0228*/ 	.word	0x000053d0


	//   ....[55]....
        /*022c*/ 	.word	0x000053f0


	//   ....[56]....
        /*0230*/ 	.word	0x00005570


	//   ....[57]....
        /*0234*/ 	.word	0x000055a0


	//   ....[58]....
        /*0238*/ 	.word	0x000055d0


	//   ....[59]....
        /*023c*/ 	.word	0x000055f0


	//----- nvinfo : EIATTR_VRC_CTA_INIT_COUNT
	.align		4
.L_230:
        /*0240*/ 	.byte	0x02, 0x4a
	.zero		1
	.zero		1


	//----- nvinfo : EIATTR_EXIT_INSTR_OFFSETS
	.align		4
        /*0244*/ 	.byte	0x04, 0x1c
        /*0246*/ 	.short	(.L_232 - .L_231)


	//   ....[0]....
.L_231:
        /*0248*/ 	.word	0x00000030


	//   ....[1]....
        /*024c*/ 	.word	0x00006290


	//   ....[2]....
        /*0250*/ 	.word	0x000062d0


	//----- nvinfo : EIATTR_MAX_THREADS
	.align		4
.L_232:
        /*0254*/ 	.byte	0x04, 0x05
        /*0256*/ 	.short	(.L_234 - .L_233)
.L_233:
        /*0258*/ 	.word	0x00000100
        /*025c*/ 	.word	0x00000001
        /*0260*/ 	.word	0x00000001


	//----- nvinfo : EIATTR_CRS_STACK_SIZE
	.align		4
.L_234:
        /*0264*/ 	.byte	0x04, 0x1e
        /*0266*/ 	.short	(.L_236 - .L_235)
.L_235:
        /*0268*/ 	.word	0x00000000


	//----- nvinfo : EIATTR_CBANK_PARAM_SIZE
	.align		4
.L_236:
        /*026c*/ 	.byte	0x03, 0x19
        /*026e*/ 	.short	0x0015


	//----- nvinfo : EIATTR_PARAM_CBANK
	.align		4
        /*0270*/ 	.byte	0x04, 0x0a
        /*0272*/ 	.short	(.L_238 - .L_237)
	.align		4
.L_237:
        /*0274*/ 	.word	index@(.nv.constant0._ZN6thrust24THRUST_300001_SM_1000_NS8cuda_cub4core6detail13_kernel_agentINS1_8__reduce11ReduceAgentIPN4cuda3std3__45tupleIJdlEEESC_SB_iNS1_9__extrema9arg_max_fIdl10comparatorEEEEJSC_SC_iSG_EEEvDpT0_)
        /*0278*/ 	.short	0x0380
        /*027a*/ 	.short	0x0015


	//----- nvinfo : EIATTR_SW_WAR
	.align		4
.L_238:
        /*027c*/ 	.byte	0x04, 0x36
        /*027e*/ 	.short	(.L_240 - .L_239)
.L_239:
        /*0280*/ 	.word	0x00000008
.L_240:


//--------------------- .nv.info._ZN6thrust24THRUST_300001_SM_1000_NS8cuda_cub4core6detail13_kernel_agentINS1_8__reduce10DrainAgentIiEEJN3cub18CUB_300001_SM_10009GridQueueIjEEiEEEvDpT0_ --------------------------
	.section	.nv.info._ZN6thrust24THRUST_300001_SM_1000_NS8cuda_cub4core6detail13_kernel_agentINS1_8__reduce10DrainAgentIiEEJN3cub18CUB_300001_SM_10009GridQueueIjEEiEEEvDpT0_,"",@"SHT_CUDA_INFO"
	.sectionflags	@""
	.align	4


	//----- nvinfo : EIATTR_CUDA_API_VERSION
	.align		4
        /*0000*/ 	.byte	0x04, 0x37
        /*0002*/ 	.short	(.L_242 - .L_241)
.L_241:
        /*0004*/ 	.word	0x00000082


	//----- nvinfo : EIATTR_KPARAM_INFO
	.align		4
.L_242:
        /*0008*/ 	.byte	0x04, 0x17
        /*000a*/ 	.short	(.L_244 - .L_243)
.L_243:
        /*000c*/ 	.word	0x00000000
        /*0010*/ 	.short	0x0001
        /*0012*/ 	.short	0x0008
        /*0014*/ 	.byte	0x00, 0xf0, 0x11, 0x00


	//----- nvinfo : EIATTR_KPARAM_INFO
	.align		4
.L_244:
        /*0018*/ 	.byte	0x04, 0x17
        /*001a*/ 	.short	(.L_246 - .L_245)
.L_245:
        /*001c*/ 	.word	0x00000000
        /*0020*/ 	.short	0x0000
        /*0022*/ 	.short	0x0000
        /*0024*/ 	.byte	0x00, 0xf0, 0x21, 0x00


	//----- nvinfo : EIATTR_SPARSE_MMA_MASK
	.align		4
.L_246:
        /*0028*/ 	.byte	0x03, 0x50
        /*002a*/ 	.short	0x0000


	//----- nvinfo : EIATTR_MAXREG_COUNT
	.align		4
        /*002c*/ 	.byte	0x03, 0x1b
        /*002e*/ 	.short	0x00ff


	//----- nvinfo : EIATTR_MERCURY_ISA_VERSION
	.align		4
        /*0030*/ 	.byte	0x03, 0x5f
        /*0032*/ 	.short	0x0101


	//----- nvinfo : EIATTR_VRC_CTA_INIT_COUNT
	.align		4
        /*0034*/ 	.byte	0x02, 0x4a
	.zero		1
	.zero		1


	//----- nvinfo : EIATTR_EXIT_INSTR_OFFSETS
	.align		4
        /*0038*/ 	.byte	0x04, 0x1c
        /*003a*/ 	.short	(.L_248 - .L_247)


	//   ....[0]....
.L_247:
        /*003c*/ 	.word	0x00000060


	//----- nvinfo : EIATTR_MAX_THREADS
	.align		4
.L_248:
        /*0040*/ 	.byte	0x04, 0x05
        /*0042*/ 	.short	(.L_250 - .L_249)
.L_249:
        /*0044*/ 	.word	0x00000001
        /*0048*/ 	.word	0x00000001
        /*004c*/ 	.word	0x00000001


	//----- nvinfo : EIATTR_CBANK_PARAM_SIZE
	.align		4
.L_250:
        /*0050*/ 	.byte	0x03, 0x19
        /*0052*/ 	.short	0x000c


	//----- nvinfo : EIATTR_PARAM_CBANK
	.align		4
        /*0054*/ 	.byte	0x04, 0x0a
        /*0056*/ 	.short	(.L_252 - .L_251)
	.align		4
.L_251:
        /*0058*/ 	.word	index@(.nv.constant0._ZN6thrust24THRUST_300001_SM_1000_NS8cuda_cub4core6detail13_kernel_agentINS1_8__reduce10DrainAgentIiEEJN3cub18CUB_300001_SM_10009GridQueueIjEEiEEEvDpT0_)
        /*005c*/ 	.short	0x0380
        /*005e*/ 	.short	0x000c


	//----- nvinfo : EIATTR_SW_WAR
	.align		4
.L_252:
        /*0060*/ 	.byte	0x04, 0x36
        /*0062*/ 	.short	(.L_254 - .L_253)
.L_253:
        /*0064*/ 	.word	0x00000008
.L_254:


//--------------------- .nv.info._ZN6thrust24THRUST_300001_SM_1000_NS8cuda_cub4core6detail13_kernel_agentINS1_8__reduce11ReduceAgentINS0_12zip_iteratorIN4cuda3std3__45tupleIJNS0_10device_ptrIdEENS0_17counting_iteratorIlNS0_11use_defaultESF_SF_EEEEEEEPNSB_IJdlEEESJ_iNS1_9__extrema9arg_max_fIdl10comparatorEEEEJSI_SK_iN3cub18CUB_300001_SM_100013GridEvenShareIiEENSR_9GridQueueIjEESO_EEEvDpT0_ --------------------------
	.section	.nv.info._ZN6thrust24THRUST_300001_SM_1000_NS8cuda_cub4core6detail13_kernel_agentINS1_8__reduce11ReduceAgentINS0_12zip_iteratorIN4cuda3std3__45tupleIJNS0_10device_ptrIdEENS0_17counting_iteratorIlNS0_11use_defaultESF_SF_EEEEEEEPNSB_IJdlEEESJ_iNS1_9__extrema9arg_max_fIdl10comparatorEEEEJSI_SK_iN3cub18CUB_300001_SM_100013GridEvenShareIiEENSR_9GridQueueIjEESO_EEEvDpT0_,"",@"SHT_CUDA_INFO"
	.sectionflags	@""
	.align	4


	//----- nvinfo : EIATTR_CUDA_API_VERSION
	.align		4
        /*0000*/ 	.byte	0x04, 0x37
        /*0002*/ 	.short	(.L_256 - .L_255)
.L_255:
        /*0004*/ 	.word	0x00000082


	//----- nvinfo : EIATTR_KPARAM_INFO
	.align		4
.L_256:
        /*0008*/ 	.byte	0x04, 0x17
        /*000a*/ 	.short	(.L_258 - .L_257)
.L_257:
        /*000c*/ 	.word	0x00000000
        /*0010*/ 	.short	0x0005
        /*0012*/ 	.short	0x0050
        /*0014*/ 	.byte	0x00, 0xf0, 0x05, 0x00


	//----- nvinfo : EIATTR_KPARAM_INFO
	.align		4
.L_258:
        /*0018*/ 	.byte	0x04, 0x17
        /*001a*/ 	.short	(.L_260 - .L_259)
.L_259:
        /*001c*/ 	.word	0x00000000
        /*0020*/ 	.short	0x0004
        /*0022*/ 	.short	0x0048
        /*0024*/ 	.byte	0x00, 0xf0, 0x21, 0x00


	//----- nvinfo : EIATTR_KPARAM_INFO
	.align		4
.L_260:
        /*0028*/ 	.byte	0x04, 0x17
        /*002a*/ 	.short	(.L_262 - .L_261)
.L_261:
        /*002c*/ 	.word	0x00000000
        /*0030*/ 	.short	0x0003
        /*0032*/ 	.short	0x001c
        /*0034*/ 	.byte	0x00, 0xf0, 0xa1, 0x00


	//----- nvinfo : EIATTR_KPARAM_INFO
	.align		4
.L_262:
        /*0038*/ 	.byte	0x04, 0x17
        /*003a*/ 	.short	(.L_264 - .L_263)
.L_263:
        /*003c*/ 	.word	0x00000000
        /*0040*/ 	.short	0x0002
        /*0042*/ 	.short	0x0018
        /*0044*/ 	.byte	0x00, 0xf0, 0x11, 0x00


	//----- nvinfo : EIATTR_KPARAM_INFO
	.align		4
.L_264:
        /*0048*/ 	.byte	0x04, 0x17
        /*004a*/ 	.short	(.L_266 - .L_265)
.L_265:
        /*004c*/ 	.word	0x00000000
        /*0050*/ 	.short	0x0001
        /*0052*/ 	.short	0x0010
        /*0054*/ 	.byte	0x00, 0xf5, 0x21, 0x00


	//----- nvinfo : EIATTR_KPARAM_INFO
	.align		4
.L_266:
        /*0058*/ 	.byte	0x04, 0x17
        /*005a*/ 	.short	(.L_268 - .L_267)
.L_267:
        /*005c*/ 	.word	0x00000000
        /*0060*/ 	.short	0x0000
        /*0062*/ 	.short	0x0000
        /*0064*/ 	.byte	0x00, 0xf0, 0x41, 0x00


	//----- nvinfo : EIATTR_SPARSE_MMA_MASK
	.align		4
.L_268:
        /*0068*/ 	.byte	0x03, 0x50
        /*006a*/ 	.short	0x0000


	//----- nvinfo : EIATTR_MAXREG_COUNT
	.align		4
        /*006c*/ 	.byte	0x03, 0x1b
        /*006e*/ 	.short	0x00ff


	//----- nvinfo : EIATTR_NUM_BARRIERS
	.align		4
        /*0070*/ 	.byte	0x02, 0x4c
        /*0072*/ 	.byte	0x01
	.zero		1


	//----- nvinfo : EIATTR_MERCURY_ISA_VERSION
	.align		4
        /*0074*/ 	.byte	0x03, 0x5f
        /*0076*/ 	.short	0x0101


	//----- nvinfo : EIATTR_COOP_GROUP_MASK_REGIDS
	.align		4
        /*0078*/ 	.byte	0x04, 0x29
        /*007a*/ 	.short	(.L_270 - .L_269)


	//   ....[0]....
.L_269:
        /*007c*/ 	.word	0xffffffff


	//   ....[1]....
        /*0080*/ 	.word	0xffffffff


	//   ....[2]....
        /*0084*/ 	.word	0xffffffff


	//   ....[3]....
        /*0088*/ 	.word	0xffffffff


	//   ....[4]....
        /*008c*/ 	.word	0xffffffff


	//   ....[5]....
        /*0090*/ 	.word	0xffffffff


	//   ....[6]....
        /*0094*/ 	.word	0xffffffff


	//   ....[7]....
        /*0098*/ 	.word	0xffffffff


	//   ....[8]....
        /*009c*/ 	.word	0xffffffff


	//   ....[9]....
        /*00a0*/ 	.word	0xffffffff


	//   ....[10]....
        /*00a4*/ 	.word	0xffffffff


	//   ....[11]....
        /*00a8*/ 	.word	0xffffffff


	//   ....[12]....
        /*00ac*/ 	.word	0xffffffff


	//   ....[13]....
        /*00b0*/ 	.word	0xffffffff


	//   ....[14]....
        /*00b4*/ 	.word	0xffffffff


	//   ....[15]....
        /*00b8*/ 	.word	0xffffffff


	//   ....[16]....
        /*00bc*/ 	.word	0xffffffff


	//   ....[17]....
        /*00c0*/ 	.word	0xffffffff


	//   ....[18]....
        /*00c4*/ 	.word	0xffffffff


	//   ....[19]....
        /*00c8*/ 	.word	0xffffffff


	//   ....[20]....
        /*00cc*/ 	.word	0xffffffff


	//   ....[21]....
        /*00d0*/ 	.word	0xffffffff


	//   ....[22]....
        /*00d4*/ 	.word	0xffffffff


	//   ....[23]....
        /*00d8*/ 	.word	0xffffffff


	//   ....[24]....
        /*00dc*/ 	.word	0xffffffff


	//   ....[25]....
        /*00e0*/ 	.word	0xffffffff


	//   ....[26]....
        /*00e4*/ 	.word	0xffffffff


	//   ....[27]....
        /*00e8*/ 	.word	0xffffffff


	//   ....[28]....
        /*00ec*/ 	.word	0xffffffff


	//   ....[29]....
        /*00f0*/ 	.word	0xffffffff


	//   ....[30]....
        /*00f4*/ 	.word	0xffffffff


	//   ....[31]....
        /*00f8*/ 	.word	0xffffffff


	//   ....[32]....
        /*00fc*/ 	.word	0xffffffff


	//   ....[33]....
        /*0100*/ 	.word	0xffffffff


	//   ....[34]....
        /*0104*/ 	.word	0xffffffff


	//   ....[35]....
        /*0108*/ 	.word	0xffffffff


	//   ....[36]....
        /*010c*/ 	.word	0xffffffff


	//   ....[37]....
        /*0110*/ 	.word	0xffffffff


	//   ....[38]....
        /*0114*/ 	.word	0xffffffff


	//   ....[39]....
        /*0118*/ 	.word	0xffffffff


	//   ....[40]....
        /*011c*/ 	.word	0xffffffff


	//   ....[41]....
        /*0120*/ 	.word	0xffffffff


	//   ....[42]....
        /*0124*/ 	.word	0xffffffff


	//   ....[43]....
        /*0128*/ 	.word	0xffffffff


	//   ....[44]....
        /*012c*/ 	.word	0xffffffff


	//   ....[45]....
        /*0130*/ 	.word	0xffffffff


	//   ....[46]....
        /*0134*/ 	.word	0xffffffff


	//   ....[47]....
        /*0138*/ 	.word	0xffffffff


	//   ....[48]....
        /*013c*/ 	.word	0xffffffff


	//   ....[49]....
        /*0140*/ 	.word	0xffffffff


	//   ....[50]....
        /*0144*/ 	.word	0xffffffff


	//   ....[51]....
        /*0148*/ 	.word	0xffffffff


	//   ....[52]....
        /*014c*/ 	.word	0xffffffff


	//   ....[53]....
        /*0150*/ 	.word	0xffffffff


	//   ....[54]....
        /*0154*/ 	.word	0xffffffff


	//   ....[55]....
        /*0158*/ 	.word	0xffffffff


	//   ....[56]....
        /*015c*/ 	.word	0xffffffff


	//   ....[57]....
        /*0160*/ 	.word	0xffffffff


	//   ....[58]....
        /*0164*/ 	.word	0xffffffff


	//   ....[59]....
        /*0168*/ 	.word	0xffffffff


	//----- nvinfo : EIATTR_COOP_GROUP_INSTR_OFFSETS
	.align		4
.L_270:
        /*016c*/ 	.byte	0x04, 0x28
        /*016e*/ 	.short	(.L_272 - .L_271)


	//   ....[0]....
.L_271:
        /*0170*/ 	.word	0x00000cd0


	//   ....[1]....
        /*0174*/ 	.word	0x00000d00


	//   ....[2]....
        /*0178*/ 	.word	0x00000d20


	//   ....[3]....
        /*017c*/ 	.word	0x00000d30


	//   ....[4]....
        /*0180*/ 	.word	0x00000ec0


	//   ....[5]....
        /*0184*/ 	.word	0x00000ef0


	//   ....[6]....
        /*0188*/ 	.word	0x00000f20


	//   ....[7]....
        /*018c*/ 	.word	0x00000f40


	//   ....[8]....
        /*0190*/ 	.word	0x000010c0


	//   ....[9]....
        /*0194*/ 	.word	0x00001100


	//   ....[10]....
        /*0198*/ 	.word	0x00001130


	//   ....[11]....
        /*019c*/ 	.word	0x00001140


	//   ....[12]....
        /*01a0*/ 	.word	0x000012c0


	//   ....[13]....
        /*01a4*/ 	.word	0x000012f0


	//   ....[14]....
        /*01a8*/ 	.word	0x00001320


	//   ....[15]....
        /*01ac*/ 	.word	0x00001340


	//   ....[16]....
        /*01b0*/ 	.word	0x000014c0


	//   ....[17]....
        /*01b4*/ 	.word	0x000014f0


	//   ....[18]....
        /*01b8*/ 	.word	0x00001520


	//   ....[19]....
        /*01bc*/ 	.word	0x00001540


	//   ....[20]....
        /*01c0*/ 	.word	0x000022b0


	//   ....[21]....
        /*01c4*/ 	.word	0x000022c0


	//   ....[22]....
        /*01c8*/ 	.word	0x000022d0


	//   ....[23]....
        /*01cc*/ 	.word	0x000022f0


	//   ....[24]....
        /*01d0*/ 	.word	0x00002470


	//   ....[25]....
        /*01d4*/ 	.word	0x000024b0


	//   ....[26]....
        /*01d8*/ 	.word	0x000024e0


	//   ....[27]....
        /*01dc*/ 	.word	0x00002500


	//   ....[28]....
        /*01e0*/ 	.word	0x00002680


	//   ....[29]....
        /*01e4*/ 	.word	0x000026c0


	//   ....[30]....
        /*01e8*/ 	.word	0x000026f0


	//   ....[31]....
        /*01ec*/ 	.word	0x00002710


	//   ....[32]....
        /*01f0*/ 	.word	0x00002890


	//   ....[33]....
        /*01f4*/ 	.word	0x000028d0


	//   ....[34]....
        /*01f8*/ 	.word	0x00002900


	//   ....[35]....
        /*01fc*/ 	.word	0x00002920


	//   ....[36]....
        /*0200*/ 	.word	0x00002aa0


	//   ....[37]....
        /*0204*/ 	.word	0x00002ae0


	//   ....[38]....
        /*0208*/ 	.word	0x00002b10


	//   ....[39]....
        /*020c*/ 	.word	0x00002b30


	//   ....[40]....
        /*0210*/ 	.word	0x000051f0


	//   ....[41]....
        /*0214*/ 	.word	0x00005220


	//   ....[42]....
        /*0218*/ 	.word	0x00005240


	//   ....[43]....
        /*021c*/ 	.word	0x00005250


	//   ....[44]....
        /*0220*/ 	.word	0x000053e0


	//   ....[45]....
        /*0224*/ 	.word	0x00005410


	//   ....[46]....
        /*0228*/ 	.word	0x00005440


	//   ....[47]....
        /*022c*/ 	.word	0x00005460


	//   ....[48]....
        /*0230*/ 	.word	0x000055e0


	//   ....[49]....
        /*0234*/ 	.word	0x00005610


	//   ....[50]....
        /*0238*/ 	.word	0x00005640


	//   ....[51]....
        /*023c*/ 	.word	0x00005660


	//   ....[52]....
        /*0240*/ 	.word	0x000057e0


	//   ....[53]....
        /*0244*/ 	.word	0x00005810


	//   ....[54]....
        /*0248*/ 	.word	0x00005840


	//   ....[55]....
        /*024c*/ 	.word	0x00005860


	//   ....[56]....
        /*0250*/ 	.word	0x000059e0


	//   ....[57]....
        /*0254*/ 	.word	0x00005a10


	//   ....[58]....
        /*0258*/ 	.word	0x00005a40


	//   ....[59]....
        /*025c*/ 	.word	0x00005a60


	//----- nvinfo : EIATTR_VRC_CTA_INIT_COUNT
	.align		4
.L_272:
        /*0260*/ 	.byte	0x02, 0x4a
	.zero		1
	.zero		1


	//----- nvinfo : EIATTR_EXIT_INSTR_OFFSETS
	.align		4
        /*0264*/ 	.byte	0x04, 0x1c
        /*0266*/ 	.short	(.L_274 - .L_273)


	//   ....[0]....
.L_273:
        /*0268*/ 	.word	0x00006710


	//   ....[1]....
        /*026c*/ 	.word	0x00006770


	//----- nvinfo : EIATTR_MAX_THREADS
	.align		4
.L_274:
        /*0270*/ 	.byte	0x04, 0x05
        /*0272*/ 	.short	(.L_276 - .L_275)
.L_275:
        /*0274*/ 	.word	0x00000100
        /*0278*/ 	.word	0x00000001
        /*027c*/ 	.word	0x00000001


	//----- nvinfo : EIATTR_CRS_STACK_SIZE
	.align		4
.L_276:
        /*0280*/ 	.byte	0x04, 0x1e
        /*0282*/ 	.short	(.L_278 - .L_277)
.L_277:
        /*0284*/ 	.word	0x00000000


	//----- nvinfo : EIATTR_CBANK_PARAM_SIZE
	.align		4
.L_278:
        /*0288*/ 	.byte	0x03, 0x19
        /*028a*/ 	.short	0x0051


	//----- nvinfo : EIATTR_PARAM_CBANK
	.align		4
        /*028c*/ 	.byte	0x04, 0x0a
        /*028e*/ 	.short	(.L_280 - .L_279)
	.align		4
.L_279:
        /*0290*/ 	.word	index@(.nv.constant0._ZN6thrust24THRUST_300001_SM_1000_NS8cuda_cub4core6detail13_kernel_agentINS1_8__reduce11ReduceAgentINS0_12zip_iteratorIN4cuda3std3__45tupleIJNS0_10device_ptrIdEENS0_17counting_iteratorIlNS0_11use_defaultESF_SF_EEEEEEEPNSB_IJdlEEESJ_iNS1_9__extrema9arg_max_fIdl10comparatorEEEEJSI_SK_iN3cub18CUB_300001_SM_100013GridEvenShareIiEENSR_9GridQueueIjEESO_EEEvDpT0_)
        /*0294*/ 	.short	0x0380
        /*0296*/ 	.short	0x0051


	//----- nvinfo : EIATTR_SW_WAR
	.align		4
.L_280:
        /*0298*/ 	.byte	0x04, 0x36
        /*029a*/ 	.short	(.L_282 - .L_281)
.L_281:
        /*029c*/ 	.word	0x00000008
.L_282:


//--------------------- .nv.info._ZN6thrust24THRUST_300001_SM_1000_NS8cuda_cub4core6detail13_kernel_agentINS1_8__reduce11ReduceAgentINS0_12zip_iteratorIN4cuda3std3__45tupleIJNS0_10device_ptrIdEENS0_17counting_iteratorIlNS0_11use_defaultESF_SF_EEEEEEEPNSB_IJdlEEESJ_iNS1_9__extrema9arg_max_fIdl10comparatorEEEEJSI_SK_iSO_EEEvDpT0_ --------------------------
	.section	.nv.info._ZN6thrust24THRUST_300001_SM_1000_NS8cuda_cub4core6detail13_kernel_agentINS1_8__reduce11ReduceAgentINS0_12zip_iteratorIN4cuda3std3__45tupleIJNS0_10device_ptrIdEENS0_17counting_iteratorIlNS0_11use_defaultESF_SF_EEEEEEEPNSB_IJdlEEESJ_iNS1_9__extrema9arg_max_fIdl10comparatorEEEEJSI_SK_iSO_EEEvDpT0_,"",@"SHT_CUDA_INFO"
	.sectionflags	@""
	.align	4


	//----- nvinfo : EIATTR_CUDA_API_VERSION
	.align		4
        /*0000*/ 	.byte	0x04, 0x37
        /*0002*/ 	.short	(.L_284 - .L_283)
.L_283:
        /*0004*/ 	.word	0x00000082


	//----- nvinfo : EIATTR_KPARAM_INFO
	.align		4
.L_284:
        /*0008*/ 	.byte	0x04, 0x17
        /*000a*/ 	.short	(.L_286 - .L_285)
.L_285:
        /*000c*/ 	.word	0x00000000
        /*0010*/ 	.short	0x0003
        /*0012*/ 	.short	0x001c
        /*0014*/ 	.byte	0x00, 0xf0, 0x05, 0x00


	//----- nvinfo : EIATTR_KPARAM_INFO
	.align		4
.L_286:
        /*0018*/ 	.byte	0x04, 0x17
        /*001a*/ 	.short	(.L_288 - .L_287)
.L_287:
        /*001c*/ 	.word	0x00000000
        /*0020*/ 	.short	0x0002
        /*0022*/ 	.short	0x0018
        /*0024*/ 	.byte	0x00, 0xf0, 0x11, 0x00


	//----- nvinfo : EIATTR_KPARAM_INFO
	.align		4
.L_288:
        /*0028*/ 	.byte	0x04, 0x17
        /*002a*/ 	.short	(.L_290 - .L_289)
.L_289:
        /*002c*/ 	.word	0x00000000
        /*0030*/ 	.short	0x0001
        /*0032*/ 	.short	0x0010
        /*0034*/ 	.byte	0x00, 0xf5, 0x21, 0x00


	//----- nvinfo : EIATTR_KPARAM_INFO
	.align		4
.L_290:
        /*0038*/ 	.byte	0x04, 0x17
        /*003a*/ 	.short	(.L_292 - .L_291)
.L_291:
        /*003c*/ 	.word	0x00000000
        /*0040*/ 	.short	0x0000
        /*0042*/ 	.short	0x0000
        /*0044*/ 	.byte	0x00, 0xf0, 0x41, 0x00


	//----- nvinfo : EIATTR_SPARSE_MMA_MASK
	.align		4
.L_292:
        /*0048*/ 	.byte	0x03, 0x50
        /*004a*/ 	.short	0x0000


	//----- nvinfo : EIATTR_MAXREG_COUNT
	.align		4
        /*004c*/ 	.byte	0x03, 0x1b
        /*004e*/ 	.short	0x00ff


	//----- nvinfo : EIATTR_NUM_BARRIERS
	.align		4
        /*0050*/ 	.byte	0x02, 0x4c
        /*0052*/ 	.byte	0x01
	.zero		1


	//----- nvinfo : EIATTR_MERCURY_ISA_VERSION
	.align		4
        /*0054*/ 	.byte	0x03, 0x5f
        /*0056*/ 	.short	0x0101


	//----- nvinfo : EIATTR_COOP_GROUP_MASK_REGIDS
	.align		4
        /*0058*/ 	.byte	0x04, 0x29
        /*005a*/ 	.short	(.L_294 - .L_293)


	//   ....[0]....
.L_293:
        /*005c*/ 	.word	0xffffffff


	//   ....[1]....
        /*0060*/ 	.word	0xffffffff


	//   ....[2]....
        /*0064*/ 	.word	0xffffffff


	//   ....[3]....
        /*0068*/ 	.word	0xffffffff


	//   ....[4]....
        /*006c*/ 	.word	0xffffffff


	//   ....[5]....
        /*0070*/ 	.word	0xffffffff


	//   ....[6]....
        /*0074*/ 	.word	0xffffffff


	//   ....[7]....
        /*0078*/ 	.word	0xffffffff


	//   ....[8]....
        /*007c*/ 	.word	0xffffffff


	//   ....[9]....
        /*0080*/ 	.word	0xffffffff


	//   ....[10]....
        /*0084*/ 	.word	0xffffffff


	//   ....[11]....
        /*0088*/ 	.word	0xffffffff


	//   ....[12]....
        /*008c*/ 	.word	0xffffffff


	//   ....[13]....
        /*0090*/ 	.word	0xffffffff


	//   ....[14]....
        /*0094*/ 	.word	0xffffffff


	//   ....[15]....
        /*0098*/ 	.word	0xffffffff


	//   ....[16]....
        /*009c*/ 	.word	0xffffffff


	//   ....[17]....
        /*00a0*/ 	.word	0xffffffff


	//   ....[18]....
        /*00a4*/ 	.word	0xffffffff


	//   ....[19]....
        /*00a8*/ 	.word	0xffffffff


	//   ....[20]....
        /*00ac*/ 	.word	0xffffffff


	//   ....[21]....
        /*00b0*/ 	.word	0xffffffff


	//   ....[22]....
        /*00b4*/ 	.word	0xffffffff


	//   ....[23]....
        /*00b8*/ 	.word	0xffffffff


	//   ....[24]....
        /*00bc*/ 	.word	0xffffffff


	//   ....[25]....
        /*00c0*/ 	.word	0xffffffff


	//   ....[26]....
        /*00c4*/ 	.word	0xffffffff


	//   ....[27]....
        /*00c8*/ 	.word	0xffffffff


	//   ....[28]....
        /*00cc*/ 	.word	0xffffffff


	//   ....[29]....
        /*00d0*/ 	.word	0xffffffff


	//   ....[30]....
        /*00d4*/ 	.word	0xffffffff


	//   ....[31]....
        /*00d8*/ 	.word	0xffffffff


	//   ....[32]....
        /*00dc*/ 	.word	0xffffffff


	//   ....[33]....
        /*00e0*/ 	.word	0xffffffff


	//   ....[34]....
        /*00e4*/ 	.word	0xffffffff


	//   ....[35]....
        /*00e8*/ 	.word	0xffffffff


	//   ....[36]....
        /*00ec*/ 	.word	0xffffffff


	//   ....[37]....
        /*00f0*/ 	.word	0xffffffff


	//   ....[38]....
        /*00f4*/ 	.word	0xffffffff


	//   ....[39]....
        /*00f8*/ 	.word	0xffffffff


	//   ....[40]....
        /*00fc*/ 	.word	0xffffffff


	//   ....[41]....
        /*0100*/ 	.word	0xffffffff


	//   ....[42]....
        /*0104*/ 	.word	0xffffffff


	//   ....[43]....
        /*0108*/ 	.word	0xffffffff


	//   ....[44]....
        /*010c*/ 	.word	0xffffffff


	//   ....[45]....
        /*0110*/ 	.word	0xffffffff


	//   ....[46]....
        /*0114*/ 	.word	0xffffffff


	//   ....[47]....
        /*0118*/ 	.word	0xffffffff


	//   ....[48]....
        /*011c*/ 	.word	0xffffffff


	//   ....[49]....
        /*0120*/ 	.word	0xffffffff


	//   ....[50]....
        /*0124*/ 	.word	0xffffffff


	//   ....[51]....
        /*0128*/ 	.word	0xffffffff


	//   ....[52]....
        /*012c*/ 	.word	0xffffffff


	//   ....[53]....
        /*0130*/ 	.word	0xffffffff


	//   ....[54]....
        /*0134*/ 	.word	0xffffffff


	//   ....[55]....
        /*0138*/ 	.word	0xffffffff


	//   ....[56]....
        /*013c*/ 	.word	0xffffffff


	//   ....[57]....
        /*0140*/ 	.word	0xffffffff


	//   ....[58]....
        /*0144*/ 	.word	0xffffffff


	//   ....[59]....
        /*0148*/ 	.word	0xffffffff


	//----- nvinfo : EIATTR_COOP_GROUP_INSTR_OFFSETS
	.align		4
.L_294:
        /*014c*/ 	.byte	0x04, 0x28
        /*014e*/ 	.short	(.L_296 - .L_295)


	//   ....[0]....
.L_295:
        /*0150*/ 	.word	0x00000c90


	//   ....[1]....
        /*0154*/ 	.word	0x00000cc0


	//   ....[2]....
        /*0158*/ 	.word	0x00000ce0


	//   ....[3]....
        /*015c*/ 	.word	0x00000cf0


	//   ....[4]....
        /*0160*/ 	.word	0x00000e80


	//   ....[5]....
        /*0164*/ 	.word	0x00000eb0


	//   ....[6]....
        /*0168*/ 	.word	0x00000ee0


	//   ....[7]....
        /*016c*/ 	.word	0x00000f00


	//   ....[8]....
        /*0170*/ 	.word	0x00001080


	//   ....[9]....
        /*0174*/ 	.word	0x000010b0


	//   ....[10]....
        /*0178*/ 	.word	0x000010e0


	//   ....[11]....
        /*017c*/ 	.word	0x00001100


	//   ....[12]....
        /*0180*/ 	.word	0x00001280


	//   ....[13]....
        /*0184*/ 	.word	0x000012b0


	//   ....[14]....
        /*0188*/ 	.word	0x000012e0


	//   ....[15]....
        /*018c*/ 	.word	0x00001300


	//   ....[16]....
        /*0190*/ 	.word	0x00001480


	//   ....[17]....
        /*0194*/ 	.word	0x000014b0


	//   ....[18]....
        /*0198*/ 	.word	0x000014e0


	//   ....[19]....
        /*019c*/ 	.word	0x00001500


	//   ....[20]....
        /*01a0*/ 	.word	0x00002260


	//   ....[21]....
        /*01a4*/ 	.word	0x00002270


	//   ....[22]....
        /*01a8*/ 	.word	0x00002280


	//   ....[23]....
        /*01ac*/ 	.word	0x000022a0


	//   ....[24]....
        /*01b0*/ 	.word	0x00002420


	//   ....[25]....
        /*01b4*/ 	.word	0x00002460


	//   ....[26]....
        /*01b8*/ 	.word	0x00002490


	//   ....[27]....
        /*01bc*/ 	.word	0x000024b0


	//   ....[28]....
        /*01c0*/ 	.word	0x00002630


	//   ....[29]....
        /*01c4*/ 	.word	0x00002670


	//   ....[30]....
        /*01c8*/ 	.word	0x000026a0


	//   ....[31]....
        /*01cc*/ 	.word	0x000026c0


	//   ....[32]....
        /*01d0*/ 	.word	0x00002840


	//   ....[33]....
        /*01d4*/ 	.word	0x00002880


	//   ....[34]....
        /*01d8*/ 	.word	0x000028b0


	//   ....[35]....
        /*01dc*/ 	.word	0x000028d0


	//   ....[36]....
        /*01e0*/ 	.word	0x00002a50


	//   ....[37]....
        /*01e4*/ 	.word	0x00002a90


	//   ....[38]....
        /*01e8*/ 	.word	0x00002ac0


	//   ....[39]....
        /*01ec*/ 	.word	0x00002ae0


	//   ....[40]....
        /*01f0*/ 	.word	0x00004f90


	//   ....[41]....
        /*01f4*/ 	.word	0x00004fc0


	//   ....[42]....
        /*01f8*/ 	.word	0x00004fe0


	//   ....[43]....
        /*01fc*/ 	.word	0x00004ff0


	//   ....[44]....
        /*0200*/ 	.word	0x00005180


	//   ....[45]....
        /*0204*/ 	.word	0x000051b0


	//   ....[46]....
        /*0208*/ 	.word	0x000051e0


	//   ....[47]....
        /*020c*/ 	.word	0x00005200


	//   ....[48]....
        /*0210*/ 	.word	0x00005380


	//   ....[49]....
        /*0214*/ 	.word	0x000053b0


	//   ....[50]....
        /*0218*/ 	.word	0x000053e0


	//   ....[51]....
        /*021c*/ 	.word	0x00005400


	//   ....[52]....
        /*0220*/ 	.word	0x00005580


	//   ....[53]....
        /*0224*/ 	.word	0x000055c0


	//   ....[54]....
        /*0228*/ 	.word	0x000055f0


	//   ....[55]....
        /*022c*/ 	.word	0x00005600


	//   ....[56]....
        /*0230*/ 	.word	0x00005780


	//   ....[57]....
        /*0234*/ 	.word	0x000057b0


	//   ....[58]....
        /*0238*/ 	.word	0x000057e0


	//   ....[59]....
        /*023c*/ 	.word	0x00005800


	//----- nvinfo : EIATTR_VRC_CTA_INIT_COUNT
	.align		4
.L_296:
        /*0240*/ 	.byte	0x02, 0x4a
	.zero		1
	.zero		1


	//----- nvinfo : EIATTR_EXIT_INSTR_OFFSETS
	.align		4
        /*0244*/ 	.byte	0x04, 0x1c
        /*0246*/ 	.short	(.L_298 - .L_297)


	//   ....[0]....
.L_297:
        /*0248*/ 	.word	0x00000030


	//   ....[1]....
        /*024c*/ 	.word	0x000064a0


	//   ....[2]....
        /*0250*/ 	.word	0x000064e0


	//----- nvinfo : EIATTR_MAX_THREADS
	.align		4
.L_298:
        /*0254*/ 	.byte	0x04, 0x05
        /*0256*/ 	.short	(.L_300 - .L_299)
.L_299:
        /*0258*/ 	.word	0x00000100
        /*025c*/ 	.word	0x00000001
        /*0260*/ 	.word	0x00000001


	//----- nvinfo : EIATTR_CRS_STACK_SIZE
	.align		4
.L_300:
        /*0264*/ 	.byte	0x04, 0x1e
        /*0266*/ 	.short	(.L_302 - .L_301)
.L_301:
        /*0268*/ 	.word	0x00000000


	//----- nvinfo : EIATTR_CBANK_PARAM_SIZE
	.align		4
.L_302:
        /*026c*/ 	.byte	0x03, 0x19
        /*026e*/ 	.short	0x001d


	//----- nvinfo : EIATTR_PARAM_CBANK
	.align		4
        /*0270*/ 	.byte	0x04, 0x0a
        /*0272*/ 	.short	(.L_304 - .L_303)
	.align		4
.L_303:
        /*0274*/ 	.word	index@(.nv.constant0._ZN6thrust24THRUST_300001_SM_1000_NS8cuda_cub4core6detail13_kernel_agentINS1_8__reduce11ReduceAgentINS0_12zip_iteratorIN4cuda3std3__45tupleIJNS0_10device_ptrIdEENS0_17counting_iteratorIlNS0_11use_defaultESF_SF_EEEEEEEPNSB_IJdlEEESJ_iNS1_9__extrema9arg_max_fIdl10comparatorEEEEJSI_SK_iSO_EEEvDpT0_)
        /*0278*/ 	.short	0x0380
        /*027a*/ 	.short	0x001d


	//----- nvinfo : EIATTR_SW_WAR
	.align		4
.L_304:
        /*027c*/ 	.byte	0x04, 0x36
        /*027e*/ 	.short	(.L_306 - .L_305)
.L_305:
        /*0280*/ 	.word	0x00000008
.L_306:


//--------------------- .nv.info._Z6gauss2Pdii    --------------------------
	.section	.nv.info._Z6gauss2Pdii,"",@"SHT_CUDA_INFO"
	.sectionflags	@""
	.align	4


	//----- nvinfo : EIATTR_CUDA_API_VERSION
	.align		4
        /*0000*/ 	.byte	0x04, 0x37
        /*0002*/ 	.short	(.L_308 - .L_307)
.L_307:
        /*0004*/ 	.word	0x00000082


	//----- nvinfo : EIATTR_KPARAM_INFO
	.align		4
.L_308:
        /*0008*/ 	.byte	0x04, 0x17
        /*000a*/ 	.short	(.L_310 - .L_309)
.L_309:
        /*000c*/ 	.word	0x00000000
        /*0010*/ 	.short	0x0002
        /*0012*/ 	.short	0x000c
        /*0014*/ 	.byte	0x00, 0xf0, 0x11, 0x00


	//----- nvinfo : EIATTR_KPARAM_INFO
	.align		4
.L_310:
        /*0018*/ 	.byte	0x04, 0x17
        /*001a*/ 	.short	(.L_312 - .L_311)
.L_311:
        /*001c*/ 	.word	0x00000000
        /*0020*/ 	.short	0x0001
        /*0022*/ 	.short	0x0008
        /*0024*/ 	.byte	0x00, 0xf0, 0x11, 0x00


	//----- nvinfo : EIATTR_KPARAM_INFO
	.align		4
.L_312:
        /*0028*/ 	.byte	0x04, 0x17
        /*002a*/ 	.short	(.L_314 - .L_313)
.L_313:
        /*002c*/ 	.word	0x00000000
        /*0030*/ 	.short	0x0000
        /*0032*/ 	.short	0x0000
        /*0034*/ 	.byte	0x00, 0xf5, 0x21, 0x00


	//----- nvinfo : EIATTR_SPARSE_MMA_MASK
	.align		4
.L_314:
        /*0038*/ 	.byte	0x03, 0x50
        /*003a*/ 	.short	0x0000


	//----- nvinfo : EIATTR_MAXREG_COUNT
	.align		4
        /*003c*/ 	.byte	0x03, 0x1b
        /*003e*/ 	.short	0x00ff


	//----- nvinfo : EIATTR_MERCURY_ISA_VERSION
	.align		4
        /*0040*/ 	.byte	0x03, 0x5f
        /*0042*/ 	.short	0x0101


	//----- nvinfo : EIATTR_VRC_CTA_INIT_COUNT
	.align		4
        /*0044*/ 	.byte	0x02, 0x4a
	.zero		1
	.zero		1


	//----- nvinfo : EIATTR_EXIT_INSTR_OFFSETS
	.align		4
        /*0048*/ 	.byte	0x04, 0x1c
        /*004a*/ 	.short	(.L_316 - .L_315)


	//   ....[0]....
.L_315:
        /*004c*/ 	.word	0x000000e0


	//   ....[1]....
        /*0050*/ 	.word	0x000013f0


	//----- nvinfo : EIATTR_CRS_STACK_SIZE
	.align		4
.L_316:
        /*0054*/ 	.byte	0x04, 0x1e
        /*0056*/ 	.short	(.L_318 - .L_317)
.L_317:
        /*0058*/ 	.word	0x00000000


	//----- nvinfo : EIATTR_CBANK_PARAM_SIZE
	.align		4
.L_318:
        /*005c*/ 	.byte	0x03, 0x19
        /*005e*/ 	.short	0x0010


	//----- nvinfo : EIATTR_PARAM_CBANK
	.align		4
        /*0060*/ 	.byte	0x04, 0x0a
        /*0062*/ 	.short	(.L_320 - .L_319)
	.align		4
.L_319:
        /*0064*/ 	.word	index@(.nv.constant0._Z6gauss2Pdii)
        /*0068*/ 	.short	0x0380
        /*006a*/ 	.short	0x0010


	//----- nvinfo : EIATTR_SW_WAR
	.align		4
.L_320:
        /*006c*/ 	.byte	0x04, 0x36
        /*006e*/ 	.short	(.L_322 - .L_321)
.L_321:
        /*0070*/ 	.word	0x00000008
.L_322:


//--------------------- .nv.info._Z6gauss1Pdii    --------------------------
	.section	.nv.info._Z6gauss1Pdii,"",@"SHT_CUDA_INFO"
	.sectionflags	@""
	.align	4


	//----- nvinfo : EIATTR_CUDA_API_VERSION
	.align		4
        /*0000*/ 	.byte	0x04, 0x37
        /*0002*/ 	.short	(.L_324 - .L_323)
.L_323:
        /*0004*/ 	.word	0x00000082


	//----- nvinfo : EIATTR_KPARAM_INFO
	.align		4
.L_324:
        /*0008*/ 	.byte	0x04, 0x17
        /*000a*/ 	.short	(.L_326 - .L_325)
.L_325:
        /*000c*/ 	.word	0x00000000
        /*0010*/ 	.short	0x0002
        /*0012*/ 	.short	0x000c
        /*0014*/ 	.byte	0x00, 0xf0, 0x11, 0x00


	//----- nvinfo : EIATTR_KPARAM_INFO
	.align		4
.L_326:
        /*0018*/ 	.byte	0x04, 0x17
        /*001a*/ 	.short	(.L_328 - .L_327)
.L_327:
        /*001c*/ 	.word	0x00000000
        /*0020*/ 	.short	0x0001
        /*0022*/ 	.short	0x0008
        /*0024*/ 	.byte	0x00, 0xf0, 0x11, 0x00


	//----- nvinfo : EIATTR_KPARAM_INFO
	.align		4
.L_328:
        /*0028*/ 	.byte	0x04, 0x17
        /*002a*/ 	.short	(.L_330 - .L_329)
.L_329:
        /*002c*/ 	.word	0x00000000
        /*0030*/ 	.short	0x0000
        /*0032*/ 	.short	0x0000
        /*0034*/ 	.byte	0x00, 0xf5, 0x21, 0x00


	//----- nvinfo : EIATTR_SPARSE_MMA_MASK
	.align		4
.L_330:
        /*0038*/ 	.byte	0x03, 0x50
        /*003a*/ 	.short	0x0000


	//----- nvinfo : EIATTR_MAXREG_COUNT
	.align		4
        /*003c*/ 	.byte	0x03, 0x1b
        /*003e*/ 	.short	0x00ff


	//----- nvinfo : EIATTR_MERCURY_ISA_VERSION
	.align		4
        /*0040*/ 	.byte	0x03, 0x5f
        /*0042*/ 	.short	0x0101


	//----- nvinfo : EIATTR_VRC_CTA_INIT_COUNT
	.align		4
        /*0044*/ 	.byte	0x02, 0x4a
	.zero		1
	.zero		1


	//----- nvinfo : EIATTR_EXIT_INSTR_OFFSETS
	.align		4
        /*0048*/ 	.byte	0x04, 0x1c
        /*004a*/ 	.short	(.L_332 - .L_331)


	//   ....[0]....
.L_331:
        /*004c*/ 	.word	0x000000a0


	//   ....[1]....
        /*0050*/ 	.word	0x000012f0


	//----- nvinfo : EIATTR_CRS_STACK_SIZE
	.align		4
.L_332:
        /*0054*/ 	.byte	0x04, 0x1e
        /*0056*/ 	.short	(.L_334 - .L_333)
.L_333:
        /*0058*/ 	.word	0x00000000


	//----- nvinfo : EIATTR_CBANK_PARAM_SIZE
	.align		4
.L_334:
        /*005c*/ 	.byte	0x03, 0x19
        /*005e*/ 	.short	0x0010


	//----- nvinfo : EIATTR_PARAM_CBANK
	.align		4
        /*0060*/ 	.byte	0x04, 0x0a
        /*0062*/ 	.short	(.L_336 - .L_335)
	.align		4
.L_335:
        /*0064*/ 	.word	index@(.nv.constant0._Z6gauss1Pdii)
        /*0068*/ 	.short	0x0380
        /*006a*/ 	.short	0x0010


	//----- nvinfo : EIATTR_SW_WAR
	.align		4
.L_336:
        /*006c*/ 	.byte	0x04, 0x36
        /*006e*/ 	.short	(.L_338 - .L_337)
.L_337:
        /*0070*/ 	.word	0x00000008
.L_338:


//--------------------- .nv.info._Z6changePdiii   --------------------------
	.section	.nv.info._Z6changePdiii,"",@"SHT_CUDA_INFO"
	.sectionflags	@""
	.align	4


	//----- nvinfo : EIATTR_CUDA_API_VERSION
	.align		4
        /*0000*/ 	.byte	0x04, 0x37
        /*0002*/ 	.short	(.L_340 - .L_339)
.L_339:
        /*0004*/ 	.word	0x00000082


	//----- nvinfo : EIATTR_KPARAM_INFO
	.align		4
.L_340:
        /*0008*/ 	.byte	0x04, 0x17
        /*000a*/ 	.short	(.L_342 - .L_341)
.L_341:
        /*000c*/ 	.word	0x00000000
        /*0010*/ 	.short	0x0003
        /*0012*/ 	.short	0x0010
        /*0014*/ 	.byte	0x00, 0xf0, 0x11, 0x00


	//----- nvinfo : EIATTR_KPARAM_INFO
	.align		4
.L_342:
        /*0018*/ 	.byte	0x04, 0x17
        /*001a*/ 	.short	(.L_344 - .L_343)
.L_343:
        /*001c*/ 	.word	0x00000000
        /*0020*/ 	.short	0x0002
        /*0022*/ 	.short	0x000c
        /*0024*/ 	.byte	0x00, 0xf0, 0x11, 0x00


	//----- nvinfo : EIATTR_KPARAM_INFO
	.align		4
.L_344:
        /*0028*/ 	.byte	0x04, 0x17
        /*002a*/ 	.short	(.L_346 - .L_345)
.L_345:
        /*002c*/ 	.word	0x00000000
        /*0030*/ 	.short	0x0001
        /*0032*/ 	.short	0x0008
        /*0034*/ 	.byte	0x00, 0xf0, 0x11, 0x00


	//----- nvinfo : EIATTR_KPARAM_INFO
	.align		4
.L_346:
        /*0038*/ 	.byte	0x04, 0x17
        /*003a*/ 	.short	(.L_348 - .L_347)
.L_347:
        /*003c*/ 	.word	0x00000000
        /*0040*/ 	.short	0x0000
        /*0042*/ 	.short	0x0000
        /*0044*/ 	.byte	0x00, 0xf5, 0x21, 0x00


	//----- nvinfo : EIATTR_SPARSE_MMA_MASK
	.align		4
.L_348:
        /*0048*/ 	.byte	0x03, 0x50
        /*004a*/ 	.short	0x0000


	//----- nvinfo : EIATTR_MAXREG_COUNT
	.align		4
        /*004c*/ 	.byte	0x03, 0x1b
        /*004e*/ 	.short	0x00ff


	//----- nvinfo : EIATTR_MERCURY_ISA_VERSION
	.align		4
        /*0050*/ 	.byte	0x03, 0x5f
        /*0052*/ 	.short	0x0101


	//----- nvinfo : EIATTR_VRC_CTA_INIT_COUNT
	.align		4
        /*0054*/ 	.byte	0x02, 0x4a
	.zero		1
	.zero		1


	//----- nvinfo : EIATTR_EXIT_INSTR_OFFSETS
	.align		4
        /*0058*/ 	.byte	0x04, 0x1c
        /*005a*/ 	.short	(.L_350 - .L_349)


	//   ....[0]....
.L_349:
        /*005c*/ 	.word	0x000000b0


	//   ....[1]....
        /*0060*/ 	.word	0x00000400


	//   ....[2]....
        /*0064*/ 	.word	0x00000670


	//----- nvinfo : EIATTR_CRS_STACK_SIZE
	.align		4
.L_350:
        /*0068*/ 	.byte	0x04, 0x1e
        /*006a*/ 	.short	(.L_352 - .L_351)
.L_351:
        /*006c*/ 	.word	0x00000000


	//----- nvinfo : EIATTR_CBANK_PARAM_SIZE
	.align		4
.L_352:
        /*0070*/ 	.byte	0x03, 0x19
        /*0072*/ 	.short	0x0014


	//----- nvinfo : EIATTR_PARAM_CBANK
	.align		4
        /*0074*/ 	.byte	0x04, 0x0a
        /*0076*/ 	.short	(.L_354 - .L_353)
	.align		4
.L_353:
        /*0078*/ 	.word	index@(.nv.constant0._Z6changePdiii)
        /*007c*/ 	.short	0x0380
        /*007e*/ 	.short	0x0014


	//----- nvinfo : EIATTR_SW_WAR
	.align		4
.L_354:
        /*0080*/ 	.byte	0x04, 0x36
        /*0082*/ 	.short	(.L_356 - .L_355)
.L_355:
        /*0084*/ 	.word	0x00000008
.L_356:


//--------------------- .nv.callgraph             --------------------------
	.section	.nv.callgraph,"",@"SHT_CUDA_CALLGRAPH"
	.align	4
	.sectionentsize	8
	.align		4
        /*0000*/ 	.word	0x00000000
	.align		4
        /*0004*/ 	.word	0xffffffff
	.align		4
        /*0008*/ 	.word	0x00000000
	.align		4
        /*000c*/ 	.word	0xfffffffe
	.align		4
        /*0010*/ 	.word	0x00000000
	.align		4
        /*0014*/ 	.word	0xfffffffd
	.align		4
        /*0018*/ 	.word	0x00000000
	.align		4
        /*001c*/ 	.word	0xfffffffc


//--------------------- .nv.constant4             --------------------------
	.section	.nv.constant4,"a",@progbits
	.align	8
	.align		8
.nv.constant4:
        /*0000*/ 	.dword	_ZN34_INTERNAL_bb117de3_4_k_cu_b0b2ed6c4cuda3std3__45__cpo5beginE
	.align		8
        /*0008*/ 	.dword	_ZN34_INTERNAL_bb117de3_4_k_cu_b0b2ed6c4cuda3std3__45__cpo3endE
	.align		8
        /*0010*/ 	.dword	_ZN34_INTERNAL_bb117de3_4_k_cu_b0b2ed6c4cuda3std3__45__cpo6cbeginE
	.align		8
        /*0018*/ 	.dword	_ZN34_INTERNAL_bb117de3_4_k_cu_b0b2ed6c4cuda3std3__45__cpo4cendE
	.align		8
        /*0020*/ 	.dword	_ZN34_INTERNAL_bb117de3_4_k_cu_b0b2ed6c4cuda3std3__45__cpo6rbeginE
	.align		8
        /*0028*/ 	.dword	_ZN34_INTERNAL_bb117de3_4_k_cu_b0b2ed6c4cuda3std3__45__cpo4rendE
	.align		8
        /*0030*/ 	.dword	_ZN34_INTERNAL_bb117de3_4_k_cu_b0b2ed6c4cuda3std3__45__cpo7crbeginE
	.align		8
        /*0038*/ 	.dword	_ZN34_INTERNAL_bb117de3_4_k_cu_b0b2ed6c4cuda3std3__45__cpo5crendE
	.align		8
        /*0040*/ 	.dword	_ZN34_INTERNAL_bb117de3_4_k_cu_b0b2ed6c4cuda3std3__436_GLOBAL__N__bb117de3_4_k_cu_b0b2ed6c6ignoreE
	.align		8
        /*0048*/ 	.dword	_ZN34_INTERNAL_bb117de3_4_k_cu_b0b2ed6c4cuda3std3__419piecewise_constructE
	.align		8
        /*0050*/ 	.dword	_ZN34_INTERNAL_bb117de3_4_k_cu_b0b2ed6c4cuda3std3__48in_placeE
	.align		8
        /*0058*/ 	.dword	_ZN34_INTERNAL_bb117de3_4_k_cu_b0b2ed6c4cuda3std3__420unreachable_sentinelE
	.align		8
        /*0060*/ 	.dword	_ZN34_INTERNAL_bb117de3_4_k_cu_b0b2ed6c4cuda3std3__47nulloptE
	.align		8
        /*0068*/ 	.dword	_ZN34_INTERNAL_bb117de3_4_k_cu_b0b2ed6c4cuda3std3__48unexpectE
	.align		8
        /*0070*/ 	.dword	_ZN34_INTERNAL_bb117de3_4_k_cu_b0b2ed6c4cuda3std6ranges3__45__cpo4swapE
	.align		8
        /*0078*/ 	.dword	_ZN34_INTERNAL_bb117de3_4_k_cu_b0b2ed6c4cuda3std6ranges3__45__cpo9iter_moveE
	.align		8
        /*0080*/ 	.dword	_ZN34_INTERNAL_bb117de3_4_k_cu_b0b2ed6c4cuda3std6ranges3__45__cpo5beginE
	.align		8
        /*0088*/ 	.dword	_ZN34_INTERNAL_bb117de3_4_k_cu_b0b2ed6c4cuda3std6ranges3__45__cpo3endE
	.align		8
        /*0090*/ 	.dword	_ZN34_INTERNAL_bb117de3_4_k_cu_b0b2ed6c4cuda3std6ranges3__45__cpo6cbeginE
	.align		8
        /*0098*/ 	.dword	_ZN34_INTERNAL_bb117de3_4_k_cu_b0b2ed6c4cuda3std6ranges3__45__cpo4cendE
	.align		8
        /*00a0*/ 	.dword	_ZN34_INTERNAL_bb117de3_4_k_cu_b0b2ed6c4cuda3std6ranges3__45__cpo7advanceE
	.align		8
        /*00a8*/ 	.dword	_ZN34_INTERNAL_bb117de3_4_k_cu_b0b2ed6c4cuda3std6ranges3__45__cpo9iter_swapE
	.align		8
        /*00b0*/ 	.dword	_ZN34_INTERNAL_bb117de3_4_k_cu_b0b2ed6c4cuda3std6ranges3__45__cpo4nextE
	.align		8
        /*00b8*/ 	.dword	_ZN34_INTERNAL_bb117de3_4_k_cu_b0b2ed6c4cuda3std6ranges3__45__cpo4prevE
	.align		8
        /*00c0*/ 	.dword	_ZN34_INTERNAL_bb117de3_4_k_cu_b0b2ed6c4cuda3std6ranges3__45__cpo4dataE
	.align		8
        /*00c8*/ 	.dword	_ZN34_INTERNAL_bb117de3_4_k_cu_b0b2ed6c4cuda3std6ranges3__45__cpo5cdataE
	.align		8
        /*00d0*/ 	.dword	_ZN34_INTERNAL_bb117de3_4_k_cu_b0b2ed6c4cuda3std6ranges3__45__cpo4sizeE
	.align		8
        /*00d8*/ 	.dword	_ZN34_INTERNAL_bb117de3_4_k_cu_b0b2ed6c4cuda3std6ranges3__45__cpo5ssizeE
	.align		8
        /*00e0*/ 	.dword	_ZN34_INTERNAL_bb117de3_4_k_cu_b0b2ed6c4cuda3std6ranges3__45__cpo8distanceE
	.align		8
        /*00e8*/ 	.dword	_ZN34_INTERNAL_bb117de3_4_k_cu_b0b2ed6c6thrust24THRUST_300001_SM_1000_NS8cuda_cub3parE
	.align		8
        /*00f0*/ 	.dword	_ZN34_INTERNAL_bb117de3_4_k_cu_b0b2ed6c6thrust24THRUST_300001_SM_1000_NS8cuda_cub10par_nosyncE
	.align		8
        /*00f8*/ 	.dword	_ZN34_INTERNAL_bb117de3_4_k_cu_b0b2ed6c6thrust24THRUST_300001_SM_1000_NS6system6detail10sequential3seqE
	.align		8
        /*0100*/ 	.dword	_ZN34_INTERNAL_bb117de3_4_k_cu_b0b2ed6c6thrust24THRUST_300001_SM_1000_NS6system3cpp3parE
	.align		8
        /*0108*/ 	.dword	_ZN34_INTERNAL_bb117de3_4_k_cu_b0b2ed6c6thrust24THRUST_300001_SM_1000_NS12placeholders2_1E
	.align		8
        /*0110*/ 	.dword	_ZN34_INTERNAL_bb117de3_4_k_cu_b0b2ed6c6thrust24THRUST_300001_SM_1000_NS12placeholders2_2E
	.align		8
        /*0118*/ 	.dword	_ZN34_INTERNAL_bb117de3_4_k_cu_b0b2ed6c6thrust24THRUST_300001_SM_1000_NS12placeholders2_3E
	.align		8
        /*0120*/ 	.dword	_ZN34_INTERNAL_bb117de3_4_k_cu_b0b2ed6c6thrust24THRUST_300001_SM_1000_NS12placeholders2_4E
	.align		8
        /*0128*/ 	.dword	_ZN34_INTERNAL_bb117de3_4_k_cu_b0b2ed6c6thrust24THRUST_300001_SM_1000_NS12placeholders2_5E
	.align		8
        /*0130*/ 	.dword	_ZN34_INTERNAL_bb117de3_4_k_cu_b0b2ed6c6thrust24THRUST_300001_SM_1000_NS12placeholders2_6E
	.align		8
        /*0138*/ 	.dword	_ZN34_INTERNAL_bb117de3_4_k_cu_b0b2ed6c6thrust24THRUST_300001_SM_1000_NS12placeholders2_7E
	.align		8
        /*0140*/ 	.dword	_ZN34_INTERNAL_bb117de3_4_k_cu_b0b2ed6c6thrust24THRUST_300001_SM_1000_NS12placeholders2_8E
	.align		8
        /*0148*/ 	.dword	_ZN34_INTERNAL_bb117de3_4_k_cu_b0b2ed6c6thrust24THRUST_300001_SM_1000_NS12placeholders2_9E
	.align		8
        /*0150*/ 	.dword	_ZN34_INTERNAL_bb117de3_4_k_cu_b0b2ed6c6thrust24THRUST_300001_SM_1000_NS12placeholders3_10E
	.align		8
        /*0158*/ 	.dword	_ZN34_INTERNAL_bb117de3_4_k_cu_b0b2ed6c6thrust24THRUST_300001_SM_1000_NS3seqE
	.align		8
        /*0160*/ 	.dword	_ZN34_INTERNAL_bb117de3_4_k_cu_b0b2ed6c6thrust24THRUST_300001_SM_1000_NS6deviceE


//--------------------- .text._ZN3cub18CUB_300001_SM_10006detail11EmptyKernelIvEEvv --------------------------
	.section	.text._ZN3cub18CUB_300001_SM_10006detail11EmptyKernelIvEEvv,"ax",@progbits
	.align	128
        .global         _ZN3cub18CUB_300001_SM_10006detail11EmptyKernelIvEEvv
        .type           _ZN3cub18CUB_300001_SM_10006detail11EmptyKernelIvEEvv,@function
        .size           _ZN3cub18CUB_300001_SM_10006detail11EmptyKernelIvEEvv,(.L_x_757 - _ZN3cub18CUB_300001_SM_10006detail11EmptyKernelIvEEvv)
        .other          _ZN3cub18CUB_300001_SM_10006detail11EmptyKernelIvEEvv,@"STO_CUDA_ENTRY STV_DEFAULT"
_ZN3cub18CUB_300001_SM_10006detail11EmptyKernelIvEEvv:
.text._ZN3cub18CUB_300001_SM_10006detail11EmptyKernelIvEEvv:
[----:B------:R-:W-:Y:S01]  /*0000*/  LDC R1, c[0x0][0x37c] ;  /* 0x0000df00ff017b82 */ /* 0x000fe20000000800 */
[----:B------:R-:W-:Y:S05]  /*0010*/  EXIT ;  /* 0x000000000000794d */ /* 0x000fea0003800000 */
.L_x_0:
[----:B------:R-:W-:-:S00]  /*0020*/  BRA `(.L_x_0) ;  /* 0xfffffffc00fc7947 */ /* 0x000fc0000383ffff */
[----:B------:R-:W-:-:S00]  /*0030*/  NOP ;  /* 0x0000000000007918 */ /* 0x000fc00000000000 */
        /* <DEDUP_REMOVED lines=12> */
.L_x_757:


//--------------------- .text._ZN6thrust24THRUST_300001_SM_1000_NS8cuda_cub4core6detail13_kernel_agentINS1_8__reduce11ReduceAgentIPN4cuda3std3__45tupleIJdlEEESC_SB_lNS1_9__extrema9arg_max_fIdl10comparatorEEEEJSC_SC_iSG_EEEvDpT0_ --------------------------
	.section	.text._ZN6thrust24THRUST_300001_SM_1000_NS8cuda_cub4core6detail13_kernel_agentINS1_8__reduce11ReduceAgentIPN4cuda3std3__45tupleIJdlEEESC_SB_lNS1_9__extrema9arg_max_fIdl10comparatorEEEEJSC_SC_iSG_EEEvDpT0_,"ax",@progbits
	.align	128
        .global         _ZN6thrust24THRUST_300001_SM_1000_NS8cuda_cub4core6detail13_kernel_agentINS1_8__reduce11ReduceAgentIPN4cuda3std3__45tupleIJdlEEESC_SB_lNS1_9__extrema9arg_max_fIdl10comparatorEEEEJSC_SC_iSG_EEEvDpT0_
        .type           _ZN6thrust24THRUST_300001_SM_1000_NS8cuda_cub4core6detail13_kernel_agentINS1_8__reduce11ReduceAgentIPN4cuda3std3__45tupleIJdlEEESC_SB_lNS1_9__extrema9arg_max_fIdl10comparatorEEEEJSC_SC_iSG_EEEvDpT0_,@function
        .size           _ZN6thrust24THRUST_300001_SM_1000_NS8cuda_cub4core6detail13_kernel_agentINS1_8__reduce11ReduceAgentIPN4cuda3std3__45tupleIJdlEEESC_SB_lNS1_9__extrema9arg_max_fIdl10comparatorEEEEJSC_SC_iSG_EEEvDpT0_,(.L_x_758 - _ZN6thrust24THRUST_300001_SM_1000_NS8cuda_cub4core6detail13_kernel_agentINS1_8__reduce11ReduceAgentIPN4cuda3std3__45tupleIJdlEEESC_SB_lNS1_9__extrema9arg_max_fIdl10comparatorEEEEJSC_SC_iSG_EEEvDpT0_)
        .other          _ZN6thrust24THRUST_300001_SM_1000_NS8cuda_cub4core6detail13_kernel_agentINS1_8__reduce11ReduceAgentIPN4cuda3std3__45tupleIJdlEEESC_SB_lNS1_9__extrema9arg_max_fIdl10comparatorEEEEJSC_SC_iSG_EEEvDpT0_,@"STO_CUDA_ENTRY STV_DEFAULT"
_ZN6thrust24THRUST_300001_SM_1000_NS8cuda_cub4core6detail13_kernel_agentINS1_8__reduce11ReduceAgentIPN4cuda3std3__45tupleIJdlEEESC_SB_lNS1_9__extrema9arg_max_fIdl10comparatorEEEEJSC_SC_iSG_EEEvDpT0_:
.text._ZN6thrust24THRUST_300001_SM_1000_NS8cuda_cub4core6detail13_kernel_agentINS1_8__reduce11ReduceAgentIPN4cuda3std3__45tupleIJdlEEESC_SB_lNS1_9__extrema9arg_max_fIdl10comparatorEEEEJSC_SC_iSG_EEEvDpT0_:
[----:B------:R-:W-:Y:S01]  /*0000*/  LDC R1, c[0x0][0x37c] ;  /* 0x0000df00ff017b82 */ /* 0x000fe20000000800 */
[----:B------:R-:W0:Y:S02]  /*0010*/  LDCU UR8, c[0x0][0x390] ;  /* 0x00007200ff0877ac */ /* 0x000e240008000800 */
[----:B0-----:R-:W-:-:S13]  /*0020*/  ISETP.NE.AND P0, PT, RZ, UR8, PT ;  /* 0x00000008ff007c0c */ /* 0x001fda000bf05270 */
[----:B------:R-:W-:Y:S05]  /*0030*/  @!P0 EXIT ;  /* 0x000000000000894d */ /* 0x000fea0003800000 */
[----:B------:R-:W-:Y:S01]  /*0040*/  UISETP.GT.AND UP0, UPT, UR8, 0x4ff, UPT ;  /* 0x000004ff0800788c */ /* 0x000fe2000bf04270 */
[----:B------:R-:W-:Y:S01]  /*0050*/  BSSY.RECONVERGENT B0, `(.L_x_1) ;  /* 0x00006c1000007945 */ /* 0x000fe20003800200 */
[----:B------:R-:W0:Y:S07]  /*0060*/  LDCU.64 UR10, c[0x0][0x358] ;  /* 0x00006b00ff0a77ac */ /* 0x000e2e0008000a00 */
[----:B------:R-:W-:Y:S05]  /*0070*/  BRA.U UP0, `(.L_x_2) ;  /* 0x0000003900807547 */ /* 0x000fea000b800000 */
[----:B------:R-:W1:Y:S01]  /*0080*/  S2R R0, SR_TID.X ;  /* 0x0000000000007919 */ /* 0x000e620000002100 */
[----:B------:R-:W2:Y:S01]  /*0090*/  LDCU UR4, c[0x0][0x390] ;  /* 0x00007200ff0477ac */ /* 0x000ea20008000800 */
[----:B------:R-:W-:Y:S01]  /*00a0*/  BSSY.RECONVERGENT B1, `(.L_x_3) ;  /* 0x000000b000017945 */ /* 0x000fe20003800200 */
[----:B------:R-:W-:Y:S02]  /*00b0*/  CS2R R14, SRZ ;  /* 0x00000000000e7805 */ /* 0x000fe4000001ff00 */
[----:B------:R-:W-:Y:S02]  /*00c0*/  CS2R R12, SRZ ;  /* 0x00000000000c7805 */ /* 0x000fe4000001ff00 */
[----:B-1----:R-:W-:Y:S01]  /*00d0*/  ISETP.GE.AND P0, PT, R0, UR8, PT ;  /* 0x0000000800007c0c */ /* 0x002fe2000bf06270 */
[----:B------:R-:W-:-:S12]  /*00e0*/  IMAD.MOV.U32 R19, RZ, RZ, R0 ;  /* 0x000000ffff137224 */ /* 0x000fd800078e0000 */
[----:B--2---:R-:W-:Y:S05]  /*00f0*/  @P0 BRA `(.L_x_4) ;  /* 0x0000000000140947 */ /* 0x004fea0003800000 */
[----:B------:R-:W1:Y:S02]  /*0100*/  LDC.64 R2, c[0x0][0x380] ;  /* 0x0000e000ff027b82 */ /* 0x000e640000000a00 */
[----:B-1----:R-:W-:-:S05]  /*0110*/  IMAD.WIDE.U32 R2, R0, 0x10, R2 ;  /* 0x0000001000027825 */ /* 0x002fca00078e0002 */
[----:B0-----:R1:W5:Y:S04]  /*0120*/  LDG.E.64.CONSTANT R14, desc[UR10][R2.64] ;  /* 0x0000000a020e7981 */ /* 0x001368000c1e9b00 */
[----:B------:R1:W5:Y:S01]  /*0130*/  LDG.E.64.CONSTANT R12, desc[UR10][R2.64+0x8] ;  /* 0x0000080a020c7981 */ /* 0x000362000c1e9b00 */
[----:B------:R-:W-:-:S07]  /*0140*/  VIADD R19, R0, 0x100 ;  /* 0x0000010000137836 */ /* 0x000fce0000000000 */
.L_x_4:
[----:B0-----:R-:W-:Y:S05]  /*0150*/  BSYNC.RECONVERGENT B1 ;  /* 0x0000000000017941 */ /* 0x001fea0003800200 */
.L_x_3:
[----:B------:R-:W-:Y:S01]  /*0160*/  ISETP.GE.AND P0, PT, R19, UR8, PT ;  /* 0x0000000813007c0c */ /* 0x000fe2000bf06270 */
[----:B------:R-:W-:-:S12]  /*0170*/  BSSY.RECONVERGENT B1, `(.L_x_5) ;  /* 0x0000099000017945 */ /* 0x000fd80003800200 */
[----:B------:R-:W-:Y:S05]  /*0180*/  @P0 BRA `(.L_x_6) ;  /* 0x00000008005c0947 */ /* 0x000fea0003800000 */
[----:B------:R-:W-:Y:S01]  /*0190*/  LOP3.LUT R4, RZ, R19, RZ, 0x33, !PT ;  /* 0x00000013ff047212 */ /* 0x000fe200078e33ff */
[----:B------:R-:W-:Y:S04]  /*01a0*/  BSSY.RECONVERGENT B2, `(.L_x_7) ;  /* 0x000002e000027945 */ /* 0x000fe80003800200 */
[----:B------:R-:W-:-:S05]  /*01b0*/  VIADD R4, R4, UR8 ;  /* 0x0000000804047c36 */ /* 0x000fca0008000000 */
[----:B-1----:R-:W-:-:S04]  /*01c0*/  LOP3.LUT R2, R4, 0x300, RZ, 0xc0, !PT ;  /* 0x0000030004027812 */ /* 0x002fc800078ec0ff */
[----:B------:R-:W-:-:S13]  /*01d0*/  ISETP.NE.AND P0, PT, R2, 0x300, PT ;  /* 0x000003000200780c */ /* 0x000fda0003f05270 */
[----:B------:R-:W-:Y:S05]  /*01e0*/  @!P0 BRA `(.L_x_8) ;  /* 0x0000000000a48947 */ /* 0x000fea0003800000 */
[----:B------:R-:W0:Y:S01]  /*01f0*/  LDC.64 R2, c[0x0][0x380] ;  /* 0x0000e000ff027b82 */ /* 0x000e220000000a00 */
[----:B------:R-:W-:-:S04]  /*0200*/  LEA.HI R5, R4, 0x1, RZ, 0x18 ;  /* 0x0000000104057811 */ /* 0x000fc800078fc0ff */
[----:B------:R-:W-:-:S05]  /*0210*/  LOP3.LUT R5, R5, 0x3, RZ, 0xc0, !PT ;  /* 0x0000000305057812 */ /* 0x000fca00078ec0ff */
[----:B------:R-:W-:Y:S02]  /*0220*/  IMAD.MOV R5, RZ, RZ, -R5 ;  /* 0x000000ffff057224 */ /* 0x000fe400078e0a05 */
[----:B0-----:R-:W-:-:S04]  /*0230*/  IMAD.WIDE.U32 R2, R19, 0x10, R2 ;  /* 0x0000001013027825 */ /* 0x001fc800078e0002 */
[----:B------:R-:W-:-:S07]  /*0240*/  IMAD.MOV.U32 R16, RZ, RZ, R2 ;  /* 0x000000ffff107224 */ /* 0x000fce00078e0002 */
.L_x_11:
[----:B------:R-:W-:-:S05]  /*0250*/  IMAD.MOV.U32 R2, RZ, RZ, R16 ;  /* 0x000000ffff027224 */ /* 0x000fca00078e0010 */
[----:B------:R-:W2:Y:S04]  /*0260*/  LDG.E.64.CONSTANT R8, desc[UR10][R2.64] ;  /* 0x0000000a02087981 */ /* 0x000ea8000c1e9b00 */
[----:B------:R-:W3:Y:S01]  /*0270*/  LDG.E.64.CONSTANT R10, desc[UR10][R2.64+0x8] ;  /* 0x0000080a020a7981 */ /* 0x000ee2000c1e9b00 */
[----:B------:R-:W-:Y:S01]  /*0280*/  VIADD R5, R5, 0x1 ;  /* 0x0000000105057836 */ /* 0x000fe20000000000 */
[----:B------:R-:W-:Y:S01]  /*0290*/  BSSY.RECONVERGENT B3, `(.L_x_9) ;  /* 0x000001b000037945 */ /* 0x000fe20003800200 */
[----:B-----5:R-:W-:Y:S01]  /*02a0*/  IMAD.MOV.U32 R21, RZ, RZ, R13 ;  /* 0x000000ffff157224 */ /* 0x020fe200078e000d */
[----:B------:R-:W-:Y:S01]  /*02b0*/  IADD3 R16, P3, PT, R2, 0x1000, RZ ;  /* 0x0000100002107810 */ /* 0x000fe20007f7e0ff */
[----:B------:R-:W-:Y:S01]  /*02c0*/  IMAD.MOV.U32 R17, RZ, RZ, R12 ;  /* 0x000000ffff117224 */ /* 0x000fe200078e000c */
[----:B------:R-:W-:Y:S01]  /*02d0*/  ISETP.NE.AND P2, PT, R5, RZ, PT ;  /* 0x000000ff0500720c */ /* 0x000fe20003f45270 */
[----:B------:R-:W-:-:S02]  /*02e0*/  IMAD.MOV.U32 R6, RZ, RZ, R14 ;  /* 0x000000ffff067224 */ /* 0x000fc400078e000e */
[----:B------:R-:W-:Y:S01]  /*02f0*/  IMAD.MOV.U32 R7, RZ, RZ, R15 ;  /* 0x000000ffff077224 */ /* 0x000fe200078e000f */
[----:B--2---:R-:W-:Y:S01]  /*0300*/  DSETP.GEU.AND P0, PT, |R14|, |R8|, PT ;  /* 0x400000080e00722a */ /* 0x004fe20003f0e200 */
[----:B------:R-:W-:Y:S02]  /*0310*/  IMAD.MOV.U32 R14, RZ, RZ, R8 ;  /* 0x000000ffff0e7224 */ /* 0x000fe400078e0008 */
[----:B---3--:R-:W-:Y:S02]  /*0320*/  IMAD.MOV.U32 R12, RZ, RZ, R10 ;  /* 0x000000ffff0c7224 */ /* 0x008fe400078e000a */
[----:B------:R-:W-:Y:S02]  /*0330*/  IMAD.MOV.U32 R13, RZ, RZ, R11 ;  /* 0x000000ffff0d7224 */ /* 0x000fe400078e000b */
[----:B------:R-:W-:-:S07]  /*0340*/  IMAD.MOV.U32 R15, RZ, RZ, R9 ;  /* 0x000000ffff0f7224 */ /* 0x000fce00078e0009 */
[----:B------:R-:W-:Y:S05]  /*0350*/  @!P0 BRA `(.L_x_10) ;  /* 0x0000000000388947 */ /* 0x000fea0003800000 */
[----:B------:R-:W-:Y:S01]  /*0360*/  DSETP.GEU.AND P0, PT, |R8|, |R6|, PT ;  /* 0x400000060800722a */ /* 0x000fe20003f0e200 */
[----:B------:R-:W-:Y:S02]  /*0370*/  IMAD.MOV.U32 R14, RZ, RZ, R6 ;  /* 0x000000ffff0e7224 */ /* 0x000fe400078e0006 */
[----:B------:R-:W-:Y:S02]  /*0380*/  IMAD.MOV.U32 R15, RZ, RZ, R7 ;  /* 0x000000ffff0f7224 */ /* 0x000fe400078e0007 */
[----:B------:R-:W-:Y:S02]  /*0390*/  IMAD.MOV.U32 R12, RZ, RZ, R17 ;  /* 0x000000ffff0c7224 */ /* 0x000fe400078e0011 */
[----:B------:R-:W-:-:S07]  /*03a0*/  IMAD.MOV.U32 R13, RZ, RZ, R21 ;  /* 0x000000ffff0d7224 */ /* 0x000fce00078e0015 */
[----:B------:R-:W-:Y:S05]  /*03b0*/  @!P0 BRA `(.L_x_10) ;  /* 0x0000000000208947 */ /* 0x000fea0003800000 */
[CC--:B------:R-:W-:Y:S02]  /*03c0*/  ISETP.GE.U32.AND P1, PT, R17.reuse, R10.reuse, PT ;  /* 0x0000000a1100720c */ /* 0x0c0fe40003f26070 */
[----:B------:R-:W-:Y:S02]  /*03d0*/  ISETP.LT.U32.AND P0, PT, R17, R10, PT ;  /* 0x0000000a1100720c */ /* 0x000fe40003f01070 */
[CC--:B------:R-:W-:Y:S02]  /*03e0*/  ISETP.GE.AND.EX P1, PT, R21.reuse, R11.reuse, PT, P1 ;  /* 0x0000000b1500720c */ /* 0x0c0fe40003f26310 */
[----:B------:R-:W-:Y:S02]  /*03f0*/  ISETP.LT.AND.EX P0, PT, R21, R11, PT, P0 ;  /* 0x0000000b1500720c */ /* 0x000fe40003f01300 */
[----:B------:R-:W-:Y:S02]  /*0400*/  FSEL R14, R6, R8, !P1 ;  /* 0x00000008060e7208 */ /* 0x000fe40004800000 */
[----:B------:R-:W-:-:S02]  /*0410*/  FSEL R15, R7, R9, !P1 ;  /* 0x00000009070f7208 */ /* 0x000fc40004800000 */
[----:B------:R-:W-:Y:S02]  /*0420*/  SEL R12, R17, R10, P0 ;  /* 0x0000000a110c7207 */ /* 0x000fe40000000000 */
[----:B------:R-:W-:-:S07]  /*0430*/  SEL R13, R21, R11, P0 ;  /* 0x0000000b150d7207 */ /* 0x000fce0000000000 */
.L_x_10:
[----:B------:R-:W-:Y:S05]  /*0440*/  BSYNC.RECONVERGENT B3 ;  /* 0x0000000000037941 */ /* 0x000fea0003800200 */
.L_x_9:
[----:B------:R-:W-:Y:S02]  /*0450*/  IMAD.X R3, RZ, RZ, R3, P3 ;  /* 0x000000ffff037224 */ /* 0x000fe400018e0603 */
[----:B------:R-:W-:Y:S01]  /*0460*/  VIADD R19, R19, 0x100 ;  /* 0x0000010013137836 */ /* 0x000fe20000000000 */
[----:B------:R-:W-:Y:S06]  /*0470*/  @P2 BRA `(.L_x_11) ;  /* 0xfffffffc00742947 */ /* 0x000fec000383ffff */
.L_x_8:
[----:B------:R-:W-:Y:S05]  /*0480*/  BSYNC.RECONVERGENT B2 ;  /* 0x0000000000027941 */ /* 0x000fea0003800200 */
.L_x_7:
[----:B------:R-:W0:Y:S01]  /*0490*/  LDC.64 R8, c[0x0][0x380] ;  /* 0x0000e000ff087b82 */ /* 0x000e220000000a00 */
[----:B------:R-:W-:-:S13]  /*04a0*/  ISETP.GE.U32.AND P0, PT, R4, 0x300, PT ;  /* 0x000003000400780c */ /* 0x000fda0003f06070 */
[----:B------:R-:W-:Y:S05]  /*04b0*/  @!P0 BRA `(.L_x_6) ;  /* 0x0000000400908947 */ /* 0x000fea0003800000 */
.L_x_20:
[----:B0-----:R-:W-:-:S05]  /*04c0*/  IMAD.WIDE R20, R19, 0x10, R8 ;  /* 0x0000001013147825 */ /* 0x001fca00078e0208 */
[----:B------:R-:W2:Y:S04]  /*04d0*/  LDG.E.64.CONSTANT R10, desc[UR10][R20.64] ;  /* 0x0000000a140a7981 */ /* 0x000ea8000c1e9b00 */
[----:B------:R-:W3:Y:S04]  /*04e0*/  LDG.E.64.CONSTANT R16, desc[UR10][R20.64+0x8] ;  /* 0x0000080a14107981 */ /* 0x000ee8000c1e9b00 */
[----:B-----5:R0:W5:Y:S04]  /*04f0*/  LDG.E.64.CONSTANT R6, desc[UR10][R20.64+0x1000] ;  /* 0x0010000a14067981 */ /* 0x020168000c1e9b00 */
[----:B------:R0:W5:Y:S01]  /*0500*/  LDG.E.64.CONSTANT R4, desc[UR10][R20.64+0x1008] ;  /* 0x0010080a14047981 */ /* 0x000162000c1e9b00 */
[----:B------:R-:W-:Y:S01]  /*0510*/  BSSY.RECONVERGENT B2, `(.L_x_12) ;  /* 0x0000015000027945 */ /* 0x000fe20003800200 */
[----:B--2---:R-:W-:Y:S01]  /*0520*/  DSETP.GEU.AND P0, PT, |R14|, |R10|, PT ;  /* 0x4000000a0e00722a */ /* 0x004fe20003f0e200 */
[----:B------:R-:W-:-:S02]  /*0530*/  IMAD.MOV.U32 R2, RZ, RZ, R10 ;  /* 0x000000ffff027224 */ /* 0x000fc400078e000a */
[----:B------:R-:W-:Y:S02]  /*0540*/  IMAD.MOV.U32 R3, RZ, RZ, R11 ;  /* 0x000000ffff037224 */ /* 0x000fe400078e000b */
[----:B---3--:R-:W-:Y:S02]  /*0550*/  IMAD.MOV.U32 R23, RZ, RZ, R16 ;  /* 0x000000ffff177224 */ /* 0x008fe400078e0010 */
[----:B------:R-:W-:-:S07]  /*0560*/  IMAD.MOV.U32 R25, RZ, RZ, R17 ;  /* 0x000000ffff197224 */ /* 0x000fce00078e0011 */
[----:B0-----:R-:W-:Y:S05]  /*0570*/  @!P0 BRA `(.L_x_13) ;  /* 0x0000000000388947 */ /* 0x001fea0003800000 */
[----:B------:R-:W-:Y:S01]  /*0580*/  DSETP.GEU.AND P0, PT, |R10|, |R14|, PT ;  /* 0x4000000e0a00722a */ /* 0x000fe20003f0e200 */
[----:B------:R-:W-:Y:S02]  /*0590*/  IMAD.MOV.U32 R23, RZ, RZ, R12 ;  /* 0x000000ffff177224 */ /* 0x000fe400078e000c */
[----:B------:R-:W-:Y:S02]  /*05a0*/  IMAD.MOV.U32 R25, RZ, RZ, R13 ;  /* 0x000000ffff197224 */ /* 0x000fe400078e000d */
[----:B------:R-:W-:Y:S02]  /*05b0*/  IMAD.MOV.U32 R2, RZ, RZ, R14 ;  /* 0x000000ffff027224 */ /* 0x000fe400078e000e */
[----:B------:R-:W-:-:S07]  /*05c0*/  IMAD.MOV.U32 R3, RZ, RZ, R15 ;  /* 0x000000ffff037224 */ /* 0x000fce00078e000f */
[----:B------:R-:W-:Y:S05]  /*05d0*/  @!P0 BRA `(.L_x_13) ;  /* 0x0000000000208947 */ /* 0x000fea0003800000 */
[CC--:B------:R-:W-:Y:S02]  /*05e0*/  ISETP.LT.U32.AND P1, PT, R12.reuse, R16.reuse, PT ;  /* 0x000000100c00720c */ /* 0x0c0fe40003f21070 */
[CC--:B------:R-:W-:Y:S02]  /*05f0*/  ISETP.GE.U32.AND P0, PT, R12.reuse, R16.reuse, PT ;  /* 0x000000100c00720c */ /* 0x0c0fe40003f06070 */
[CC--:B------:R-:W-:Y:S02]  /*0600*/  ISETP.LT.AND.EX P1, PT, R13.reuse, R17.reuse, PT, P1 ;  /* 0x000000110d00720c */ /* 0x0c0fe40003f21310 */
[CC--:B------:R-:W-:Y:S02]  /*0610*/  ISETP.GE.AND.EX P0, PT, R13.reuse, R17.reuse, PT, P0 ;  /* 0x000000110d00720c */ /* 0x0c0fe40003f06300 */
[----:B------:R-:W-:Y:S02]  /*0620*/  SEL R23, R12, R16, P1 ;  /* 0x000000100c177207 */ /* 0x000fe40000800000 */
[----:B------:R-:W-:-:S02]  /*0630*/  SEL R25, R13, R17, P1 ;  /* 0x000000110d197207 */ /* 0x000fc40000800000 */
[----:B------:R-:W-:Y:S02]  /*0640*/  FSEL R2, R14, R10, !P0 ;  /* 0x0000000a0e027208 */ /* 0x000fe40004000000 */
[----:B------:R-:W-:-:S07]  /*0650*/  FSEL R3, R15, R11, !P0 ;  /* 0x0000000b0f037208 */ /* 0x000fce0004000000 */
.L_x_13:
[----:B------:R-:W-:Y:S05]  /*0660*/  BSYNC.RECONVERGENT B2 ;  /* 0x0000000000027941 */ /* 0x000fea0003800200 */
.L_x_12:
[----:B------:R0:W5:Y:S04]  /*0670*/  LDG.E.64.CONSTANT R14, desc[UR10][R20.64+0x2000] ;  /* 0x0020000a140e7981 */ /* 0x000168000c1e9b00 */
[----:B------:R0:W5:Y:S04]  /*0680*/  LDG.E.64.CONSTANT R12, desc[UR10][R20.64+0x2008] ;  /* 0x0020080a140c7981 */ /* 0x000168000c1e9b00 */
[----:B------:R0:W5:Y:S04]  /*0690*/  LDG.E.64.CONSTANT R10, desc[UR10][R20.64+0x3000] ;  /* 0x0030000a140a7981 */ /* 0x000168000c1e9b00 */
[----:B------:R0:W5:Y:S02]  /*06a0*/  LDG.E.64.CONSTANT R16, desc[UR10][R20.64+0x3008] ;  /* 0x0030080a14107981 */ /* 0x000164000c1e9b00 */
[----:B-----5:R-:W-:Y:S01]  /*06b0*/  DSETP.GEU.AND P0, PT, |R2|, |R6|, PT ;  /* 0x400000060200722a */ /* 0x020fe20003f0e200 */
[----:B------:R-:W-:Y:S01]  /*06c0*/  BSSY.RECONVERGENT B2, `(.L_x_14) ;  /* 0x0000014000027945 */ /* 0x000fe20003800200 */
[----:B------:R-:W-:-:S02]  /*06d0*/  IMAD.MOV.U32 R26, RZ, RZ, R6 ;  /* 0x000000ffff1a7224 */ /* 0x000fc400078e0006 */
[----:B------:R-:W-:Y:S02]  /*06e0*/  IMAD.MOV.U32 R27, RZ, RZ, R7 ;  /* 0x000000ffff1b7224 */ /* 0x000fe400078e0007 */
[----:B------:R-:W-:Y:S02]  /*06f0*/  IMAD.MOV.U32 R29, RZ, RZ, R4 ;  /* 0x000000ffff1d7224 */ /* 0x000fe400078e0004 */
[----:B------:R-:W-:-:S06]  /*0700*/  IMAD.MOV.U32 R18, RZ, RZ, R5 ;  /* 0x000000ffff127224 */ /* 0x000fcc00078e0005 */
[----:B0-----:R-:W-:Y:S05]  /*0710*/  @!P0 BRA `(.L_x_15) ;  /* 0x0000000000388947 */ /* 0x001fea0003800000 */
        /* <DEDUP_REMOVED lines=14> */
.L_x_15:
[----:B------:R-:W-:Y:S05]  /*0800*/  BSYNC.RECONVERGENT B2 ;  /* 0x0000000000027941 */ /* 0x000fea0003800200 */
.L_x_14:
[----:B------:R-:W-:Y:S01]  /*0810*/  DSETP.GEU.AND P0, PT, |R26|, |R14|, PT ;  /* 0x4000000e1a00722a */ /* 0x000fe20003f0e200 */
[----:B------:R-:W-:Y:S01]  /*0820*/  BSSY.RECONVERGENT B2, `(.L_x_16) ;  /* 0x0000014000027945 */ /* 0x000fe20003800200 */
[----:B------:R-:W-:Y:S02]  /*0830*/  IMAD.MOV.U32 R2, RZ, RZ, R14 ;  /* 0x000000ffff027224 */ /* 0x000fe400078e000e */
[----:B------:R-:W-:Y:S02]  /*0840*/  IMAD.MOV.U32 R3, RZ, RZ, R15 ;  /* 0x000000ffff037224 */ /* 0x000fe400078e000f */
[----:B------:R-:W-:Y:S02]  /*0850*/  IMAD.MOV.U32 R5, RZ, RZ, R12 ;  /* 0x000000ffff057224 */ /* 0x000fe400078e000c */
[----:B------:R-:W-:-:S06]  /*0860*/  IMAD.MOV.U32 R7, RZ, RZ, R13 ;  /* 0x000000ffff077224 */ /* 0x000fcc00078e000d */
        /* <DEDUP_REMOVED lines=15> */
.L_x_17:
[----:B------:R-:W-:Y:S05]  /*0960*/  BSYNC.RECONVERGENT B2 ;  /* 0x0000000000027941 */ /* 0x000fea0003800200 */
.L_x_16:
        /* <DEDUP_REMOVED lines=21> */
.L_x_19:
[----:B------:R-:W-:Y:S05]  /*0ac0*/  BSYNC.RECONVERGENT B2 ;  /* 0x0000000000027941 */ /* 0x000fea0003800200 */
.L_x_18:
[----:B------:R-:W-:-:S05]  /*0ad0*/  VIADD R19, R19, 0x400 ;  /* 0x0000040013137836 */ /* 0x000fca0000000000 */
[----:B------:R-:W-:-:S13]  /*0ae0*/  ISETP.GE.AND P0, PT, R19, UR4, PT ;  /* 0x0000000413007c0c */ /* 0x000fda000bf06270 */
[----:B------:R-:W-:Y:S05]  /*0af0*/  @!P0 BRA `(.L_x_20) ;  /* 0xfffffff800708947 */ /* 0x000fea000383ffff */
.L_x_6:
[----:B------:R-:W-:Y:S05]  /*0b00*/  BSYNC.RECONVERGENT B1 ;  /* 0x0000000000017941 */ /* 0x000fea0003800200 */
.L_x_5:
[----:B------:R-:W2:Y:S02]  /*0b10*/  LDCU UR6, c[0x0][0x390] ;  /* 0x00007200ff0677ac */ /* 0x000ea40008000800 */
[----:B--2---:R-:W-:-:S09]  /*0b20*/  UISETP.GE.AND UP0, UPT, UR6, 0x100, UPT ;  /* 0x000001000600788c */ /* 0x004fd2000bf06270 */
[----:B------:R-:W-:Y:S05]  /*0b30*/  BRA.U !UP0, `(.L_x_21) ;  /* 0x0000001508507547 */ /* 0x000fea000b800000 */
[----:B0-----:R-:W0:Y:S01]  /*0b40*/  S2R R9, SR_LANEID ;  /* 0x0000000000097919 */ /* 0x001e220000000000 */
[----:B------:R-:W-:Y:S01]  /*0b50*/  BSSY.RECONVERGENT B1, `(.L_x_22) ;  /* 0x000001f000017945 */ /* 0x000fe20003800200 */
[----:B-----5:R-:W-:Y:S01]  /*0b60*/  IMAD.MOV.U32 R11, RZ, RZ, R12 ;  /* 0x000000ffff0b7224 */ /* 0x020fe200078e000c */
[----:B------:R2:W3:Y:S01]  /*0b70*/  SHFL.DOWN PT, R4, R14, 0x1, 0x1f ;  /* 0x08201f000e047f89 */ /* 0x0004e200000e0000 */
[----:B------:R-:W-:Y:S02]  /*0b80*/  IMAD.MOV.U32 R16, RZ, RZ, R13 ;  /* 0x000000ffff107224 */ /* 0x000fe400078e000d */
[----:B-1----:R-:W-:Y:S01]  /*0b90*/  IMAD.MOV.U32 R2, RZ, RZ, R14 ;  /* 0x000000ffff027224 */ /* 0x002fe200078e000e */
[----:B------:R2:W1:Y:S01]  /*0ba0*/  SHFL.DOWN PT, R5, R15, 0x1, 0x1f ;  /* 0x08201f000f057f89 */ /* 0x00046200000e0000 */
[----:B------:R-:W-:-:S03]  /*0bb0*/  IMAD.MOV.U32 R3, RZ, RZ, R15 ;  /* 0x000000ffff037224 */ /* 0x000fc600078e000f */
[----:B------:R2:W4:Y:S04]  /*0bc0*/  SHFL.DOWN PT, R7, R12, 0x1, 0x1f ;  /* 0x08201f000c077f89 */ /* 0x00052800000e0000 */
[----:B------:R2:W1:Y:S01]  /*0bd0*/  SHFL.DOWN PT, R17, R13, 0x1, 0x1f ;  /* 0x08201f000d117f89 */ /* 0x00046200000e0000 */
[----:B0-----:R-:W-:-:S13]  /*0be0*/  ISETP.GT.AND P0, PT, R9, 0x1e, PT ;  /* 0x0000001e0900780c */ /* 0x001fda0003f04270 */
[----:B-1234-:R-:W-:Y:S05]  /*0bf0*/  @P0 BRA `(.L_x_23) ;  /* 0x0000000000500947 */ /* 0x01efea0003800000 */
[----:B------:R-:W-:Y:S01]  /*0c00*/  DSETP.GEU.AND P0, PT, |R14|, |R4|, PT ;  /* 0x400000040e00722a */ /* 0x000fe20003f0e200 */
[----:B------:R-:W-:Y:S02]  /*0c10*/  IMAD.MOV.U32 R11, RZ, RZ, R7 ;  /* 0x000000ffff0b7224 */ /* 0x000fe400078e0007 */
[----:B------:R-:W-:Y:S02]  /*0c20*/  IMAD.MOV.U32 R16, RZ, RZ, R17 ;  /* 0x000000ffff107224 */ /* 0x000fe400078e0011 */
        /* <DEDUP_REMOVED lines=9> */
[CC--:B------:R-:W-:Y:S02]  /*0cc0*/  ISETP.LT.U32.AND P1, PT, R12.reuse, R7.reuse, PT ;  /* 0x000000070c00720c */ /* 0x0c0fe40003f21070 */
[C---:B------:R-:W-:Y:S02]  /*0cd0*/  ISETP.GE.U32.AND P0, PT, R12.reuse, R7, PT ;  /* 0x000000070c00720c */ /* 0x040fe40003f06070 */
[CC--:B------:R-:W-:Y:S02]  /*0ce0*/  ISETP.LT.AND.EX P1, PT, R13.reuse, R17.reuse, PT, P1 ;  /* 0x000000110d00720c */ /* 0x0c0fe40003f21310 */
[C---:B------:R-:W-:Y:S02]  /*0cf0*/  ISETP.GE.AND.EX P0, PT, R13.reuse, R17, PT, P0 ;  /* 0x000000110d00720c */ /* 0x040fe40003f06300 */
[----:B------:R-:W-:Y:S02]  /*0d00*/  SEL R11, R12, R7, P1 ;  /* 0x000000070c0b7207 */ /* 0x000fe40000800000 */
[----:B------:R-:W-:-:S02]  /*0d10*/  SEL R16, R13, R17, P1 ;  /* 0x000000110d107207 */ /* 0x000fc40000800000 */
[----:B------:R-:W-:Y:S02]  /*0d20*/  FSEL R2, R14, R4, !P0 ;  /* 0x000000040e027208 */ /* 0x000fe40004000000 */
[----:B------:R-:W-:-:S07]  /*0d30*/  FSEL R3, R15, R5, !P0 ;  /* 0x000000050f037208 */ /* 0x000fce0004000000 */
.L_x_23:
[----:B------:R-:W-:Y:S05]  /*0d40*/  BSYNC.RECONVERGENT B1 ;  /* 0x0000000000017941 */ /* 0x000fea0003800200 */
.L_x_22:
[----:B------:R-:W-:Y:S01]  /*0d50*/  ISETP.GT.AND P0, PT, R9, 0x1d, PT ;  /* 0x0000001d0900780c */ /* 0x000fe20003f04270 */
[----:B------:R0:W1:Y:S01]  /*0d60*/  SHFL.DOWN PT, R6, R2, 0x2, 0x1f ;  /* 0x08401f0002067f89 */ /* 0x00006200000e0000 */
[----:B------:R-:W-:Y:S01]  /*0d70*/  BSSY.RECONVERGENT B1, `(.L_x_24) ;  /* 0x000001d000017945 */ /* 0x000fe20003800200 */
[----:B------:R-:W-:Y:S02]  /*0d80*/  IMAD.MOV.U32 R8, RZ, RZ, R11 ;  /* 0x000000ffff087224 */ /* 0x000fe400078e000b */
[----:B------:R0:W2:Y:S01]  /*0d90*/  SHFL.DOWN PT, R7, R3, 0x2, 0x1f ;  /* 0x08401f0003077f89 */ /* 0x0000a200000e0000 */
[----:B------:R-:W-:Y:S02]  /*0da0*/  IMAD.MOV.U32 R10, RZ, RZ, R16 ;  /* 0x000000ffff0a7224 */ /* 0x000fe400078e0010 */
[----:B------:R-:W-:Y:S01]  /*0db0*/  IMAD.MOV.U32 R4, RZ, RZ, R2 ;  /* 0x000000ffff047224 */ /* 0x000fe200078e0002 */
[----:B------:R0:W3:Y:S01]  /*0dc0*/  SHFL.DOWN PT, R12, R11, 0x2, 0x1f ;  /* 0x08401f000b0c7f89 */ /* 0x0000e200000e0000 */
[----:B------:R-:W-:-:S03]  /*0dd0*/  IMAD.MOV.U32 R5, RZ, RZ, R3 ;  /* 0x000000ffff057224 */ /* 0x000fc600078e0003 */
[----:B------:R0:W4:Y:S01]  /*0de0*/  SHFL.DOWN PT, R13, R16, 0x2, 0x1f ;  /* 0x08401f00100d7f89 */ /* 0x00012200000e0000 */
[----:B------:R-:W-:Y:S05]  /*0df0*/  @P0 BRA `(.L_x_25) ;  /* 0x0000000000500947 */ /* 0x000fea0003800000 */
[----:B-12---:R-:W-:Y:S01]  /*0e00*/  DSETP.GEU.AND P0, PT, |R2|, |R6|, PT ;  /* 0x400000060200722a */ /* 0x006fe20003f0e200 */
[----:B---3--:R-:W-:Y:S02]  /*0e10*/  IMAD.MOV.U32 R8, RZ, RZ, R12 ;  /* 0x000000ffff087224 */ /* 0x008fe400078e000c */
[----:B----4-:R-:W-:Y:S02]  /*0e20*/  IMAD.MOV.U32 R10, RZ, RZ, R13 ;  /* 0x000000ffff0a7224 */ /* 0x010fe400078e000d */
        /* <DEDUP_REMOVED lines=17> */
.L_x_25:
[----:B------:R-:W-:Y:S05]  /*0f40*/  BSYNC.RECONVERGENT B1 ;  /* 0x0000000000017941 */ /* 0x000fea0003800200 */
.L_x_24:
[----:B------:R-:W-:Y:S01]  /*0f50*/  ISETP.GT.AND P0, PT, R9, 0x1b, PT ;  /* 0x0000001b0900780c */ /* 0x000fe20003f04270 */
[----:B-1----:R1:W1:Y:S01]  /*0f60*/  SHFL.DOWN PT, R6, R4, 0x4, 0x1f ;  /* 0x08801f0004067f89 */ /* 0x00226200000e0000 */
[----:B------:R-:W-:Y:S01]  /*0f70*/  BSSY.RECONVERGENT B1, `(.L_x_26) ;  /* 0x000001d000017945 */ /* 0x000fe20003800200 */
[----:B0-----:R-:W-:Y:S02]  /*0f80*/  IMAD.MOV.U32 R11, RZ, RZ, R8 ;  /* 0x000000ffff0b7224 */ /* 0x001fe400078e0008 */
[----:B--2---:R0:W2:Y:S01]  /*0f90*/  SHFL.DOWN PT, R7, R5, 0x4, 0x1f ;  /* 0x08801f0005077f89 */ /* 0x0040a200000e0000 */
[----:B---3--:R-:W-:Y:S02]  /*0fa0*/  IMAD.MOV.U32 R12, RZ, RZ, R10 ;  /* 0x000000ffff0c7224 */ /* 0x008fe400078e000a */
[----:B------:R-:W-:Y:S01]  /*0fb0*/  IMAD.MOV.U32 R2, RZ, RZ, R4 ;  /* 0x000000ffff027224 */ /* 0x000fe200078e0004 */
[----:B----4-:R0:W3:Y:S01]  /*0fc0*/  SHFL.DOWN PT, R13, R8, 0x4, 0x1f ;  /* 0x08801f00080d7f89 */ /* 0x0100e200000e0000 */
        /* <DEDUP_REMOVED lines=23> */
.L_x_27:
[----:B------:R-:W-:Y:S05]  /*1140*/  BSYNC.RECONVERGENT B1 ;  /* 0x0000000000017941 */ /* 0x000fea0003800200 */
.L_x_26:
[----:B------:R-:W-:Y:S01]  /*1150*/  ISETP.GT.AND P0, PT, R9, 0x17, PT ;  /* 0x000000170900780c */ /* 0x000fe20003f04270 */
[----:B-1----:R1:W1:Y:S01]  /*1160*/  SHFL.DOWN PT, R6, R2, 0x8, 0x1f ;  /* 0x09001f0002067f89 */ /* 0x00226200000e0000 */
[----:B------:R-:W-:Y:S01]  /*1170*/  BSSY.RECONVERGENT B1, `(.L_x_28) ;  /* 0x000001d000017945 */ /* 0x000fe20003800200 */
[----:B0-----:R-:W-:Y:S02]  /*1180*/  IMAD.MOV.U32 R8, RZ, RZ, R11 ;  /* 0x000000ffff087224 */ /* 0x001fe400078e000b */
[----:B--2---:R0:W2:Y:S01]  /*1190*/  SHFL.DOWN PT, R7, R3, 0x8, 0x1f ;  /* 0x09001f0003077f89 */ /* 0x0040a200000e0000 */
[----:B------:R-:W-:Y:S02]  /*11a0*/  IMAD.MOV.U32 R10, RZ, RZ, R12 ;  /* 0x000000ffff0a7224 */ /* 0x000fe400078e000c */
[----:B------:R-:W-:Y:S01]  /*11b0*/  IMAD.MOV.U32 R4, RZ, RZ, R2 ;  /* 0x000000ffff047224 */ /* 0x000fe200078e0002 */
[----:B------:R0:W0:Y:S01]  /*11c0*/  SHFL.DOWN PT, R14, R11, 0x8, 0x1f ;  /* 0x09001f000b0e7f89 */ /* 0x00002200000e0000 */
[----:B------:R-:W-:-:S03]  /*11d0*/  IMAD.MOV.U32 R5, RZ, RZ, R3 ;  /* 0x000000ffff057224 */ /* 0x000fc600078e0003 */
[----:B---3--:R3:W0:Y:S01]  /*11e0*/  SHFL.DOWN PT, R13, R12, 0x8, 0x1f ;  /* 0x09001f000c0d7f89 */ /* 0x00862200000e0000 */
[----:B------:R-:W-:Y:S05]  /*11f0*/  @P0 BRA `(.L_x_29) ;  /* 0x0000000000500947 */ /* 0x000fea0003800000 */
[----:B-12---:R-:W-:Y:S01]  /*1200*/  DSETP.GEU.AND P0, PT, |R2|, |R6|, PT ;  /* 0x400000060200722a */ /* 0x006fe20003f0e200 */
[----:B0-----:R-:W-:Y:S02]  /*1210*/  IMAD.MOV.U32 R8, RZ, RZ, R14 ;  /* 0x000000ffff087224 */ /* 0x001fe400078e000e */
        /* <DEDUP_REMOVED lines=18> */
.L_x_29:
[----:B------:R-:W-:Y:S05]  /*1340*/  BSYNC.RECONVERGENT B1 ;  /* 0x0000000000017941 */ /* 0x000fea0003800200 */
.L_x_28:
[----:B------:R-:W-:Y:S01]  /*1350*/  ISETP.GT.AND P0, PT, R9, 0xf, PT ;  /* 0x0000000f0900780c */ /* 0x000fe20003f04270 */
[----:B-1----:R1:W1:Y:S01]  /*1360*/  SHFL.DOWN PT, R6, R4, 0x10, 0x1f ;  /* 0x0a001f0004067f89 */ /* 0x00226200000e0000 */
[----:B------:R-:W-:Y:S01]  /*1370*/  BSSY.RECONVERGENT B1, `(.L_x_30) ;  /* 0x000001d000017945 */ /* 0x000fe20003800200 */
[----:B0-----:R-:W-:Y:S02]  /*1380*/  IMAD.MOV.U32 R14, RZ, RZ, R8 ;  /* 0x000000ffff0e7224 */ /* 0x001fe400078e0008 */
[----:B--2---:R0:W2:Y:S01]  /*1390*/  SHFL.DOWN PT, R7, R5, 0x10, 0x1f ;  /* 0x0a001f0005077f89 */ /* 0x0040a200000e0000 */
[----:B----4-:R-:W-:Y:S02]  /*13a0*/  IMAD.MOV.U32 R15, RZ, RZ, R10 ;  /* 0x000000ffff0f7224 */ /* 0x010fe400078e000a */
[----:B------:R-:W-:Y:S01]  /*13b0*/  IMAD.MOV.U32 R2, RZ, RZ, R4 ;  /* 0x000000ffff027224 */ /* 0x000fe200078e0004 */
[----:B------:R0:W4:Y:S01]  /*13c0*/  SHFL.DOWN PT, R11, R8, 0x10, 0x1f ;  /* 0x0a001f00080b7f89 */ /* 0x00012200000e0000 */
[----:B------:R-:W-:-:S03]  /*13d0*/  IMAD.MOV.U32 R3, RZ, RZ, R5 ;  /* 0x000000ffff037224 */ /* 0x000fc600078e0005 */
[----:B------:R0:W0:Y:S01]  /*13e0*/  SHFL.DOWN PT, R13, R10, 0x10, 0x1f ;  /* 0x0a001f000a0d7f89 */ /* 0x00002200000e0000 */
[----:B------:R-:W-:Y:S05]  /*13f0*/  @P0 BRA `(.L_x_31) ;  /* 0x0000000000500947 */ /* 0x000fea0003800000 */
[----:B-12---:R-:W-:Y:S01]  /*1400*/  DSETP.GEU.AND P0, PT, |R4|, |R6|, PT ;  /* 0x400000060400722a */ /* 0x006fe20003f0e200 */
[----:B----4-:R-:W-:Y:S02]  /*1410*/  IMAD.MOV.U32 R14, RZ, RZ, R11 ;  /* 0x000000ffff0e7224 */ /* 0x010fe400078e000b */
[----:B0-----:R-:W-:Y:S02]  /*1420*/  IMAD.MOV.U32 R15, RZ, RZ, R13 ;  /* 0x000000ffff0f7224 */ /* 0x001fe400078e000d */
        /* <DEDUP_REMOVED lines=17> */
.L_x_31:
[----:B------:R-:W-:Y:S05]  /*1540*/  BSYNC.RECONVERGENT B1 ;  /* 0x0000000000017941 */ /* 0x000fea0003800200 */
.L_x_30:
[----:B------:R-:W-:Y:S01]  /*1550*/  ISETP.NE.AND P0, PT, R9, RZ, PT ;  /* 0x000000ff0900720c */ /* 0x000fe20003f05270 */
[----:B------:R-:W-:-:S12]  /*1560*/  BSSY.RECONVERGENT B1, `(.L_x_32) ;  /* 0x000000a000017945 */ /* 0x000fd80003800200 */
[----:B------:R-:W-:Y:S05]  /*1570*/  @P0 BRA `(.L_x_33) ;  /* 0x0000000000200947 */ /* 0x000fea0003800000 */
[----:B-1----:R-:W1:Y:S01]  /*1580*/  S2R R6, SR_CgaCtaId ;  /* 0x0000000000067919 */ /* 0x002e620000008800 */
[----:B0-----:R-:W-:Y:S02]  /*1590*/  MOV R5, 0x400 ;  /* 0x0000040000057802 */ /* 0x001fe40000000f00 */
[----:B------:R-:W-:-:S04]  /*15a0*/  SHF.R.U32.HI R4, RZ, 0x1, R0 ;  /* 0x00000001ff047819 */ /* 0x000fc80000011600 */
[----:B------:R-:W-:Y:S02]  /*15b0*/  LOP3.LUT R4, R4, 0x1f0, RZ, 0xc0, !PT ;  /* 0x000001f004047812 */ /* 0x000fe400078ec0ff */
[----:B-1----:R-:W-:-:S05]  /*15c0*/  LEA R5, R6, R5, 0x18 ;  /* 0x0000000506057211 */ /* 0x002fca00078ec0ff */
[----:B------:R-:W-:-:S05]  /*15d0*/  IMAD.IADD R5, R4, 0x1, R5 ;  /* 0x0000000104057824 */ /* 0x000fca00078e0205 */
[----:B------:R0:W-:Y:S04]  /*15e0*/  STS.64 [R5+0x10], R14 ;  /* 0x0000100e05007388 */ /* 0x0001e80000000a00 */
[----:B------:R0:W-:Y:S02]  /*15f0*/  STS.64 [R5+0x8], R2 ;  /* 0x0000080205007388 */ /* 0x0001e40000000a00 */
.L_x_33:
[----:B------:R-:W-:Y:S05]  /*1600*/  BSYNC.RECONVERGENT B1 ;  /* 0x0000000000017941 */ /* 0x000fea0003800200 */
.L_x_32:
[----:B------:R-:W-:Y:S01]  /*1610*/  BAR.SYNC.DEFER_BLOCKING 0x0 ;  /* 0x0000000000007b1d */ /* 0x000fe20000010000 */
[----:B------:R-:W-:-:S13]  /*1620*/  ISETP.NE.AND P1, PT, R0, RZ, PT ;  /* 0x000000ff0000720c */ /* 0x000fda0003f25270 */
[----:B------:R-:W-:Y:S05]  /*1630*/  @P1 BRA `(.L_x_34) ;  /* 0x0000005400881947 */ /* 0x000fea0003800000 */
[----:B0-----:R-:W0:Y:S01]  /*1640*/  S2R R5, SR_CgaCtaId ;  /* 0x0000000000057919 */ /* 0x001e220000008800 */
[----:B------:R-:W-:Y:S01]  /*1650*/  MOV R0, 0x400 ;  /* 0x0000040000007802 */ /* 0x000fe20000000f00 */
[----:B------:R-:W-:Y:S03]  /*1660*/  BSSY.RECONVERGENT B1, `(.L_x_35) ;  /* 0x000001a000017945 */ /* 0x000fe60003800200 */
[----:B0-----:R-:W-:-:S05]  /*1670*/  LEA R0, R5, R0, 0x18 ;  /* 0x0000000005007211 */ /* 0x001fca00078ec0ff */
[----:B------:R-:W0:Y:S04]  /*1680*/  LDS.64 R16, [R0+0x18] ;  /* 0x0000180000107984 */ /* 0x000e280000000a00 */
[----:B-12---:R-:W1:Y:S04]  /*1690*/  LDS.128 R4, [R0+0x20] ;  /* 0x0000200000047984 */ /* 0x006e680000000c00 */
[----:B---3--:R2:W3:Y:S04]  /*16a0*/  LDS.64 R12, [R0+0x80] ;  /* 0x00008000000c7984 */ /* 0x0084e80000000a00 */
[----:B----4-:R2:W4:Y:S01]  /*16b0*/  LDS.128 R8, [R0+0x30] ;  /* 0x0000300000087984 */ /* 0x0105220000000c00 */
[----:B0-----:R-:W-:Y:S01]  /*16c0*/  DSETP.GEU.AND P0, PT, |R2|, |R16|, PT ;  /* 0x400000100200722a */ /* 0x001fe20003f0e200 */
[----:B------:R-:W-:-:S02]  /*16d0*/  IMAD.MOV.U32 R24, RZ, RZ, R16 ;  /* 0x000000ffff187224 */ /* 0x000fc400078e0010 */
[----:B------:R-:W-:Y:S02]  /*16e0*/  IMAD.MOV.U32 R25, RZ, RZ, R17 ;  /* 0x000000ffff197224 */ /* 0x000fe400078e0011 */
[----:B-1----:R-:W-:Y:S02]  /*16f0*/  IMAD.MOV.U32 R26, RZ, RZ, R4 ;  /* 0x000000ffff1a7224 */ /* 0x002fe400078e0004 */
[----:B------:R-:W-:-:S07]  /*1700*/  IMAD.MOV.U32 R27, RZ, RZ, R5 ;  /* 0x000000ffff1b7224 */ /* 0x000fce00078e0005 */
[----:B--234-:R-:W-:Y:S05]  /*1710*/  @!P0 BRA `(.L_x_36) ;  /* 0x0000000000388947 */ /* 0x01cfea0003800000 */
        /* <DEDUP_REMOVED lines=14> */
.L_x_36:
[----:B------:R-:W-:Y:S05]  /*1800*/  BSYNC.RECONVERGENT B1 ;  /* 0x0000000000017941 */ /* 0x000fea0003800200 */
.L_x_35:
[----:B------:R0:W1:Y:S01]  /*1810*/  LDS.128 R16, [R0+0x40] ;  /* 0x0000400000107984 */ /* 0x0000620000000c00 */
[----:B------:R-:W-:Y:S01]  /*1820*/  DSETP.GEU.AND P0, PT, |R24|, |R6|, PT ;  /* 0x400000061800722a */ /* 0x000fe20003f0e200 */
[----:B------:R-:W-:Y:S01]  /*1830*/  BSSY.RECONVERGENT B1, `(.L_x_37) ;  /* 0x0000015000017945 */ /* 0x000fe20003800200 */
[----:B------:R-:W-:Y:S01]  /*1840*/  IMAD.MOV.U32 R4, RZ, RZ, R6 ;  /* 0x000000ffff047224 */ /* 0x000fe200078e0006 */
[----:B------:R0:W2:Y:S01]  /*1850*/  LDS.128 R20, [R0+0x50] ;  /* 0x0000500000147984 */ /* 0x0000a20000000c00 */
        /* <DEDUP_REMOVED lines=18> */
.L_x_38:
[----:B------:R-:W-:Y:S05]  /*1980*/  BSYNC.RECONVERGENT B1 ;  /* 0x0000000000017941 */ /* 0x000fea0003800200 */
.L_x_37:
[----:B------:R-:W-:Y:S01]  /*1990*/  DSETP.GEU.AND P0, PT, |R4|, |R10|, PT ;  /* 0x4000000a0400722a */ /* 0x000fe20003f0e200 */
[----:B------:R-:W-:Y:S01]  /*19a0*/  BSSY.RECONVERGENT B1, `(.L_x_39) ;  /* 0x0000014000017945 */ /* 0x000fe20003800200 */
[----:B------:R-:W-:Y:S02]  /*19b0*/  IMAD.MOV.U32 R2, RZ, RZ, R10 ;  /* 0x000000ffff027224 */ /* 0x000fe400078e000a */
[----:B------:R-:W-:Y:S02]  /*19c0*/  IMAD.MOV.U32 R3, RZ, RZ, R11 ;  /* 0x000000ffff037224 */ /* 0x000fe400078e000b */
[----:B-1----:R-:W-:Y:S02]  /*19d0*/  IMAD.MOV.U32 R27, RZ, RZ, R16 ;  /* 0x000000ffff1b7224 */ /* 0x002fe400078e0010 */
        /* <DEDUP_REMOVED lines=16> */
.L_x_40:
[----:B------:R-:W-:Y:S05]  /*1ae0*/  BSYNC.RECONVERGENT B1 ;  /* 0x0000000000017941 */ /* 0x000fea0003800200 */
.L_x_39:
[----:B------:R0:W1:Y:S01]  /*1af0*/  LDS.128 R8, [R0+0x60] ;  /* 0x0000600000087984 */ /* 0x0000620000000c00 */
[----:B------:R-:W-:Y:S01]  /*1b00*/  DSETP.GEU.AND P0, PT, |R2|, |R18|, PT ;  /* 0x400000120200722a */ /* 0x000fe20003f0e200 */
[----:B------:R-:W-:Y:S01]  /*1b10*/  BSSY.RECONVERGENT B1, `(.L_x_41) ;  /* 0x0000015000017945 */ /* 0x000fe20003800200 */
[----:B------:R-:W-:Y:S01]  /*1b20*/  IMAD.MOV.U32 R14, RZ, RZ, R18 ;  /* 0x000000ffff0e7224 */ /* 0x000fe200078e0012 */
[----:B------:R0:W3:Y:S01]  /*1b30*/  LDS.128 R4, [R0+0x70] ;  /* 0x0000700000047984 */ /* 0x0000e20000000c00 */
[----:B------:R-:W-:Y:S02]  /*1b40*/  IMAD.MOV.U32 R15, RZ, RZ, R19 ;  /* 0x000000ffff0f7224 */ /* 0x000fe400078e0013 */
[----:B--2---:R-:W-:Y:S02]  /*1b50*/  IMAD.MOV.U32 R17, RZ, RZ, R20 ;  /* 0x000000ffff117224 */ /* 0x004fe400078e0014 */
        /* <DEDUP_REMOVED lines=16> */
.L_x_42:
[----:B------:R-:W-:Y:S05]  /*1c60*/  BSYNC.RECONVERGENT B1 ;  /* 0x0000000000017941 */ /* 0x000fea0003800200 */
.L_x_41:
        /* <DEDUP_REMOVED lines=21> */
.L_x_44:
[----:B------:R-:W-:Y:S05]  /*1dc0*/  BSYNC.RECONVERGENT B1 ;  /* 0x0000000000017941 */ /* 0x000fea0003800200 */
.L_x_43:
[----:B------:R-:W-:Y:S01]  /*1dd0*/  DSETP.GEU.AND P0, PT, |R2|, |R10|, PT ;  /* 0x4000000a0200722a */ /* 0x000fe20003f0e200 */
[----:B------:R-:W-:Y:S01]  /*1de0*/  BSSY.RECONVERGENT B1, `(.L_x_45) ;  /* 0x0000014000017945 */ /* 0x000fe20003800200 */
[----:B------:R-:W-:Y:S02]  /*1df0*/  IMAD.MOV.U32 R8, RZ, RZ, R10 ;  /* 0x000000ffff087224 */ /* 0x000fe400078e000a */
[----:B------:R-:W-:Y:S02]  /*1e00*/  IMAD.MOV.U32 R9, RZ, RZ, R11 ;  /* 0x000000ffff097224 */ /* 0x000fe400078e000b */
[----:B---3--:R-:W-:Y:S02]  /*1e10*/  IMAD.MOV.U32 R17, RZ, RZ, R4 ;  /* 0x000000ffff117224 */ /* 0x008fe400078e0004 */
        /* <DEDUP_REMOVED lines=16> */
.L_x_46:
[----:B------:R-:W-:Y:S05]  /*1f20*/  BSYNC.RECONVERGENT B1 ;  /* 0x0000000000017941 */ /* 0x000fea0003800200 */
.L_x_45:
        /* <DEDUP_REMOVED lines=19> */
[----:B------:R-:W-:Y:S01]  /*2060*/  SEL R15, R0, R13, P2 ;  /* 0x0000000d000f7207 */ /* 0x000fe20001000000 */
[----:B------:R-:W-:Y:S06]  /*2070*/  BRA `(.L_x_34) ;  /* 0x0000004800f87947 */ /* 0x000fec0003800000 */
.L_x_21:
[----:B------:R-:W2:Y:S01]  /*2080*/  S2R R4, SR_LANEID ;  /* 0x0000000000047919 */ /* 0x000ea20000000000 */
[----:B-1----:R-:W-:Y:S01]  /*2090*/  LOP3.LUT R2, R0, 0x3e0, RZ, 0xc0, !PT ;  /* 0x000003e000027812 */ /* 0x002fe200078ec0ff */
[----:B------:R-:W-:Y:S01]  /*20a0*/  BSSY.RECONVERGENT B1, `(.L_x_47) ;  /* 0x0000024000017945 */ /* 0x000fe20003800200 */
[----:B-----5:R-:W-:Y:S02]  /*20b0*/  IMAD.MOV.U32 R16, RZ, RZ, R12 ;  /* 0x000000ffff107224 */ /* 0x020fe400078e000c */
[----:B------:R-:W-:Y:S02]  /*20c0*/  IMAD.MOV.U32 R18, RZ, RZ, R13 ;  /* 0x000000ffff127224 */ /* 0x000fe400078e000d */
[----:B------:R-:W-:Y:S01]  /*20d0*/  VIADD R3, R2, 0x20 ;  /* 0x0000002002037836 */ /* 0x000fe20000000000 */
[----:B------:R-:W-:-:S04]  /*20e0*/  LOP3.LUT R2, RZ, R2, RZ, 0x33, !PT ;  /* 0x00000002ff027212 */ /* 0x000fc800078e33ff */
[----:B------:R-:W-:Y:S01]  /*20f0*/  ISETP.GT.AND P0, PT, R3, UR6, PT ;  /* 0x0000000603007c0c */ /* 0x000fe2000bf04270 */
[----:B------:R-:W-:Y:S02]  /*2100*/  VIADD R2, R2, UR6 ;  /* 0x0000000602027c36 */ /* 0x000fe40008000000 */
[----:B------:R-:W-:-:S03]  /*2110*/  IMAD.MOV.U32 R3, RZ, RZ, R15 ;  /* 0x000000ffff037224 */ /* 0x000fc600078e000f */
[----:B------:R-:W-:Y:S01]  /*2120*/  SEL R5, R2, 0x1f, P0 ;  /* 0x0000001f02057807 */ /* 0x000fe20000000000 */
[----:B------:R-:W-:-:S04]  /*2130*/  IMAD.MOV.U32 R2, RZ, RZ, R14 ;  /* 0x000000ffff027224 */ /* 0x000fc800078e000e */
[----:B------:R1:W3:Y:S04]  /*2140*/  SHFL.DOWN PT, R6, R14, 0x1, R5 ;  /* 0x082000000e067989 */ /* 0x0002e800000e0005 */
[----:B------:R1:W4:Y:S04]  /*2150*/  SHFL.DOWN PT, R7, R15, 0x1, R5 ;  /* 0x082000000f077989 */ /* 0x00032800000e0005 */
[----:B0-----:R1:W0:Y:S01]  /*2160*/  SHFL.DOWN PT, R9, R12, 0x1, R5 ;  /* 0x082000000c097989 */ /* 0x00122200000e0005 */
[----:B--2---:R-:W-:-:S03]  /*2170*/  ISETP.GE.AND P0, PT, R4, R5, PT ;  /* 0x000000050400720c */ /* 0x004fc60003f06270 */
[----:B------:R1:W2:Y:S10]  /*2180*/  SHFL.DOWN PT, R11, R13, 0x1, R5 ;  /* 0x082000000d0b7989 */ /* 0x0002b400000e0005 */
[----:B-1----:R-:W-:Y:S05]  /*2190*/  @P0 BRA `(.L_x_48) ;  /* 0x0000000000500947 */ /* 0x002fea0003800000 */
[----:B---34-:R-:W-:Y:S01]  /*21a0*/  DSETP.GEU.AND P0, PT, |R14|, |R6|, PT ;  /* 0x400000060e00722a */ /* 0x018fe20003f0e200 */
[----:B0-----:R-:W-:Y:S02]  /*21b0*/  IMAD.MOV.U32 R16, RZ, RZ, R9 ;  /* 0x000000ffff107224 */ /* 0x001fe400078e0009 */
[----:B--2---:R-:W-:Y:S02]  /*21c0*/  IMAD.MOV.U32 R18, RZ, RZ, R11 ;  /* 0x000000ffff127224 */ /* 0x004fe400078e000b */
        /* <DEDUP_REMOVED lines=17> */
.L_x_48:
[----:B------:R-:W-:Y:S05]  /*22e0*/  BSYNC.RECONVERGENT B1 ;  /* 0x0000000000017941 */ /* 0x000fea0003800200 */
.L_x_47:
[----:B---3--:R-:W-:Y:S01]  /*22f0*/  VIADD R6, R4, 0x2 ;  /* 0x0000000204067836 */ /* 0x008fe20000000000 */
[----:B------:R1:W3:Y:S01]  /*2300*/  SHFL.DOWN PT, R8, R2, 0x2, R5 ;  /* 0x0840000002087989 */ /* 0x0002e200000e0005 */
[----:B------:R-:W-:Y:S01]  /*2310*/  BSSY.RECONVERGENT B1, `(.L_x_49) ;  /* 0x000001e000017945 */ /* 0x000fe20003800200 */
[----:B------:R-:W-:Y:S02]  /*2320*/  IMAD.MOV.U32 R10, RZ, RZ, R16 ;  /* 0x000000ffff0a7224 */ /* 0x000fe400078e0010 */
[----:B------:R-:W-:Y:S01]  /*2330*/  ISETP.GT.AND P0, PT, R6, R5, PT ;  /* 0x000000050600720c */ /* 0x000fe20003f04270 */
[----:B0-----:R1:W0:Y:S01]  /*2340*/  SHFL.DOWN PT, R9, R3, 0x2, R5 ;  /* 0x0840000003097989 */ /* 0x00122200000e0005 */
[----:B------:R-:W-:Y:S02]  /*2350*/  IMAD.MOV.U32 R12, RZ, RZ, R18 ;  /* 0x000000ffff0c7224 */ /* 0x000fe400078e0012 */
[----:B------:R-:W-:Y:S01]  /*2360*/  IMAD.MOV.U32 R6, RZ, RZ, R2 ;  /* 0x000000ffff067224 */ /* 0x000fe200078e0002 */
[----:B--2---:R1:W2:Y:S01]  /*2370*/  SHFL.DOWN PT, R11, R16, 0x2, R5 ;  /* 0x08400000100b7989 */ /* 0x0042a200000e0005 */
[----:B----4-:R-:W-:-:S03]  /*2380*/  IMAD.MOV.U32 R7, RZ, RZ, R3 ;  /* 0x000000ffff077224 */ /* 0x010fc600078e0003 */
[----:B------:R1:W4:Y:S04]  /*2390*/  SHFL.DOWN PT, R13, R18, 0x2, R5 ;  /* 0x08400000120d7989 */ /* 0x00032800000e0005 */
[----:B------:R-:W-:Y:S05]  /*23a0*/  @P0 BRA `(.L_x_50) ;  /* 0x0000000000500947 */ /* 0x000fea0003800000 */
[----:B0--3--:R-:W-:Y:S01]  /*23b0*/  DSETP.GEU.AND P0, PT, |R2|, |R8|, PT ;  /* 0x400000080200722a */ /* 0x009fe20003f0e200 */
[----:B--2---:R-:W-:Y:S02]  /*23c0*/  IMAD.MOV.U32 R10, RZ, RZ, R11 ;  /* 0x000000ffff0a7224 */ /* 0x004fe400078e000b */
        /* <DEDUP_REMOVED lines=18> */
.L_x_50:
[----:B------:R-:W-:Y:S05]  /*24f0*/  BSYNC.RECONVERGENT B1 ;  /* 0x0000000000017941 */ /* 0x000fea0003800200 */
.L_x_49:
[----:B-1----:R-:W-:Y:S01]  /*2500*/  VIADD R2, R4, 0x4 ;  /* 0x0000000404027836 */ /* 0x002fe20000000000 */
[----:B---3--:R1:W3:Y:S01]  /*2510*/  SHFL.DOWN PT, R8, R6, 0x4, R5 ;  /* 0x0880000006087989 */ /* 0x0082e200000e0005 */
[----:B------:R-:W-:Y:S01]  /*2520*/  BSSY.RECONVERGENT B1, `(.L_x_51) ;  /* 0x000001e000017945 */ /* 0x000fe20003800200 */
[----:B------:R-:W-:Y:S02]  /*2530*/  IMAD.MOV.U32 R14, RZ, RZ, R10 ;  /* 0x000000ffff0e7224 */ /* 0x000fe400078e000a */
[----:B------:R-:W-:Y:S01]  /*2540*/  ISETP.GT.AND P0, PT, R2, R5, PT ;  /* 0x000000050200720c */ /* 0x000fe20003f04270 */
[----:B0-----:R1:W0:Y:S01]  /*2550*/  SHFL.DOWN PT, R9, R7, 0x4, R5 ;  /* 0x0880000007097989 */ /* 0x00122200000e0005 */
[----:B------:R-:W-:Y:S02]  /*2560*/  IMAD.MOV.U32 R16, RZ, RZ, R12 ;  /* 0x000000ffff107224 */ /* 0x000fe400078e000c */
[----:B------:R-:W-:Y:S01]  /*2570*/  IMAD.MOV.U32 R2, RZ, RZ, R6 ;  /* 0x000000ffff027224 */ /* 0x000fe200078e0006 */
[----:B--2---:R1:W2:Y:S01]  /*2580*/  SHFL.DOWN PT, R11, R10, 0x4, R5 ;  /* 0x088000000a0b7989 */ /* 0x0042a200000e0005 */
[----:B------:R-:W-:-:S03]  /*2590*/  IMAD.MOV.U32 R3, RZ, RZ, R7 ;  /* 0x000000ffff037224 */ /* 0x000fc600078e0007 */
[----:B----4-:R1:W4:Y:S04]  /*25a0*/  SHFL.DOWN PT, R13, R12, 0x4, R5 ;  /* 0x088000000c0d7989 */ /* 0x01032800000e0005 */
        /* <DEDUP_REMOVED lines=21> */
.L_x_52:
[----:B------:R-:W-:Y:S05]  /*2700*/  BSYNC.RECONVERGENT B1 ;  /* 0x0000000000017941 */ /* 0x000fea0003800200 */
.L_x_51:
        /* <DEDUP_REMOVED lines=32> */
.L_x_54:
[----:B------:R-:W-:Y:S05]  /*2910*/  BSYNC.RECONVERGENT B1 ;  /* 0x0000000000017941 */ /* 0x000fea0003800200 */
.L_x_53:
        /* <DEDUP_REMOVED lines=32> */
.L_x_56:
[----:B------:R-:W-:Y:S05]  /*2b20*/  BSYNC.RECONVERGENT B1 ;  /* 0x0000000000017941 */ /* 0x000fea0003800200 */
.L_x_55:
[----:B------:R-:W-:Y:S01]  /*2b30*/  ISETP.NE.AND P0, PT, R4, RZ, PT ;  /* 0x000000ff0400720c */ /* 0x000fe20003f05270 */
[----:B------:R-:W-:-:S12]  /*2b40*/  BSSY.RECONVERGENT B1, `(.L_x_57) ;  /* 0x000000a000017945 */ /* 0x000fd80003800200 */
[----:B------:R-:W-:Y:S05]  /*2b50*/  @P0 BRA `(.L_x_58) ;  /* 0x0000000000200947 */ /* 0x000fea0003800000 */
[----:B-1----:R-:W1:Y:S01]  /*2b60*/  S2R R6, SR_CgaCtaId ;  /* 0x0000000000067919 */ /* 0x002e620000008800 */
[----:B------:R-:W-:Y:S02]  /*2b70*/  MOV R5, 0x400 ;  /* 0x0000040000057802 */ /* 0x000fe40000000f00 */
[----:B------:R-:W-:-:S04]  /*2b80*/  SHF.R.U32.HI R4, RZ, 0x1, R0 ;  /* 0x00000001ff047819 */ /* 0x000fc80000011600 */
[----:B------:R-:W-:Y:S02]  /*2b90*/  LOP3.LUT R4, R4, 0x1f0, RZ, 0xc0, !PT ;  /* 0x000001f004047812 */ /* 0x000fe400078ec0ff */
[----:B-1----:R-:W-:-:S05]  /*2ba0*/  LEA R5, R6, R5, 0x18 ;  /* 0x0000000506057211 */ /* 0x002fca00078ec0ff */
[----:B------:R-:W-:-:S05]  /*2bb0*/  IMAD.IADD R5, R4, 0x1, R5 ;  /* 0x0000000104057824 */ /* 0x000fca00078e0205 */
[----:B------:R1:W-:Y:S04]  /*2bc0*/  STS.64 [R5+0x10], R14 ;  /* 0x0000100e05007388 */ /* 0x0003e80000000a00 */
[----:B------:R1:W-:Y:S02]  /*2bd0*/  STS.64 [R5+0x8], R2 ;  /* 0x0000080205007388 */ /* 0x0003e40000000a00 */
.L_x_58:
[----:B------:R-:W-:Y:S05]  /*2be0*/  BSYNC.RECONVERGENT B1 ;  /* 0x0000000000017941 */ /* 0x000fea0003800200 */
.L_x_57:
[----:B------:R-:W-:Y:S01]  /*2bf0*/  BAR.SYNC.DEFER_BLOCKING 0x0 ;  /* 0x0000000000007b1d */ /* 0x000fe20000010000 */
[----:B------:R-:W-:-:S13]  /*2c00*/  ISETP.NE.AND P1, PT, R0, RZ, PT ;  /* 0x000000ff0000720c */ /* 0x000fda0003f25270 */
[----:B------:R-:W-:Y:S05]  /*2c10*/  @P1 BRA `(.L_x_34) ;  /* 0x0000004000101947 */ /* 0x000fea0003800000 */
[----:B------:R-:W-:Y:S01]  /*2c20*/  UISETP.GE.AND UP0, UPT, UR6, 0x21, UPT ;  /* 0x000000210600788c */ /* 0x000fe2000bf06270 */
[----:B--2---:R-:W-:Y:S02]  /*2c30*/  IMAD.MOV.U32 R11, RZ, RZ, R14 ;  /* 0x000000ffff0b7224 */ /* 0x004fe400078e000e */
[----:B---3--:R-:W-:Y:S02]  /*2c40*/  IMAD.MOV.U32 R8, RZ, RZ, R15 ;  /* 0x000000ffff087224 */ /* 0x008fe400078e000f */
[----:B------:R-:W-:Y:S02]  /*2c50*/  IMAD.MOV.U32 R4, RZ, RZ, R2 ;  /* 0x000000ffff047224 */ /* 0x000fe400078e0002 */
[----:B-1----:R-:W-:Y:S02]  /*2c60*/  IMAD.MOV.U32 R5, RZ, RZ, R3 ;  /* 0x000000ffff057224 */ /* 0x002fe400078e0003 */
[----:B------:R-:W-:Y:S05]  /*2c70*/  BRA.U !UP0, `(.L_x_59) ;  /* 0x00000001086c7547 */ /* 0x000fea000b800000 */
[----:B------:R-:W1:Y:S01]  /*2c80*/  S2UR UR5, SR_CgaCtaId ;  /* 0x00000000000579c3 */ /* 0x000e620000008800 */
[----:B------:R-:W-:Y:S01]  /*2c90*/  UMOV UR4, 0x400 ;  /* 0x0000040000047882 */ /* 0x000fe20000000000 */
[----:B------:R-:W-:Y:S01]  /*2ca0*/  BSSY.RECONVERGENT B1, `(.L_x_59) ;  /* 0x0000018000017945 */ /* 0x000fe20003800200 */
[----:B-1----:R-:W-:-:S09]  /*2cb0*/  ULEA UR4, UR5, UR4, 0x18 ;  /* 0x0000000405047291 */ /* 0x002fd2000f8ec0ff */
[----:B------:R-:W1:Y:S04]  /*2cc0*/  LDS.64 R6, [UR4+0x18] ;  /* 0x00001804ff067984 */ /* 0x000e680008000a00 */
[----:B----4-:R-:W2:Y:S01]  /*2cd0*/  LDS.64 R12, [UR4+0x20] ;  /* 0x00002004ff0c7984 */ /* 0x010ea20008000a00 */
[----:B-1----:R-:W-:Y:S01]  /*2ce0*/  DSETP.GEU.AND P0, PT, |R2|, |R6|, PT ;  /* 0x400000060200722a */ /* 0x002fe20003f0e200 */
[----:B------:R-:W-:Y:S02]  /*2cf0*/  IMAD.MOV.U32 R4, RZ, RZ, R6 ;  /* 0x000000ffff047224 */ /* 0x000fe400078e0006 */
[----:B------:R-:W-:Y:S02]  /*2d00*/  IMAD.MOV.U32 R5, RZ, RZ, R7 ;  /* 0x000000ffff057224 */ /* 0x000fe400078e0007 */
[----:B--2---:R-:W-:-:S02]  /*2d10*/  IMAD.MOV.U32 R11, RZ, RZ, R12 ;  /* 0x000000ffff0b7224 */ /* 0x004fc400078e000c */
        /* <DEDUP_REMOVED lines=16> */
.L_x_60:
[----:B------:R-:W-:Y:S05]  /*2e20*/  BSYNC.RECONVERGENT B1 ;  /* 0x0000000000017941 */ /* 0x000fea0003800200 */
.L_x_59:
[----:B------:R-:W-:Y:S01]  /*2e30*/  UISETP.GE.AND UP0, UPT, UR6, 0x41, UPT ;  /* 0x000000410600788c */ /* 0x000fe2000bf06270 */
[----:B0-----:R-:W-:Y:S02]  /*2e40*/  IMAD.MOV.U32 R9, RZ, RZ, R11 ;  /* 0x000000ffff097224 */ /* 0x001fe400078e000b */
[----:B------:R-:W-:Y:S02]  /*2e50*/  IMAD.MOV.U32 R0, RZ, RZ, R8 ;  /* 0x000000ffff007224 */ /* 0x000fe400078e0008 */
[----:B------:R-:W-:Y:S02]  /*2e60*/  IMAD.MOV.U32 R2, RZ, RZ, R4 ;  /* 0x000000ffff027224 */ /* 0x000fe400078e0004 */
[----:B------:R-:W-:Y:S02]  /*2e70*/  IMAD.MOV.U32 R3, RZ, RZ, R5 ;  /* 0x000000ffff037224 */ /* 0x000fe400078e0005 */
[----:B------:R-:W-:Y:S05]  /*2e80*/  BRA.U !UP0, `(.L_x_61) ;  /* 0x00000001086c7547 */ /* 0x000fea000b800000 */
[----:B------:R-:W0:Y:S01]  /*2e90*/  S2UR UR5, SR_CgaCtaId ;  /* 0x00000000000579c3 */ /* 0x000e220000008800 */
[----:B------:R-:W-:Y:S01]  /*2ea0*/  UMOV UR4, 0x400 ;  /* 0x0000040000047882 */ /* 0x000fe20000000000 */
[----:B------:R-:W-:Y:S01]  /*2eb0*/  BSSY.RECONVERGENT B1, `(.L_x_61) ;  /* 0x0000018000017945 */ /* 0x000fe20003800200 */
[----:B0-----:R-:W-:-:S09]  /*2ec0*/  ULEA UR4, UR5, UR4, 0x18 ;  /* 0x0000000405047291 */ /* 0x001fd2000f8ec0ff */
[----:B------:R-:W0:Y:S04]  /*2ed0*/  LDS.64 R6, [UR4+0x28] ;  /* 0x00002804ff067984 */ /* 0x000e280008000a00 */
[----:B----4-:R-:W1:Y:S01]  /*2ee0*/  LDS.64 R12, [UR4+0x30] ;  /* 0x00003004ff0c7984 */ /* 0x010e620008000a00 */
[----:B0-----:R-:W-:Y:S01]  /*2ef0*/  DSETP.GEU.AND P0, PT, |R4|, |R6|, PT ;  /* 0x400000060400722a */ /* 0x001fe20003f0e200 */
[----:B------:R-:W-:Y:S02]  /*2f00*/  IMAD.MOV.U32 R2, RZ, RZ, R6 ;  /* 0x000000ffff027224 */ /* 0x000fe400078e0006 */
[----:B------:R-:W-:Y:S02]  /*2f10*/  IMAD.MOV.U32 R3, RZ, RZ, R7 ;  /* 0x000000ffff037224 */ /* 0x000fe400078e0007 */
[----:B-1----:R-:W-:-:S02]  /*2f20*/  IMAD.MOV.U32 R9, RZ, RZ, R12 ;  /* 0x000000ffff097224 */ /* 0x002fc400078e000c */
        /* <DEDUP_REMOVED lines=16> */
.L_x_62:
[----:B------:R-:W-:Y:S05]  /*3030*/  BSYNC.RECONVERGENT B1 ;  /* 0x0000000000017941 */ /* 0x000fea0003800200 */
.L_x_61:
[----:B------:R-:W-:Y:S01]  /*3040*/  UISETP.GE.AND UP0, UPT, UR6, 0x61, UPT ;  /* 0x000000610600788c */ /* 0x000fe2000bf06270 */
[----:B------:R-:W-:Y:S02]  /*3050*/  IMAD.MOV.U32 R11, RZ, RZ, R9 ;  /* 0x000000ffff0b7224 */ /* 0x000fe400078e0009 */
        /* <DEDUP_REMOVED lines=30> */
.L_x_64:
[----:B------:R-:W-:Y:S05]  /*3240*/  BSYNC.RECONVERGENT B1 ;  /* 0x0000000000017941 */ /* 0x000fea0003800200 */
.L_x_63:
        /* <DEDUP_REMOVED lines=32> */
.L_x_66:
[----:B------:R-:W-:Y:S05]  /*3450*/  BSYNC.RECONVERGENT B1 ;  /* 0x0000000000017941 */ /* 0x000fea0003800200 */
.L_x_65:
        /* <DEDUP_REMOVED lines=32> */
.L_x_68:
[----:B------:R-:W-:Y:S05]  /*3660*/  BSYNC.RECONVERGENT B1 ;  /* 0x0000000000017941 */ /* 0x000fea0003800200 */
.L_x_67:
        /* <DEDUP_REMOVED lines=32> */
.L_x_70:
[----:B------:R-:W-:Y:S05]  /*3870*/  BSYNC.RECONVERGENT B1 ;  /* 0x0000000000017941 */ /* 0x000fea0003800200 */
.L_x_69:
[----:B------:R-:W-:Y:S01]  /*3880*/  UISETP.GE.AND UP0, UPT, UR6, 0xe1, UPT ;  /* 0x000000e10600788c */ /* 0x000fe2000bf06270 */
[----:B------:R-:W-:Y:S02]  /*3890*/  IMAD.MOV.U32 R14, RZ, RZ, R9 ;  /* 0x000000ffff0e7224 */ /* 0x000fe400078e0009 */
[----:B------:R-:W-:Y:S02]  /*38a0*/  IMAD.MOV.U32 R15, RZ, RZ, R0 ;  /* 0x000000ffff0f7224 */ /* 0x000fe400078e0000 */
[----:B------:R-:W-:Y:S02]  /*38b0*/  IMAD.MOV.U32 R2, RZ, RZ, R6 ;  /* 0x000000ffff027224 */ /* 0x000fe400078e0006 */
[----:B------:R-:W-:Y:S02]  /*38c0*/  IMAD.MOV.U32 R3, RZ, RZ, R7 ;  /* 0x000000ffff037224 */ /* 0x000fe400078e0007 */
[----:B------:R-:W-:Y:S05]  /*38d0*/  BRA.U !UP0, `(.L_x_34) ;  /* 0x0000003108e07547 */ /* 0x000fea000b800000 */
[----:B------:R-:W0:Y:S01]  /*38e0*/  S2UR UR5, SR_CgaCtaId ;  /* 0x00000000000579c3 */ /* 0x000e220000008800 */
[----:B------:R-:W-:Y:S02]  /*38f0*/  UMOV UR4, 0x400 ;  /* 0x0000040000047882 */ /* 0x000fe40000000000 */
[----:B0-----:R-:W-:-:S09]  /*3900*/  ULEA UR4, UR5, UR4, 0x18 ;  /* 0x0000000405047291 */ /* 0x001fd2000f8ec0ff */
[----:B------:R-:W0:Y:S04]  /*3910*/  LDS.64 R4, [UR4+0x78] ;  /* 0x00007804ff047984 */ /* 0x000e280008000a00 */
[----:B------:R-:W1:Y:S01]  /*3920*/  LDS.64 R10, [UR4+0x80] ;  /* 0x00008004ff0a7984 */ /* 0x000e620008000a00 */
        /* <DEDUP_REMOVED lines=21> */
.L_x_2:
[----:B------:R-:W1:Y:S01]  /*3a80*/  S2R R0, SR_TID.X ;  /* 0x0000000000007919 */ /* 0x000e620000002100 */
[----:B------:R-:W1:Y:S02]  /*3a90*/  LDC.64 R2, c[0x0][0x380] ;  /* 0x0000e000ff027b82 */ /* 0x000e640000000a00 */
[----:B-1----:R-:W-:-:S05]  /*3aa0*/  IMAD.WIDE.U32 R18, R0, 0x10, R2 ;  /* 0x0000001000127825 */ /* 0x002fca00078e0002 */
[----:B0-----:R-:W2:Y:S04]  /*3ab0*/  LDG.E.64.CONSTANT R20, desc[UR10][R18.64] ;  /* 0x0000000a12147981 */ /* 0x001ea8000c1e9b00 */
[----:B------:R-:W2:Y:S04]  /*3ac0*/  LDG.E.64.CONSTANT R14, desc[UR10][R18.64+0x1000] ;  /* 0x0010000a120e7981 */ /* 0x000ea8000c1e9b00 */
[----:B------:R-:W3:Y:S04]  /*3ad0*/  LDG.E.64.CONSTANT R12, desc[UR10][R18.64+0x8] ;  /* 0x0000080a120c7981 */ /* 0x000ee8000c1e9b00 */
[----:B------:R-:W3:Y:S04]  /*3ae0*/  LDG.E.64.CONSTANT R10, desc[UR10][R18.64+0x1008] ;  /* 0x0010080a120a7981 */ /* 0x000ee8000c1e9b00 */
[----:B------:R-:W4:Y:S04]  /*3af0*/  LDG.E.64.CONSTANT R8, desc[UR10][R18.64+0x2000] ;  /* 0x0020000a12087981 */ /* 0x000f28000c1e9b00 */
[----:B------:R-:W5:Y:S04]  /*3b00*/  LDG.E.64.CONSTANT R6, desc[UR10][R18.64+0x2008] ;  /* 0x0020080a12067981 */ /* 0x000f68000c1e9b00 */
[----:B------:R-:W5:Y:S04]  /*3b10*/  LDG.E.64.CONSTANT R4, desc[UR10][R18.64+0x3000] ;  /* 0x0030000a12047981 */ /* 0x000f68000c1e9b00 */
[----:B------:R-:W5:Y:S04]  /*3b20*/  LDG.E.64.CONSTANT R2, desc[UR10][R18.64+0x3008] ;  /* 0x0030080a12027981 */ /* 0x000f68000c1e9b00 */
[----:B------:R-:W5:Y:S04]  /*3b30*/  LDG.E.64.CONSTANT R16, desc[UR10][R18.64+0x4000] ;  /* 0x0040000a12107981 */ /* 0x000f68000c1e9b00 */
[----:B------:R-:W5:Y:S01]  /*3b40*/  LDG.E.64.CONSTANT R22, desc[UR10][R18.64+0x4008] ;  /* 0x0040080a12167981 */ /* 0x000f62000c1e9b00 */
[----:B------:R-:W-:Y:S01]  /*3b50*/  UISETP.GE.U32.AND UP0, UPT, UR8, 0xa00, UPT ;  /* 0x00000a000800788c */ /* 0x000fe2000bf06070 */
[----:B--2---:R-:W-:-:S14]  /*3b60*/  DSETP.GEU.AND P2, PT, |R20|, |R14|, PT ;  /* 0x4000000e1400722a */ /* 0x004fdc0003f4e200 */
[----:B---3--:R-:W-:-:S04]  /*3b70*/  @P2 ISETP.GE.U32.AND P0, PT, R12, R10, PT ;  /* 0x0000000a0c00220c */ /* 0x008fc80003f06070 */
[----:B------:R-:W-:-:S13]  /*3b80*/  @P2 ISETP.GE.AND.EX P0, PT, R13, R11, PT, P0 ;  /* 0x0000000b0d00220c */ /* 0x000fda0003f06300 */
[----:B------:R-:W-:-:S06]  /*3b90*/  @P2 DSETP.LT.OR P0, PT, |R14|, |R20|, !P0 ;  /* 0x400000140e00222a */ /* 0x000fcc0004701600 */
[----:B------:R-:W-:Y:S02]  /*3ba0*/  @P2 FSEL R20, R20, R14, P0 ;  /* 0x0000000e14142208 */ /* 0x000fe40000000000 */
[----:B------:R-:W-:Y:S02]  /*3bb0*/  @P2 FSEL R21, R21, R15, P0 ;  /* 0x0000000f15152208 */ /* 0x000fe40000000000 */
[----:B------:R-:W-:Y:S01]  /*3bc0*/  @P2 SEL R10, R12, R10, P0 ;  /* 0x0000000a0c0a2207 */ /* 0x000fe20000000000 */
[----:B------:R-:W-:Y:S01]  /*3bd0*/  @P2 IMAD.MOV.U32 R14, RZ, RZ, R20 ;  /* 0x000000ffff0e2224 */ /* 0x000fe200078e0014 */
[----:B------:R-:W-:Y:S01]  /*3be0*/  @P2 SEL R11, R13, R11, P0 ;  /* 0x0000000b0d0b2207 */ /* 0x000fe20000000000 */
[----:B------:R-:W-:-:S06]  /*3bf0*/  @P2 IMAD.MOV.U32 R15, RZ, RZ, R21 ;  /* 0x000000ffff0f2224 */ /* 0x000fcc00078e0015 */
[----:B----4-:R-:W-:-:S14]  /*3c00*/  DSETP.GEU.AND P1, PT, |R14|, |R8|, PT ;  /* 0x400000080e00722a */ /* 0x010fdc0003f2e200 */
[----:B-----5:R-:W-:-:S04]  /*3c10*/  @P1 ISETP.GE.U32.AND P0, PT, R10, R6, PT ;  /* 0x000000060a00120c */ /* 0x020fc80003f06070 */
        /* <DEDUP_REMOVED lines=8> */
[----:B------:R-:W-:-:S14]  /*3ca0*/  DSETP.GEU.AND P2, PT, |R8|, |R4|, PT ;  /* 0x400000040800722a */ /* 0x000fdc0003f4e200 */
[----:B------:R-:W-:-:S04]  /*3cb0*/  @P2 ISETP.GE.U32.AND P0, PT, R6, R2, PT ;  /* 0x000000020600220c */ /* 0x000fc80003f06070 */
        /* <DEDUP_REMOVED lines=15> */
[----:B------:R-:W-:Y:S01]  /*3db0*/  IMAD.MOV.U32 R2, RZ, RZ, RZ ;  /* 0x000000ffff027224 */ /* 0x000fe200078e00ff */
[----:B------:R-:W-:Y:S01]  /*3dc0*/  @P1 SEL R23, R3, R23, P0 ;  /* 0x0000001703171207 */ /* 0x000fe20000000000 */
[----:B------:R-:W-:Y:S02]  /*3dd0*/  IMAD.MOV.U32 R3, RZ, RZ, 0x500 ;  /* 0x00000500ff037424 */ /* 0x000fe400078e00ff */
[----:B------:R-:W-:Y:S02]  /*3de0*/  @P1 IMAD.MOV.U32 R16, RZ, RZ, R4 ;  /* 0x000000ffff101224 */ /* 0x000fe400078e0004 */
[----:B------:R-:W-:Y:S01]  /*3df0*/  @P1 IMAD.MOV.U32 R17, RZ, RZ, R5 ;  /* 0x000000ffff111224 */ /* 0x000fe200078e0005 */
[----:B------:R-:W-:Y:S06]  /*3e00*/  BRA.U !UP0, `(.L_x_71) ;  /* 0x0000000d08987547 */ /* 0x000fec000b800000 */
[----:B------:R-:W-:Y:S01]  /*3e10*/  UIADD3 UR9, UP0, UPT, UR8, -0xa00, URZ ;  /* 0xfffff60008097890 */ /* 0x000fe2000ff1e0ff */
[----:B------:R-:W-:Y:S02]  /*3e20*/  IMAD.MOV.U32 R3, RZ, RZ, 0x500 ;  /* 0x00000500ff037424 */ /* 0x000fe400078e00ff */
[----:B------:R-:W-:Y:S01]  /*3e30*/  IMAD.MOV.U32 R2, RZ, RZ, RZ ;  /* 0x000000ffff027224 */ /* 0x000fe200078e00ff */
[----:B------:R-:W-:Y:S02]  /*3e40*/  ULEA.HI.X.SX32 UR8, UR8, 0xffffffff, 0x1, UP0 ;  /* 0xffffffff08087891 */ /* 0x000fe400080f0eff */
[----:B------:R-:W-:Y:S02]  /*3e50*/  UIMAD.WIDE.U32 UR12, UR9, -0x33333333, URZ ;  /* 0xcccccccd090c78a5 */ /* 0x000fe4000f8e00ff */
[----:B------:R-:W-:Y:S02]  /*3e60*/  UIMAD.WIDE.U32 UR4, UR8, -0x33333333, URZ ;  /* 0xcccccccd080478a5 */ /* 0x000fe4000f8e00ff */
[----:B------:R-:W-:-:S02]  /*3e70*/  UISETP.GE.U32.AND UP1, UPT, UR9, 0x500, UPT ;  /* 0x000005000900788c */ /* 0x000fc4000bf26070 */
[----:B------:R-:W-:Y:S02]  /*3e80*/  UIMAD.WIDE.U32 UR4, UP0, UR9, -0x33333334, UR4 ;  /* 0xcccccccc090478a5 */ /* 0x000fe4000f800004 */
[----:B------:R-:W-:Y:S02]  /*3e90*/  UISETP.GE.U32.AND.EX UP1, UPT, UR8, URZ, UPT, UP1 ;  /* 0x000000ff0800728c */ /* 0x000fe4000bf26110 */
[----:B------:R-:W-:Y:S02]  /*3ea0*/  UIADD3.X UR7, UPT, UPT, URZ, URZ, URZ, UP0, !UPT ;  /* 0x000000ffff077290 */ /* 0x000fe400087fe4ff */
[----:B------:R-:W-:Y:S01]  /*3eb0*/  UIADD3 URZ, UP0, UPT, UR13, UR4, URZ ;  /* 0x000000040dff7290 */ /* 0x000fe2000ff1e0ff */
[----:B------:R-:W-:-:S03]  /*3ec0*/  UMOV UR6, UR5 ;  /* 0x0000000500067c82 */ /* 0x000fc60008000000 */
[----:B------:R-:W-:-:S04]  /*3ed0*/  UIMAD.WIDE.U32.X UR4, UR8, -0x33333334, UR6, UP0 ;  /* 0xcccccccc080478a5 */ /* 0x000fc800080e0406 */
[----:B------:R-:W-:-:S04]  /*3ee0*/  USHF.R.U64 UR6, UR4, 0xa, UR5 ;  /* 0x0000000a04067899 */ /* 0x000fc80008001205 */
[----:B------:R-:W-:-:S04]  /*3ef0*/  ULOP3.LUT UR7, UR6, 0x1, URZ, 0xc0, !UPT ;  /* 0x0000000106077892 */ /* 0x000fc8000f8ec0ff */
[----:B------:R-:W-:-:S04]  /*3f00*/  UISETP.NE.U32.AND UP0, UPT, UR7, 0x1, UPT ;  /* 0x000000010700788c */ /* 0x000fc8000bf05070 */
[----:B------:R-:W-:Y:S01]  /*3f10*/  UISETP.NE.U32.AND.EX UP0, UPT, URZ, URZ, UPT, UP0 ;  /* 0x000000ffff00728c */ /* 0x000fe2000bf05100 */
[----:B------:R-:W-:Y:S10]  /*3f20*/  BRA.U !UP1, `(.L_x_72) ;  /* 0x00000009093c7547 */ /* 0x000ff4000b800000 */
[----:B------:R-:W0:Y:S01]  /*3f30*/  LDCU.64 UR8, c[0x0][0x380] ;  /* 0x00007000ff0877ac */ /* 0x000e220008000a00 */
[----:B------:R-:W-:Y:S02]  /*3f40*/  IMAD.MOV.U32 R3, RZ, RZ, 0x500 ;  /* 0x00000500ff037424 */ /* 0x000fe400078e00ff */
[----:B------:R-:W-:Y:S01]  /*3f50*/  IMAD.MOV.U32 R2, RZ, RZ, RZ ;  /* 0x000000ffff027224 */ /* 0x000fe200078e00ff */
[----:B------:R-:W-:-:S04]  /*3f60*/  UIADD3 UR4, UP1, UPT, UR6, 0x1, URZ ;  /* 0x0000000106047890 */ /* 0x000fc8000ff3e0ff */
[----:B------:R-:W-:Y:S02]  /*3f70*/  ULEA.HI.X UR5, UR5, URZ, URZ, 0x16, UP1 ;  /* 0x000000ff05057291 */ /* 0x000fe400088fb4ff */
[----:B------:R-:W-:Y:S02]  /*3f80*/  ULOP3.LUT UR4, UR4, 0xfffffffe, URZ, 0xc0, !UPT ;  /* 0xfffffffe04047892 */ /* 0x000fe4000f8ec0ff */
[----:B------:R-:W-:Y:S01]  /*3f90*/  ULOP3.LUT UR5, UR5, 0x7fffff, URZ, 0xc0, !UPT ;  /* 0x007fffff05057892 */ /* 0x000fe2000f8ec0ff */
[----:B0-----:R-:W-:-:S04]  /*3fa0*/  LEA R6, P0, R0, UR8, 0x4 ;  /* 0x0000000800067c11 */ /* 0x001fc8000f8020ff */
[----:B------:R-:W-:Y:S02]  /*3fb0*/  IADD3 R6, P1, PT, R6, 0xe008, RZ ;  /* 0x0000e00806067810 */ /* 0x000fe40007f3e0ff */
[----:B------:R-:W-:-:S05]  /*3fc0*/  LEA.HI.X R5, R0, UR9, RZ, 0x4, P0 ;  /* 0x0000000900057c11 */ /* 0x000fca00080f24ff */
[----:B------:R-:W-:-:S07]  /*3fd0*/  IMAD.X R5, RZ, RZ, R5, P1 ;  /* 0x000000ffff057224 */ /* 0x000fce00008e0605 */
.L_x_73:
[----:B------:R-:W-:-:S05]  /*3fe0*/  IMAD.MOV.U32 R4, RZ, RZ, R6 ;  /* 0x000000ffff047224 */ /* 0x000fca00078e0006 */
[----:B------:R-:W2:Y:S04]  /*3ff0*/  LDG.E.64.CONSTANT R12, desc[UR10][R4.64+-0x9008] ;  /* 0xff6ff80a040c7981 */ /* 0x000ea8000c1e9b00 */
[----:B------:R-:W3:Y:S04]  /*4000*/  LDG.E.64.CONSTANT R8, desc[UR10][R4.64+-0x9000] ;  /* 0xff70000a04087981 */ /* 0x000ee8000c1e9b00 */
[----:B------:R-:W4:Y:S04]  /*4010*/  LDG.E.64.CONSTANT R10, desc[UR10][R4.64+-0x8008] ;  /* 0xff7ff80a040a7981 */ /* 0x000f28000c1e9b00 */
[----:B------:R-:W5:Y:S04]  /*4020*/  LDG.E.64.CONSTANT R6, desc[UR10][R4.64+-0x8000] ;  /* 0xff80000a04067981 */ /* 0x000f68000c1e9b00 */
[----:B------:R-:W5:Y:S04]  /*4030*/  LDG.E.64.CONSTANT R26, desc[UR10][R4.64+-0x7008] ;  /* 0xff8ff80a041a7981 */ /* 0x000f68000c1e9b00 */
[----:B------:R-:W5:Y:S04]  /*4040*/  LDG.E.64.CONSTANT R24, desc[UR10][R4.64+-0x7000] ;  /* 0xff90000a04187981 */ /* 0x000f68000c1e9b00 */
[----:B------:R-:W5:Y:S04]  /*4050*/  LDG.E.64.CONSTANT R20, desc[UR10][R4.64+-0x6008] ;  /* 0xff9ff80a04147981 */ /* 0x000f68000c1e9b00 */
[----:B------:R-:W5:Y:S01]  /*4060*/  LDG.E.64.CONSTANT R18, desc[UR10][R4.64+-0x6000] ;  /* 0xffa0000a04127981 */ /* 0x000f62000c1e9b00 */
[----:B--2---:R-:W-:-:S14]  /*4070*/  DSETP.GEU.AND P2, PT, |R16|, |R12|, PT ;  /* 0x4000000c1000722a */ /* 0x004fdc0003f4e200 */
[----:B---3--:R-:W-:-:S04]  /*4080*/  @P2 ISETP.GE.U32.AND P0, PT, R22, R8, PT ;  /* 0x000000081600220c */ /* 0x008fc80003f06070 */
[----:B------:R-:W-:-:S13]  /*4090*/  @P2 ISETP.GE.AND.EX P0, PT, R23, R9, PT, P0 ;  /* 0x000000091700220c */ /* 0x000fda0003f06300 */
[----:B------:R-:W-:-:S06]  /*40a0*/  @P2 DSETP.LT.OR P0, PT, |R12|, |R16|, !P0 ;  /* 0x400000100c00222a */ /* 0x000fcc0004701600 */
[----:B------:R-:W-:Y:S02]  /*40b0*/  @P2 FSEL R17, R17, R13, P0 ;  /* 0x0000000d11112208 */ /* 0x000fe40000000000 */
[----:B------:R-:W-:-:S03]  /*40c0*/  @P2 FSEL R14, R16, R12, P0 ;  /* 0x0000000c100e2208 */ /* 0x000fc60000000000 */
[----:B------:R-:W-:Y:S02]  /*40d0*/  @P2 IMAD.MOV.U32 R13, RZ, RZ, R17 ;  /* 0x000000ffff0d2224 */ /* 0x000fe400078e0011 */
[----:B------:R-:W2:Y:S01]  /*40e0*/  LDG.E.64.CONSTANT R16, desc[UR10][R4.64+-0x5008] ;  /* 0xffaff80a04107981 */ /* 0x000ea2000c1e9b00 */
[----:B------:R-:W-:-:S03]  /*40f0*/  @P2 IMAD.MOV.U32 R12, RZ, RZ, R14 ;  /* 0x000000ffff0c2224 */ /* 0x000fc600078e000e */
[----:B------:R-:W3:Y:S03]  /*4100*/  LDG.E.64.CONSTANT R14, desc[UR10][R4.64+-0x5000] ;  /* 0xffb0000a040e7981 */ /* 0x000ee6000c1e9b00 */
[----:B----4-:R-:W-:Y:S01]  /*4110*/  DSETP.GEU.AND P1, PT, |R12|, |R10|, PT ;  /* 0x4000000a0c00722a */ /* 0x010fe20003f2e200 */
[----:B------:R-:W-:Y:S02]  /*4120*/  @P2 SEL R8, R22, R8, P0 ;  /* 0x0000000816082207 */ /* 0x000fe40000000000 */
[----:B------:R-:W-:Y:S02]  /*4130*/  @P2 SEL R9, R23, R9, P0 ;  /* 0x0000000917092207 */ /* 0x000fe40000000000 */
[----:B------:R-:W4:Y:S09]  /*4140*/  LDG.E.64.CONSTANT R22, desc[UR10][R4.64+-0x4008] ;  /* 0xffbff80a04167981 */ /* 0x000f32000c1e9b00 */
[----:B-----5:R-:W-:-:S04]  /*4150*/  @P1 ISETP.GE.U32.AND P0, PT, R8, R6, PT ;  /* 0x000000060800120c */ /* 0x020fc80003f06070 */
[----:B------:R-:W-:-:S13]  /*4160*/  @P1 ISETP.GE.AND.EX P0, PT, R9, R7, PT, P0 ;  /* 0x000000070900120c */ /* 0x000fda0003f06300 */
[----:B------:R-:W-:-:S06]  /*4170*/  @P1 DSETP.LT.OR P0, PT, |R10|, |R12|, !P0 ;  /* 0x4000000c0a00122a */ /* 0x000fcc0004701600 */
[----:B------:R-:W-:Y:S02]  /*4180*/  @P1 FSEL R12, R12, R10, P0 ;  /* 0x0000000a0c0c1208 */ /* 0x000fe40000000000 */
[----:B------:R-:W-:-:S03]  /*4190*/  @P1 FSEL R13, R13, R11, P0 ;  /* 0x0000000b0d0d1208 */ /* 0x000fc60000000000 */
[----:B------:R-:W-:Y:S02]  /*41a0*/  @P1 IMAD.MOV.U32 R10, RZ, RZ, R12 ;  /* 0x000000ffff0a1224 */ /* 0x000fe400078e000c */
[----:B------:R-:W-:Y:S02]  /*41b0*/  @P1 IMAD.MOV.U32 R11, RZ, RZ, R13 ;  /* 0x000000ffff0b1224 */ /* 0x000fe400078e000d */
[----:B------:R-:W5:Y:S04]  /*41c0*/  LDG.E.64.CONSTANT R12, desc[UR10][R4.64+-0x4000] ;  /* 0xffc0000a040c7981 */ /* 0x000f68000c1e9b00 */
[----:B------:R-:W-:Y:S01]  /*41d0*/  DSETP.GEU.AND P2, PT, |R10|, |R26|, PT ;  /* 0x4000001a0a00722a */ /* 0x000fe20003f4e200 */
[----:B------:R-:W-:Y:S02]  /*41e0*/  @P1 SEL R6, R8, R6, P0 ;  /* 0x0000000608061207 */ /* 0x000fe40000000000 */
[----:B------:R-:W-:-:S11]  /*41f0*/  @P1 SEL R7, R9, R7, P0 ;  /* 0x0000000709071207 */ /* 0x000fd60000000000 */
[----:B------:R-:W-:-:S04]  /*4200*/  @P2 ISETP.GE.U32.AND P0, PT, R6, R24, PT ;  /* 0x000000180600220c */ /* 0x000fc80003f06070 */
[----:B------:R-:W-:-:S13]  /*4210*/  @P2 ISETP.GE.AND.EX P0, PT, R7, R25, PT, P0 ;  /* 0x000000190700220c */ /* 0x000fda0003f06300 */
[----:B------:R-:W-:-:S06]  /*4220*/  @P2 DSETP.LT.OR P0, PT, |R26|, |R10|, !P0 ;  /* 0x4000000a1a00222a */ /* 0x000fcc0004701600 */
[----:B------:R-:W-:Y:S02]  /*4230*/  @P2 FSEL R8, R10, R26, P0 ;  /* 0x0000001a0a082208 */ /* 0x000fe40000000000 */
[----:B------:R-:W-:-:S03]  /*4240*/  @P2 FSEL R11, R11, R27, P0 ;  /* 0x0000001b0b0b2208 */ /* 0x000fc60000000000 */
[----:B------:R-:W-:Y:S02]  /*4250*/  @P2 IMAD.MOV.U32 R26, RZ, RZ, R8 ;  /* 0x000000ffff1a2224 */ /* 0x000fe400078e0008 */
[----:B------:R-:W-:Y:S01]  /*4260*/  @P2 IMAD.MOV.U32 R27, RZ, RZ, R11 ;  /* 0x000000ffff1b2224 */ /* 0x000fe200078e000b */
[----:B------:R-:W5:Y:S04]  /*4270*/  LDG.E.64.CONSTANT R8, desc[UR10][R4.64+-0x3000] ;  /* 0xffd0000a04087981 */ /* 0x000f68000c1e9b00 */
[----:B------:R-:W5:Y:S01]  /*4280*/  LDG.E.64.CONSTANT R10, desc[UR10][R4.64+-0x3008] ;  /* 0xffcff80a040a7981 */ /* 0x000f62000c1e9b00 */
        /* <DEDUP_REMOVED lines=10> */
[----:B------:R-:W5:Y:S01]  /*4330*/  LDG.E.64.CONSTANT R6, desc[UR10][R4.64+-0x2008] ;  /* 0xffdff80a04067981 */ /* 0x000f62000c1e9b00 */
[----:B------:R-:W-:Y:S02]  /*4340*/  @P1 SEL R18, R24, R18, P0 ;  /* 0x0000001218121207 */ /* 0x000fe40000000000 */
[----:B------:R-:W-:Y:S02]  /*4350*/  @P1 SEL R19, R25, R19, P0 ;  /* 0x0000001319131207 */ /* 0x000fe40000000000 */
        /* <DEDUP_REMOVED lines=8> */
[----:B------:R-:W-:Y:S02]  /*43e0*/  @P2 IMAD.MOV.U32 R17, RZ, RZ, R21 ;  /* 0x000000ffff112224 */ /* 0x000fe400078e0015 */
[----:B------:R-:W2:Y:S04]  /*43f0*/  LDG.E.64.CONSTANT R20, desc[UR10][R4.64+-0x1008] ;  /* 0xffeff80a04147981 */ /* 0x000ea8000c1e9b00 */
[----:B----4-:R-:W-:Y:S01]  /*4400*/  DSETP.GEU.AND P1, PT, |R16|, |R22|, PT ;  /* 0x400000161000722a */ /* 0x010fe20003f2e200 */
[----:B------:R-:W-:Y:S02]  /*4410*/  @P2 SEL R14, R18, R14, P0 ;  /* 0x0000000e120e2207 */ /* 0x000fe40000000000 */
[----:B------:R-:W-:-:S02]  /*4420*/  @P2 SEL R15, R19, R15, P0 ;  /* 0x0000000f130f2207 */ /* 0x000fc40000000000 */
[----:B------:R-:W3:Y:S09]  /*4430*/  LDG.E.64.CONSTANT R18, desc[UR10][R4.64+-0x1000] ;  /* 0xfff0000a04127981 */ /* 0x000ef2000c1e9b00 */
[----:B-----5:R-:W-:-:S04]  /*4440*/  @P1 ISETP.GE.U32.AND P0, PT, R14, R12, PT ;  /* 0x0000000c0e00120c */ /* 0x020fc80003f06070 */
[----:B------:R-:W-:Y:S01]  /*4450*/  @P1 ISETP.GE.AND.EX P0, PT, R15, R13, PT, P0 ;  /* 0x0000000d0f00120c */ /* 0x000fe20003f06300 */
[----:B------:R-:W-:Y:S02]  /*4460*/  IMAD.MOV.U32 R26, RZ, RZ, R22 ;  /* 0x000000ffff1a7224 */ /* 0x000fe400078e0016 */
[----:B------:R-:W-:-:S10]  /*4470*/  IMAD.MOV.U32 R27, RZ, RZ, R23 ;  /* 0x000000ffff1b7224 */ /* 0x000fd400078e0017 */
[----:B------:R-:W-:Y:S01]  /*4480*/  @P1 DSETP.LT.OR P0, PT, |R22|, |R16|, !P0 ;  /* 0x400000101600122a */ /* 0x000fe20004701600 */
[----:B------:R-:W4:Y:S05]  /*4490*/  LDG.E.64.CONSTANT R22, desc[UR10][R4.64] ;  /* 0x0000000a04167981 */ /* 0x000f2a000c1e9b00 */
        /* <DEDUP_REMOVED lines=14> */
[----:B------:R-:W-:-:S06]  /*4580*/  @P2 IMAD.MOV.U32 R11, RZ, RZ, R27 ;  /* 0x000000ffff0b2224 */ /* 0x000fcc00078e001b */
        /* <DEDUP_REMOVED lines=10> */
[----:B------:R-:W-:Y:S02]  /*4630*/  @P1 SEL R24, R8, R24, P0 ;  /* 0x0000001808181207 */ /* 0x000fe40000000000 */
[----:B------:R-:W-:Y:S01]  /*4640*/  @P1 SEL R25, R9, R25, P0 ;  /* 0x0000001909191207 */ /* 0x000fe20000000000 */
[----:B------:R-:W-:-:S04]  /*4650*/  UIADD3 UR4, UP1, UPT, UR4, -0x2, URZ ;  /* 0xfffffffe04047890 */ /* 0x000fc8000ff3e0ff */
[----:B------:R-:W-:Y:S02]  /*4660*/  UIADD3.X UR5, UPT, UPT, UR5, -0x1, URZ, UP1, !UPT ;  /* 0xffffffff05057890 */ /* 0x000fe40008ffe4ff */
[----:B------:R-:W-:-:S04]  /*4670*/  UISETP.NE.U32.AND UP1, UPT, UR4, URZ, UPT ;  /* 0x000000ff0400728c */ /* 0x000fc8000bf25070 */
[----:B------:R-:W-:Y:S01]  /*4680*/  UISETP.NE.AND.EX UP1, UPT, UR5, URZ, UPT, UP1 ;  /* 0x000000ff0500728c */ /* 0x000fe2000bf25310 */
[----:B--2---:R-:W-:-:S14]  /*4690*/  DSETP.GEU.AND P2, PT, |R6|, |R20|, PT ;  /* 0x400000140600722a */ /* 0x004fdc0003f4e200 */
[----:B---3--:R-:W-:-:S04]  /*46a0*/  @P2 ISETP.GE.U32.AND P0, PT, R24, R18, PT ;  /* 0x000000121800220c */ /* 0x008fc80003f06070 */
[----:B------:R-:W-:-:S13]  /*46b0*/  @P2 ISETP.GE.AND.EX P0, PT, R25, R19, PT, P0 ;  /* 0x000000131900220c */ /* 0x000fda0003f06300 */
[----:B------:R-:W-:-:S06]  /*46c0*/  @P2 DSETP.LT.OR P0, PT, |R20|, |R6|, !P0 ;  /* 0x400000061400222a */ /* 0x000fcc0004701600 */
[----:B------:R-:W-:Y:S02]  /*46d0*/  @P2 FSEL R6, R6, R20, P0 ;  /* 0x0000001406062208 */ /* 0x000fe40000000000 */
[----:B------:R-:W-:-:S03]  /*46e0*/  @P2 FSEL R7, R7, R21, P0 ;  /* 0x0000001507072208 */ /* 0x000fc60000000000 */
[----:B------:R-:W-:Y:S02]  /*46f0*/  @P2 IMAD.MOV.U32 R20, RZ, RZ, R6 ;  /* 0x000000ffff142224 */ /* 0x000fe400078e0006 */
[----:B------:R-:W-:-:S06]  /*4700*/  @P2 IMAD.MOV.U32 R21, RZ, RZ, R7 ;  /* 0x000000ffff152224 */ /* 0x000fcc00078e0007 */
[----:B-----5:R-:W-:Y:S01]  /*4710*/  DSETP.GEU.AND P1, PT, |R20|, |R16|, PT ;  /* 0x400000101400722a */ /* 0x020fe20003f2e200 */
[----:B------:R-:W-:Y:S02]  /*4720*/  @P2 SEL R18, R24, R18, P0 ;  /* 0x0000001218122207 */ /* 0x000fe40000000000 */
[----:B------:R-:W-:-:S11]  /*4730*/  @P2 SEL R19, R25, R19, P0 ;  /* 0x0000001319132207 */ /* 0x000fd60000000000 */
[----:B----4-:R-:W-:-:S04]  /*4740*/  @P1 ISETP.GE.U32.AND P0, PT, R18, R22, PT ;  /* 0x000000161200120c */ /* 0x010fc80003f06070 */
[----:B------:R-:W-:Y:S02]  /*4750*/  @P1 ISETP.GE.AND.EX P0, PT, R19, R23, PT, P0 ;  /* 0x000000171300120c */ /* 0x000fe40003f06300 */
[----:B------:R-:W-:-:S05]  /*4760*/  IADD3 R6, P2, PT, R4, 0xa000, RZ ;  /* 0x0000a00004067810 */ /* 0x000fca0007f5e0ff */
[----:B------:R-:W-:-:S06]  /*4770*/  IMAD.X R5, RZ, RZ, R5, P2 ;  /* 0x000000ffff057224 */ /* 0x000fcc00010e0605 */
[----:B------:R-:W-:Y:S01]  /*4780*/  @P1 DSETP.LT.OR P0, PT, |R16|, |R20|, !P0 ;  /* 0x400000141000122a */ /* 0x000fe20004701600 */
[----:B------:R-:W-:-:S05]  /*4790*/  IADD3 R3, P2, PT, R3, 0xa00, RZ ;  /* 0x00000a0003037810 */ /* 0x000fca0007f5e0ff */
[----:B------:R-:W-:Y:S02]  /*47a0*/  @P1 FSEL R4, R20, R16, P0 ;  /* 0x0000001014041208 */ /* 0x000fe40000000000 */
[----:B------:R-:W-:Y:S01]  /*47b0*/  @P1 FSEL R21, R21, R17, P0 ;  /* 0x0000001115151208 */ /* 0x000fe20000000000 */
[----:B------:R-:W-:Y:S01]  /*47c0*/  IMAD.X R2, RZ, RZ, R2, P2 ;  /* 0x000000ffff027224 */ /* 0x000fe200010e0602 */
[----:B------:R-:W-:Y:S01]  /*47d0*/  @P1 SEL R22, R18, R22, P0 ;  /* 0x0000001612161207 */ /* 0x000fe20000000000 */
[----:B------:R-:W-:Y:S01]  /*47e0*/  @P1 IMAD.MOV.U32 R16, RZ, RZ, R4 ;  /* 0x000000ffff101224 */ /* 0x000fe200078e0004 */
[----:B------:R-:W-:Y:S01]  /*47f0*/  @P1 SEL R23, R19, R23, P0 ;  /* 0x0000001713171207 */ /* 0x000fe20000000000 */
[----:B------:R-:W-:Y:S01]  /*4800*/  @P1 IMAD.MOV.U32 R17, RZ, RZ, R21 ;  /* 0x000000ffff111224 */ /* 0x000fe200078e0015 */
[----:B------:R-:W-:Y:S06]  /*4810*/  BRA.U UP1, `(.L_x_73) ;  /* 0xfffffff501f07547 */ /* 0x000fec000b83ffff */
.L_x_72:
[----:B------:R-:W-:Y:S05]  /*4820*/  BRA.U !UP0, `(.L_x_71) ;  /* 0x0000000508107547 */ /* 0x000fea000b800000 */
[----:B------:R-:W0:Y:S02]  /*4830*/  LDC.64 R4, c[0x0][0x380] ;  /* 0x0000e000ff047b82 */ /* 0x000e240000000a00 */
[----:B0-----:R-:W-:-:S03]  /*4840*/  IMAD.WIDE.U32 R4, R0, 0x10, R4 ;  /* 0x0000001000047825 */ /* 0x001fc600078e0004 */
[----:B------:R-:W-:-:S04]  /*4850*/  LEA R24, P0, R3, R4, 0x4 ;  /* 0x0000000403187211 */ /* 0x000fc800078020ff */
[----:B------:R-:W-:-:S05]  /*4860*/  LEA.HI.X R25, R3, R5, R2, 0x4, P0 ;  /* 0x0000000503197211 */ /* 0x000fca00000f2402 */
[----:B------:R-:W2:Y:S04]  /*4870*/  LDG.E.64.CONSTANT R20, desc[UR10][R24.64] ;  /* 0x0000000a18147981 */ /* 0x000ea8000c1e9b00 */
[----:B------:R-:W3:Y:S04]  /*4880*/  LDG.E.64.CONSTANT R18, desc[UR10][R24.64+0x8] ;  /* 0x0000080a18127981 */ /* 0x000ee8000c1e9b00 */
[----:B------:R-:W4:Y:S04]  /*4890*/  LDG.E.64.CONSTANT R14, desc[UR10][R24.64+0x1000] ;  /* 0x0010000a180e7981 */ /* 0x000f28000c1e9b00 */
[----:B------:R-:W5:Y:S04]  /*48a0*/  LDG.E.64.CONSTANT R12, desc[UR10][R24.64+0x1008] ;  /* 0x0010080a180c7981 */ /* 0x000f68000c1e9b00 */
        /* <DEDUP_REMOVED lines=16> */
[----:B------:R-:W-:-:S11]  /*49b0*/  @P2 SEL R19, R23, R19, P0 ;  /* 0x0000001317132207 */ /* 0x000fd60000000000 */
[----:B-----5:R-:W-:-:S04]  /*49c0*/  @P1 ISETP.GE.U32.AND P0, PT, R18, R12, PT ;  /* 0x0000000c1200120c */ /* 0x020fc80003f06070 */
        /* <DEDUP_REMOVED lines=27> */
[----:B------:R-:W-:Y:S02]  /*4b80*/  @P1 SEL R5, R9, R5, P0 ;  /* 0x0000000509051207 */ /* 0x000fe40000000000 */
[----:B------:R-:W-:-:S05]  /*4b90*/  IADD3 R3, P1, PT, R3, 0x500, RZ ;  /* 0x0000050003037810 */ /* 0x000fca0007f3e0ff */
[----:B------:R-:W-:Y:S01]  /*4ba0*/  IMAD.X R2, RZ, RZ, R2, P1 ;  /* 0x000000ffff027224 */ /* 0x000fe200008e0602 */
[----:B--2---:R-:W-:-:S14]  /*4bb0*/  DSETP.GEU.AND P2, PT, |R6|, |R16|, PT ;  /* 0x400000100600722a */ /* 0x004fdc0003f4e200 */
[----:B------:R-:W-:-:S04]  /*4bc0*/  @P2 ISETP.GE.U32.AND P0, PT, R4, R26, PT ;  /* 0x0000001a0400220c */ /* 0x000fc80003f06070 */
[----:B------:R-:W-:-:S13]  /*4bd0*/  @P2 ISETP.GE.AND.EX P0, PT, R5, R27, PT, P0 ;  /* 0x0000001b0500220c */ /* 0x000fda0003f06300 */
[----:B------:R-:W-:-:S06]  /*4be0*/  @P2 DSETP.LT.OR P0, PT, |R16|, |R6|, !P0 ;  /* 0x400000061000222a */ /* 0x000fcc0004701600 */
[----:B------:R-:W-:Y:S02]  /*4bf0*/  @P2 FSEL R6, R6, R16, P0 ;  /* 0x0000001006062208 */ /* 0x000fe40000000000 */
[----:B------:R-:W-:Y:S02]  /*4c00*/  @P2 FSEL R7, R7, R17, P0 ;  /* 0x0000001107072208 */ /* 0x000fe40000000000 */
[----:B------:R-:W-:Y:S02]  /*4c10*/  @P2 SEL R26, R4, R26, P0 ;  /* 0x0000001a041a2207 */ /* 0x000fe40000000000 */
[----:B------:R-:W-:Y:S01]  /*4c20*/  @P2 SEL R27, R5, R27, P0 ;  /* 0x0000001b051b2207 */ /* 0x000fe20000000000 */
[----:B------:R-:W-:Y:S02]  /*4c30*/  @P2 IMAD.MOV.U32 R16, RZ, RZ, R6 ;  /* 0x000000ffff102224 */ /* 0x000fe400078e0006 */
[----:B------:R-:W-:Y:S02]  /*4c40*/  @P2 IMAD.MOV.U32 R17, RZ, RZ, R7 ;  /* 0x000000ffff112224 */ /* 0x000fe400078e0007 */
[----:B------:R-:W-:-:S02]  /*4c50*/  IMAD.MOV.U32 R22, RZ, RZ, R26 ;  /* 0x000000ffff167224 */ /* 0x000fc400078e001a */
[----:B------:R-:W-:-:S07]  /*4c60*/  IMAD.MOV.U32 R23, RZ, RZ, R27 ;  /* 0x000000ffff177224 */ /* 0x000fce00078e001b */
.L_x_71:
[----:B------:R-:W0:Y:S02]  /*4c70*/  LDCU UR4, c[0x0][0x390] ;  /* 0x00007200ff0477ac */ /* 0x000e240008000800 */
[----:B0-----:R-:W-:Y:S02]  /*4c80*/  USHF.R.S32.HI UR5, URZ, 0x1f, UR4 ;  /* 0x0000001fff057899 */ /* 0x001fe40008011404 */
[----:B------:R-:W-:-:S04]  /*4c90*/  ISETP.GE.U32.AND P0, PT, R3, UR4, PT ;  /* 0x0000000403007c0c */ /* 0x000fc8000bf06070 */
[----:B------:R-:W-:-:S13]  /*4ca0*/  ISETP.GE.AND.EX P0, PT, R2, UR5, PT, P0 ;  /* 0x0000000502007c0c */ /* 0x000fda000bf06300 */
[----:B------:R-:W-:Y:S05]  /*4cb0*/  @P0 BRA `(.L_x_74) ;  /* 0x00000008009c0947 */ /* 0x000fea0003800000 */
[----:B------:R-:W-:Y:S01]  /*4cc0*/  IADD3 R21, PT, PT, -R3, UR4, RZ ;  /* 0x0000000403157c10 */ /* 0x000fe2000fffe1ff */
[----:B------:R-:W-:Y:S03]  /*4cd0*/  BSSY.RECONVERGENT B1, `(.L_x_74) ;  /* 0x00000a5000017945 */ /* 0x000fe60003800200 */
[----:B------:R-:W-:-:S13]  /*4ce0*/  ISETP.GE.AND P0, PT, R0, R21, PT ;  /* 0x000000150000720c */ /* 0x000fda0003f06270 */
[----:B------:R-:W-:Y:S05]  /*4cf0*/  @P0 BRA `(.L_x_75) ;  /* 0x0000000800880947 */ /* 0x000fea0003800000 */
[----:B------:R-:W-:Y:S01]  /*4d00*/  LOP3.LUT R12, RZ, R0, RZ, 0x33, !PT ;  /* 0x00000000ff0c7212 */ /* 0x000fe200078e33ff */
[----:B------:R-:W-:Y:S01]  /*4d10*/  BSSY.RECONVERGENT B2, `(.L_x_76) ;  /* 0x0000032000027945 */ /* 0x000fe20003800200 */
[----:B------:R-:W-:Y:S02]  /*4d20*/  IMAD.MOV.U32 R20, RZ, RZ, R0 ;  /* 0x000000ffff147224 */ /* 0x000fe400078e0000 */
[----:B------:R-:W-:-:S04]  /*4d30*/  IADD3 R12, PT, PT, -R3, UR4, R12 ;  /* 0x00000004030c7c10 */ /* 0x000fc8000fffe10c */
[----:B------:R-:W-:-:S04]  /*4d40*/  LOP3.LUT R4, R12, 0x300, RZ, 0xc0, !PT ;  /* 0x000003000c047812 */ /* 0x000fc800078ec0ff */
[----:B------:R-:W-:-:S13]  /*4d50*/  ISETP.NE.AND P0, PT, R4, 0x300, PT ;  /* 0x000003000400780c */ /* 0x000fda0003f05270 */
[----:B------:R-:W-:Y:S05]  /*4d60*/  @!P0 BRA `(.L_x_77) ;  /* 0x0000000000b08947 */ /* 0x000fea0003800000 */
[----:B------:R-:W0:Y:S01]  /*4d70*/  LDCU.64 UR6, c[0x0][0x380] ;  /* 0x00007000ff0677ac */ /* 0x000e220008000a00 */
[----:B------:R-:W-:Y:S01]  /*4d80*/  IADD3 R5, P0, PT, R0, R3, RZ ;  /* 0x0000000300057210 */ /* 0x000fe20007f1e0ff */
[----:B------:R-:W-:Y:S01]  /*4d90*/  IMAD.MOV.U32 R20, RZ, RZ, R0 ;  /* 0x000000ffff147224 */ /* 0x000fe200078e0000 */
[----:B------:R-:W-:-:S03]  /*4da0*/  LEA.HI R4, R12, 0x1, RZ, 0x18 ;  /* 0x000000010c047811 */ /* 0x000fc600078fc0ff */
[----:B------:R-:W-:Y:S01]  /*4db0*/  IMAD.X R6, RZ, RZ, R2, P0 ;  /* 0x000000ffff067224 */ /* 0x000fe200000e0602 */
[----:B------:R-:W-:-:S05]  /*4dc0*/  LOP3.LUT R4, R4, 0x3, RZ, 0xc0, !PT ;  /* 0x0000000304047812 */ /* 0x000fca00078ec0ff */
[----:B------:R-:W-:Y:S01]  /*4dd0*/  IMAD.MOV R13, RZ, RZ, -R4 ;  /* 0x000000ffff0d7224 */ /* 0x000fe200078e0a04 */
[----:B0-----:R-:W-:-:S04]  /*4de0*/  LEA R14, P1, R5, UR6, 0x4 ;  /* 0x00000006050e7c11 */ /* 0x001fc8000f8220ff */
[----:B------:R-:W-:-:S09]  /*4df0*/  LEA.HI.X R5, R5, UR7, R6, 0x4, P1 ;  /* 0x0000000705057c11 */ /* 0x000fd200088f2406 */
.L_x_80:
[----:B------:R-:W-:-:S05]  /*4e00*/  IMAD.MOV.U32 R4, RZ, RZ, R14 ;  /* 0x000000ffff047224 */ /* 0x000fca00078e000e */
[----:B------:R-:W2:Y:S04]  /*4e10*/  LDG.E.64.CONSTANT R8, desc[UR10][R4.64] ;  /* 0x0000000a04087981 */ /* 0x000ea8000c1e9b00 */
[----:B------:R-:W3:Y:S01]  /*4e20*/  LDG.E.64.CONSTANT R6, desc[UR10][R4.64+0x8] ;  /* 0x0000080a04067981 */ /* 0x000ee2000c1e9b00 */
[----:B------:R-:W-:Y:S01]  /*4e30*/  VIADD R13, R13, 0x1 ;  /* 0x000000010d0d7836 */ /* 0x000fe20000000000 */
[----:B------:R-:W-:Y:S01]  /*4e40*/  BSSY.RECONVERGENT B3, `(.L_x_78) ;  /* 0x000001b000037945 */ /* 0x000fe20003800200 */
[----:B------:R-:W-:Y:S01]  /*4e50*/  IMAD.MOV.U32 R15, RZ, RZ, R22 ;  /* 0x000000ffff0f7224 */ /* 0x000fe200078e0016 */
        /* <DEDUP_REMOVED lines=25> */
.L_x_79:
[----:B------:R-:W-:Y:S05]  /*4ff0*/  BSYNC.RECONVERGENT B3 ;  /* 0x0000000000037941 */ /* 0x000fea0003800200 */
.L_x_78:
[----:B------:R-:W-:Y:S02]  /*5000*/  IMAD.X R5, RZ, RZ, R5, P3 ;  /* 0x000000ffff057224 */ /* 0x000fe400018e0605 */
[----:B------:R-:W-:Y:S01]  /*5010*/  VIADD R20, R20, 0x100 ;  /* 0x0000010014147836 */ /* 0x000fe20000000000 */
[----:B------:R-:W-:Y:S06]  /*5020*/  @P2 BRA `(.L_x_80) ;  /* 0xfffffffc00742947 */ /* 0x000fec000383ffff */
.L_x_77:
[----:B------:R-:W-:Y:S05]  /*5030*/  BSYNC.RECONVERGENT B2 ;  /* 0x0000000000027941 */ /* 0x000fea0003800200 */
.L_x_76:
[----:B------:R-:W-:-:S13]  /*5040*/  ISETP.GE.U32.AND P0, PT, R12, 0x300, PT ;  /* 0x000003000c00780c */ /* 0x000fda0003f06070 */
[----:B------:R-:W-:Y:S05]  /*5050*/  @!P0 BRA `(.L_x_75) ;  /* 0x0000000400b08947 */ /* 0x000fea0003800000 */
[----:B------:R-:W0:Y:S01]  /*5060*/  LDCU.64 UR6, c[0x0][0x380] ;  /* 0x00007000ff0677ac */ /* 0x000e220008000a00 */
[----:B------:R-:W-:-:S05]  /*5070*/  IADD3 R3, P0, PT, R20, R3, RZ ;  /* 0x0000000314037210 */ /* 0x000fca0007f1e0ff */
[----:B------:R-:W-:Y:S01]  /*5080*/  IMAD.X R2, RZ, RZ, R2, P0 ;  /* 0x000000ffff027224 */ /* 0x000fe200000e0602 */
[----:B0-----:R-:W-:-:S04]  /*5090*/  LEA R8, P1, R3, UR6, 0x4 ;  /* 0x0000000603087c11 */ /* 0x001fc8000f8220ff */
[----:B------:R-:W-:Y:S02]  /*50a0*/  IADD3 R8, P0, PT, R8, 0x3008, RZ ;  /* 0x0000300808087810 */ /* 0x000fe40007f1e0ff */
[----:B------:R-:W-:-:S05]  /*50b0*/  LEA.HI.X R9, R3, UR7, R2, 0x4, P1 ;  /* 0x0000000703097c11 */ /* 0x000fca00088f2402 */
[----:B------:R-:W-:-:S07]  /*50c0*/  IMAD.X R9, RZ, RZ, R9, P0 ;  /* 0x000000ffff097224 */ /* 0x000fce00000e0609 */
.L_x_89:
[----:B------:R-:W2:Y:S04]  /*50d0*/  LDG.E.64.CONSTANT R10, desc[UR10][R8.64+-0x3008] ;  /* 0xffcff80a080a7981 */ /* 0x000ea8000c1e9b00 */
[----:B------:R-:W3:Y:S04]  /*50e0*/  LDG.E.64.CONSTANT R12, desc[UR10][R8.64+-0x3000] ;  /* 0xffd0000a080c7981 */ /* 0x000ee8000c1e9b00 */
[----:B------:R0:W5:Y:S04]  /*50f0*/  LDG.E.64.CONSTANT R6, desc[UR10][R8.64+-0x2008] ;  /* 0xffdff80a08067981 */ /* 0x000168000c1e9b00 */
        /* <DEDUP_REMOVED lines=22> */
.L_x_82:
[----:B------:R-:W-:Y:S05]  /*5260*/  BSYNC.RECONVERGENT B2 ;  /* 0x0000000000027941 */ /* 0x000fea0003800200 */
.L_x_81:
        /* <DEDUP_REMOVED lines=25> */
.L_x_84:
[----:B------:R-:W-:Y:S05]  /*5400*/  BSYNC.RECONVERGENT B2 ;  /* 0x0000000000027941 */ /* 0x000fea0003800200 */
.L_x_83:
        /* <DEDUP_REMOVED lines=21> */
.L_x_86:
[----:B------:R-:W-:Y:S05]  /*5560*/  BSYNC.RECONVERGENT B2 ;  /* 0x0000000000027941 */ /* 0x000fea0003800200 */
.L_x_85:
        /* <DEDUP_REMOVED lines=21> */
.L_x_88:
[----:B------:R-:W-:Y:S05]  /*56c0*/  BSYNC.RECONVERGENT B2 ;  /* 0x0000000000027941 */ /* 0x000fea0003800200 */
.L_x_87:
[----:B------:R-:W-:Y:S01]  /*56d0*/  VIADD R20, R20, 0x400 ;  /* 0x0000040014147836 */ /* 0x000fe20000000000 */
[----:B------:R-:W-:-:S04]  /*56e0*/  IADD3 R8, P1, PT, R8, 0x4000, RZ ;  /* 0x0000400008087810 */ /* 0x000fc80007f3e0ff */
[----:B------:R-:W-:Y:S01]  /*56f0*/  ISETP.GE.AND P0, PT, R20, R21, PT ;  /* 0x000000151400720c */ /* 0x000fe20003f06270 */
[----:B------:R-:W-:-:S12]  /*5700*/  IMAD.X R9, RZ, RZ, R9, P1 ;  /* 0x000000ffff097224 */ /* 0x000fd800008e0609 */
[----:B------:R-:W-:Y:S05]  /*5710*/  @!P0 BRA `(.L_x_89) ;  /* 0xfffffff8006c8947 */ /* 0x000fea000383ffff */
.L_x_75:
[----:B------:R-:W-:Y:S05]  /*5720*/  BSYNC.RECONVERGENT B1 ;  /* 0x0000000000017941 */ /* 0x000fea0003800200 */
.L_x_74:
[----:B------:R-:W0:Y:S01]  /*5730*/  S2R R8, SR_LANEID ;  /* 0x0000000000087919 */ /* 0x000e220000000000 */
[----:B------:R-:W-:Y:S01]  /*5740*/  BSSY.RECONVERGENT B1, `(.L_x_90) ;  /* 0x000001f000017945 */ /* 0x000fe20003800200 */
[----:B------:R-:W-:Y:S01]  /*5750*/  IMAD.MOV.U32 R11, RZ, RZ, R22 ;  /* 0x000000ffff0b7224 */ /* 0x000fe200078e0016 */
[----:B------:R1:W2:Y:S01]  /*5760*/  SHFL.DOWN PT, R4, R16, 0x1, 0x1f ;  /* 0x08201f0010047f89 */ /* 0x0002a200000e0000 */
[----:B------:R-:W-:Y:S02]  /*5770*/  IMAD.MOV.U32 R12, RZ, RZ, R23 ;  /* 0x000000ffff0c7224 */ /* 0x000fe400078e0017 */
[----:B------:R-:W-:Y:S01]  /*5780*/  IMAD.MOV.U32 R2, RZ, RZ, R16 ;  /* 0x000000ffff027224 */ /* 0x000fe200078e0010 */
[----:B------:R1:W3:Y:S01]  /*5790*/  SHFL.DOWN PT, R5, R17, 0x1, 0x1f ;  /* 0x08201f0011057f89 */ /* 0x0002e200000e0000 */
        /* <DEDUP_REMOVED lines=25> */
.L_x_91:
[----:B------:R-:W-:Y:S05]  /*5930*/  BSYNC.RECONVERGENT B1 ;  /* 0x0000000000017941 */ /* 0x000fea0003800200 */
.L_x_90:
        /* <DEDUP_REMOVED lines=31> */
.L_x_93:
[----:B------:R-:W-:Y:S05]  /*5b30*/  BSYNC.RECONVERGENT B1 ;  /* 0x0000000000017941 */ /* 0x000fea0003800200 */
.L_x_92:
[----:B------:R-:W-:Y:S01]  /*5b40*/  ISETP.GT.AND P0, PT, R8, 0x1b, PT ;  /* 0x0000001b0800780c */ /* 0x000fe20003f04270 */
[----:B-1----:R1:W1:Y:S01]  /*5b50*/  SHFL.DOWN PT, R6, R4, 0x4, 0x1f ;  /* 0x08801f0004067f89 */ /* 0x00226200000e0000 */
[----:B------:R-:W-:Y:S01]  /*5b60*/  BSSY.RECONVERGENT B1, `(.L_x_94) ;  /* 0x000001d000017945 */ /* 0x000fe20003800200 */
[----:B0-----:R-:W-:Y:S02]  /*5b70*/  IMAD.MOV.U32 R11, RZ, RZ, R9 ;  /* 0x000000ffff0b7224 */ /* 0x001fe400078e0009 */
[----:B--2---:R0:W2:Y:S01]  /*5b80*/  SHFL.DOWN PT, R7, R5, 0x4, 0x1f ;  /* 0x08801f0005077f89 */ /* 0x0040a200000e0000 */
[----:B------:R-:W-:Y:S02]  /*5b90*/  IMAD.MOV.U32 R12, RZ, RZ, R10 ;  /* 0x000000ffff0c7224 */ /* 0x000fe400078e000a */
[----:B------:R-:W-:Y:S01]  /*5ba0*/  IMAD.MOV.U32 R2, RZ, RZ, R4 ;  /* 0x000000ffff027224 */ /* 0x000fe200078e0004 */
[----:B---3--:R0:W3:Y:S01]  /*5bb0*/  SHFL.DOWN PT, R14, R9, 0x4, 0x1f ;  /* 0x08801f00090e7f89 */ /* 0x0080e200000e0000 */
[----:B------:R-:W-:-:S03]  /*5bc0*/  IMAD.MOV.U32 R3, RZ, RZ, R5 ;  /* 0x000000ffff037224 */ /* 0x000fc600078e0005 */
[----:B----4-:R0:W4:Y:S01]  /*5bd0*/  SHFL.DOWN PT, R13, R10, 0x4, 0x1f ;  /* 0x08801f000a0d7f89 */ /* 0x01012200000e0000 */
        /* <DEDUP_REMOVED lines=21> */
.L_x_95:
[----:B------:R-:W-:Y:S05]  /*5d30*/  BSYNC.RECONVERGENT B1 ;  /* 0x0000000000017941 */ /* 0x000fea0003800200 */
.L_x_94:
        /* <DEDUP_REMOVED lines=31> */
.L_x_97:
[----:B------:R-:W-:Y:S05]  /*5f30*/  BSYNC.RECONVERGENT B1 ;  /* 0x0000000000017941 */ /* 0x000fea0003800200 */
.L_x_96:
[----:B------:R-:W-:Y:S01]  /*5f40*/  ISETP.GT.AND P0, PT, R8, 0xf, PT ;  /* 0x0000000f0800780c */ /* 0x000fe20003f04270 */
[----:B-1----:R1:W1:Y:S01]  /*5f50*/  SHFL.DOWN PT, R6, R4, 0x10, 0x1f ;  /* 0x0a001f0004067f89 */ /* 0x00226200000e0000 */
[----:B------:R-:W-:Y:S01]  /*5f60*/  BSSY.RECONVERGENT B1, `(.L_x_98) ;  /* 0x000001d000017945 */ /* 0x000fe20003800200 */
[----:B---3--:R-:W-:Y:S02]  /*5f70*/  IMAD.MOV.U32 R14, RZ, RZ, R9 ;  /* 0x000000ffff0e7224 */ /* 0x008fe400078e0009 */
[----:B--2---:R2:W3:Y:S01]  /*5f80*/  SHFL.DOWN PT, R7, R5, 0x10, 0x1f ;  /* 0x0a001f0005077f89 */ /* 0x0044e200000e0000 */
[----:B------:R-:W-:Y:S02]  /*5f90*/  IMAD.MOV.U32 R15, RZ, RZ, R10 ;  /* 0x000000ffff0f7224 */ /* 0x000fe400078e000a */
[----:B------:R-:W-:Y:S01]  /*5fa0*/  IMAD.MOV.U32 R2, RZ, RZ, R4 ;  /* 0x000000ffff027224 */ /* 0x000fe200078e0004 */
[----:B0-----:R2:W0:Y:S01]  /*5fb0*/  SHFL.DOWN PT, R12, R9, 0x10, 0x1f ;  /* 0x0a001f00090c7f89 */ /* 0x00142200000e0000 */
[----:B------:R-:W-:-:S03]  /*5fc0*/  IMAD.MOV.U32 R3, RZ, RZ, R5 ;  /* 0x000000ffff037224 */ /* 0x000fc600078e0005 */
[----:B------:R2:W0:Y:S01]  /*5fd0*/  SHFL.DOWN PT, R11, R10, 0x10, 0x1f ;  /* 0x0a001f000a0b7f89 */ /* 0x00042200000e0000 */
[----:B------:R-:W-:Y:S05]  /*5fe0*/  @P0 BRA `(.L_x_99) ;  /* 0x0000000000500947 */ /* 0x000fea0003800000 */
[----:B-1-3--:R-:W-:Y:S01]  /*5ff0*/  DSETP.GEU.AND P0, PT, |R4|, |R6|, PT ;  /* 0x400000060400722a */ /* 0x00afe20003f0e200 */
        /* <DEDUP_REMOVED lines=19> */
.L_x_99:
[----:B------:R-:W-:Y:S05]  /*6130*/  BSYNC.RECONVERGENT B1 ;  /* 0x0000000000017941 */ /* 0x000fea0003800200 */
.L_x_98:
[----:B------:R-:W-:Y:S01]  /*6140*/  ISETP.NE.AND P0, PT, R8, RZ, PT ;  /* 0x000000ff0800720c */ /* 0x000fe20003f05270 */
[----:B------:R-:W-:-:S12]  /*6150*/  BSSY.RECONVERGENT B1, `(.L_x_100) ;  /* 0x000000a000017945 */ /* 0x000fd80003800200 */
[----:B------:R-:W-:Y:S05]  /*6160*/  @P0 BRA `(.L_x_101) ;  /* 0x0000000000200947 */ /* 0x000fea0003800000 */
[----:B-1----:R-:W1:Y:S01]  /*6170*/  S2R R6, SR_CgaCtaId ;  /* 0x0000000000067919 */ /* 0x002e620000008800 */
[----:B--2---:R-:W-:Y:S02]  /*6180*/  MOV R5, 0x400 ;  /* 0x0000040000057802 */ /* 0x004fe40000000f00 */
[----:B------:R-:W-:-:S04]  /*6190*/  SHF.R.U32.HI R4, RZ, 0x1, R0 ;  /* 0x00000001ff047819 */ /* 0x000fc80000011600 */
[----:B------:R-:W-:Y:S02]  /*61a0*/  LOP3.LUT R4, R4, 0x1f0, RZ, 0xc0, !PT ;  /* 0x000001f004047812 */ /* 0x000fe400078ec0ff */
[----:B-1----:R-:W-:-:S05]  /*61b0*/  LEA R5, R6, R5, 0x18 ;  /* 0x0000000506057211 */ /* 0x002fca00078ec0ff */
[----:B------:R-:W-:-:S05]  /*61c0*/  IMAD.IADD R5, R4, 0x1, R5 ;  /* 0x0000000104057824 */ /* 0x000fca00078e0205 */
[----:B------:R1:W-:Y:S04]  /*61d0*/  STS.64 [R5+0x10], R14 ;  /* 0x0000100e05007388 */ /* 0x0003e80000000a00 */
[----:B------:R1:W-:Y:S02]  /*61e0*/  STS.64 [R5+0x8], R2 ;  /* 0x0000080205007388 */ /* 0x0003e40000000a00 */
.L_x_101:
[----:B------:R-:W-:Y:S05]  /*61f0*/  BSYNC.RECONVERGENT B1 ;  /* 0x0000000000017941 */ /* 0x000fea0003800200 */
.L_x_100:
[----:B------:R-:W-:Y:S01]  /*6200*/  BAR.SYNC.DEFER_BLOCKING 0x0 ;  /* 0x0000000000007b1d */ /* 0x000fe20000010000 */
[----:B------:R-:W-:-:S13]  /*6210*/  ISETP.NE.AND P1, PT, R0, RZ, PT ;  /* 0x000000ff0000720c */ /* 0x000fda0003f25270 */
[----:B------:R-:W-:Y:S05]  /*6220*/  @P1 BRA `(.L_x_34) ;  /* 0x00000008008c1947 */ /* 0x000fea0003800000 */
[----:B-12---:R-:W1:Y:S01]  /*6230*/  S2R R5, SR_CgaCtaId ;  /* 0x0000000000057919 */ /* 0x006e620000008800 */
[----:B------:R-:W-:Y:S01]  /*6240*/  MOV R0, 0x400 ;  /* 0x0000040000007802 */ /* 0x000fe20000000f00 */
[----:B------:R-:W-:Y:S03]  /*6250*/  BSSY.RECONVERGENT B1, `(.L_x_102) ;  /* 0x000001a000017945 */ /* 0x000fe60003800200 */
[----:B-1----:R-:W-:-:S05]  /*6260*/  LEA R0, R5, R0, 0x18 ;  /* 0x0000000005007211 */ /* 0x002fca00078ec0ff */
[----:B------:R-:W1:Y:S04]  /*6270*/  LDS.64 R16, [R0+0x18] ;  /* 0x0000180000107984 */ /* 0x000e680000000a00 */
[----:B---3--:R-:W2:Y:S04]  /*6280*/  LDS.128 R4, [R0+0x20] ;  /* 0x0000200000047984 */ /* 0x008ea80000000c00 */
[----:B0---4-:R0:W3:Y:S04]  /*6290*/  LDS.64 R12, [R0+0x80] ;  /* 0x00008000000c7984 */ /* 0x0110e80000000a00 */
[----:B------:R0:W4:Y:S01]  /*62a0*/  LDS.128 R8, [R0+0x30] ;  /* 0x0000300000087984 */ /* 0x0001220000000c00 */
[----:B-1----:R-:W-:Y:S01]  /*62b0*/  DSETP.GEU.AND P0, PT, |R2|, |R16|, PT ;  /* 0x400000100200722a */ /* 0x002fe20003f0e200 */
[----:B------:R-:W-:-:S02]  /*62c0*/  IMAD.MOV.U32 R24, RZ, RZ, R16 ;  /* 0x000000ffff187224 */ /* 0x000fc400078e0010 */
[----:B------:R-:W-:Y:S02]  /*62d0*/  IMAD.MOV.U32 R25, RZ, RZ, R17 ;  /* 0x000000ffff197224 */ /* 0x000fe400078e0011 */
[----:B--2---:R-:W-:Y:S02]  /*62e0*/  IMAD.MOV.U32 R27, RZ, RZ, R4 ;  /* 0x000000ffff1b7224 */ /* 0x004fe400078e0004 */
[----:B------:R-:W-:-:S07]  /*62f0*/  IMAD.MOV.U32 R29, RZ, RZ, R5 ;  /* 0x000000ffff1d7224 */ /* 0x000fce00078e0005 */
[----:B0--34-:R-:W-:Y:S05]  /*6300*/  @!P0 BRA `(.L_x_103) ;  /* 0x0000000000388947 */ /* 0x019fea0003800000 */
        /* <DEDUP_REMOVED lines=14> */
.L_x_103:
[----:B------:R-:W-:Y:S05]  /*63f0*/  BSYNC.RECONVERGENT B1 ;  /* 0x0000000000017941 */ /* 0x000fea0003800200 */
.L_x_102:
        /* <DEDUP_REMOVED lines=23> */
.L_x_105:
[----:B------:R-:W-:Y:S05]  /*6570*/  BSYNC.RECONVERGENT B1 ;  /* 0x0000000000017941 */ /* 0x000fea0003800200 */
.L_x_104:
        /* <DEDUP_REMOVED lines=21> */
.L_x_107:
[----:B------:R-:W-:Y:S05]  /*66d0*/  BSYNC.RECONVERGENT B1 ;  /* 0x0000000000017941 */ /* 0x000fea0003800200 */
.L_x_106:
        /* <DEDUP_REMOVED lines=23> */
.L_x_109:
[----:B------:R-:W-:Y:S05]  /*6850*/  BSYNC.RECONVERGENT B1 ;  /* 0x0000000000017941 */ /* 0x000fea0003800200 */
.L_x_108:
        /* <DEDUP_REMOVED lines=21> */
.L_x_111:
[----:B------:R-:W-:Y:S05]  /*69b0*/  BSYNC.RECONVERGENT B1 ;  /* 0x0000000000017941 */ /* 0x000fea0003800200 */
.L_x_110:
        /* <DEDUP_REMOVED lines=21> */
.L_x_113:
[----:B------:R-:W-:Y:S05]  /*6b10*/  BSYNC.RECONVERGENT B1 ;  /* 0x0000000000017941 */ /* 0x000fea0003800200 */
.L_x_112:
        /* <DEDUP_REMOVED lines=20> */
.L_x_34:
[----:B------:R-:W-:Y:S05]  /*6c60*/  BSYNC.RECONVERGENT B0 ;  /* 0x0000000000007941 */ /* 0x000fea0003800200 */
.L_x_1:
[----:B------:R-:W-:Y:S05]  /*6c70*/  @P1 EXIT ;  /* 0x000000000000194d */ /* 0x000fea0003800000 */
[----:B012---:R-:W0:Y:S02]  /*6c80*/  LDC.64 R4, c[0x0][0x388] ;  /* 0x0000e200ff047b82 */ /* 0x007e240000000a00 */
[----:B0-----:R-:W-:Y:S04]  /*6c90*/  STG.E.64 desc[UR10][R4.64], R2 ;  /* 0x0000000204007986 */ /* 0x001fe8000c101b0a */
[----:B------:R-:W-:Y:S01]  /*6ca0*/  STG.E.64 desc[UR10][R4.64+0x8], R14 ;  /* 0x0000080e04007986 */ /* 0x000fe2000c101b0a */
[----:B------:R-:W-:Y:S05]  /*6cb0*/  EXIT ;  /* 0x000000000000794d */ /* 0x000fea0003800000 */
.L_x_114:
        /* <DEDUP_REMOVED lines=12> */
.L_x_758:


//--------------------- .text._ZN6thrust24THRUST_300001_SM_1000_NS8cuda_cub4core6detail13_kernel_agentINS1_8__reduce10DrainAgentIlEEJN3cub18CUB_300001_SM_10009GridQueueIyEElEEEvDpT0_ --------------------------
	.section	.text._ZN6thrust24THRUST_300001_SM_1000_NS8cuda_cub4core6detail13_kernel_agentINS1_8__reduce10DrainAgentIlEEJN3cub18CUB_300001_SM_10009GridQueueIyEElEEEvDpT0_,"ax",@progbits
	.align	128
        .global         _ZN6thrust24THRUST_300001_SM_1000_NS8cuda_cub4core6detail13_kernel_agentINS1_8__reduce10DrainAgentIlEEJN3cub18CUB_300001_SM_10009GridQueueIyEElEEEvDpT0_
        .type           _ZN6thrust24THRUST_300001_SM_1000_NS8cuda_cub4core6detail13_kernel_agentINS1_8__reduce10DrainAgentIlEEJN3cub18CUB_300001_SM_10009GridQueueIyEElEEEvDpT0_,@function
        .size           _ZN6thrust24THRUST_300001_SM_1000_NS8cuda_cub4core6detail13_kernel_agentINS1_8__reduce10DrainAgentIlEEJN3cub18CUB_300001_SM_10009GridQueueIyEElEEEvDpT0_,(.L_x_759 - _ZN6thrust24THRUST_300001_SM_1000_NS8cuda_cub4core6detail13_kernel_agentINS1_8__reduce10DrainAgentIlEEJN3cub18CUB_300001_SM_10009GridQueueIyEElEEEvDpT0_)
        .other          _ZN6thrust24THRUST_300001_SM_1000_NS8cuda_cub4core6detail13_kernel_agentINS1_8__reduce10DrainAgentIlEEJN3cub18CUB_300001_SM_10009GridQueueIyEElEEEvDpT0_,@"STO_CUDA_ENTRY STV_DEFAULT"
_ZN6thrust24THRUST_300001_SM_1000_NS8cuda_cub4core6detail13_kernel_agentINS1_8__reduce10DrainAgentIlEEJN3cub18CUB_300001_SM_10009GridQueueIyEElEEEvDpT0_:
.text._ZN6thrust24THRUST_300001_SM_1000_NS8cuda_cub4core6detail13_kernel_agentINS1_8__reduce10DrainAgentIlEEJN3cub18CUB_300001_SM_10009GridQueueIyEElEEEvDpT0_:
[----:B------:R-:W-:Y:S08]  /*0000*/  LDC R1, c[0x0][0x37c] ;  /* 0x0000df00ff017b82 */ /* 0x000ff00000000800 */
[----:B------:R-:W0:Y:S01]  /*0010*/  LDC.64 R2, c[0x0][0x380] ;  /* 0x0000e000ff027b82 */ /* 0x000e220000000a00 */
[----:B------:R-:W0:Y:S07]  /*0020*/  LDCU.64 UR4, c[0x0][0x358] ;  /* 0x00006b00ff0477ac */ /* 0x000e2e0008000a00 */
[----:B------:R-:W1:Y:S01]  /*0030*/  LDC.64 R4, c[0x0][0x388] ;  /* 0x0000e200ff047b82 */ /* 0x000e620000000a00 */
[----:B0-----:R-:W-:Y:S04]  /*0040*/  STG.E.64 desc[UR4][R2.64+0x8], RZ ;  /* 0x000008ff02007986 */ /* 0x001fe8000c101b04 */
[----:B-1----:R-:W-:Y:S01]  /*0050*/  STG.E.64 desc[UR4][R2.64], R4 ;  /* 0x0000000402007986 */ /* 0x002fe2000c101b04 */
[----:B------:R-:W-:Y:S05]  /*0060*/  EXIT ;  /* 0x000000000000794d */ /* 0x000fea0003800000 */
.L_x_115:
        /* <DEDUP_REMOVED lines=9> */
.L_x_759:


//--------------------- .text._ZN6thrust24THRUST_300001_SM_1000_NS8cuda_cub4core6detail13_kernel_agentINS1_8__reduce11ReduceAgentINS0_12zip_iteratorIN4cuda3std3__45tupleIJNS0_10device_ptrIdEENS0_17counting_iteratorIlNS0_11use_defaultESF_SF_EEEEEEEPNSB_IJdlEEESJ_lNS1_9__extrema9arg_max_fIdl10comparatorEEEEJSI_SK_lN3cub18CUB_300001_SM_100013GridEvenShareIlEENSR_9GridQueueIyEESO_EEEvDpT0_ --------------------------
	.section	.text._ZN6thrust24THRUST_300001_SM_1000_NS8cuda_cub4core6detail13_kernel_agentINS1_8__reduce11ReduceAgentINS0_12zip_iteratorIN4cuda3std3__45tupleIJNS0_10device_ptrIdEENS0_17counting_iteratorIlNS0_11use_defaultESF_SF_EEEEEEEPNSB_IJdlEEESJ_lNS1_9__extrema9arg_max_fIdl10comparatorEEEEJSI_SK_lN3cub18CUB_300001_SM_100013GridEvenShareIlEENSR_9GridQueueIyEESO_EEEvDpT0_,"ax",@progbits
	.align	128
        .global         _ZN6thrust24THRUST_300001_SM_1000_NS8cuda_cub4core6detail13_kernel_agentINS1_8__reduce11ReduceAgentINS0_12zip_iteratorIN4cuda3std3__45tupleIJNS0_10device_ptrIdEENS0_17counting_iteratorIlNS0_11use_defaultESF_SF_EEEEEEEPNSB_IJdlEEESJ_lNS1_9__extrema9arg_max_fIdl10comparatorEEEEJSI_SK_lN3cub18CUB_300001_SM_100013GridEvenShareIlEENSR_9GridQueueIyEESO_EEEvDpT0_
        .type           _ZN6thrust24THRUST_300001_SM_1000_NS8cuda_cub4core6detail13_kernel_agentINS1_8__reduce11ReduceAgentINS0_12zip_iteratorIN4cuda3std3__45tupleIJNS0_10device_ptrIdEENS0_17counting_iteratorIlNS0_11use_defaultESF_SF_EEEEEEEPNSB_IJdlEEESJ_lNS1_9__extrema9arg_max_fIdl10comparatorEEEEJSI_SK_lN3cub18CUB_300001_SM_100013GridEvenShareIlEENSR_9GridQueueIyEESO_EEEvDpT0_,@function
        .size           _ZN6thrust24THRUST_300001_SM_1000_NS8cuda_cub4core6detail13_kernel_agentINS1_8__reduce11ReduceAgentINS0_12zip_iteratorIN4cuda3std3__45tupleIJNS0_10device_ptrIdEENS0_17counting_iteratorIlNS0_11use_defaultESF_SF_EEEEEEEPNSB_IJdlEEESJ_lNS1_9__extrema9arg_max_fIdl10comparatorEEEEJSI_SK_lN3cub18CUB_300001_SM_100013GridEvenShareIlEENSR_9GridQueueIyEESO_EEEvDpT0_,(.L_x_760 - _ZN6thrust24THRUST_300001_SM_1000_NS8cuda_cub4core6detail13_kernel_agentINS1_8__reduce11ReduceAgentINS0_12zip_iteratorIN4cuda3std3__45tupleIJNS0_10device_ptrIdEENS0_17counting_iteratorIlNS0_11use_defaultESF_SF_EEEEEEEPNSB_IJdlEEESJ_lNS1_9__extrema9arg_max_fIdl10comparatorEEEEJSI_SK_lN3cub18CUB_300001_SM_100013GridEvenShareIlEENSR_9GridQueueIyEESO_EEEvDpT0_)
        .other          _ZN6thrust24THRUST_300001_SM_1000_NS8cuda_cub4core6detail13_kernel_agentINS1_8__reduce11ReduceAgentINS0_12zip_iteratorIN4cuda3std3__45tupleIJNS0_10device_ptrIdEENS0_17counting_iteratorIlNS0_11use_defaultESF_SF_EEEEEEEPNSB_IJdlEEESJ_lNS1_9__extrema9arg_max_fIdl10comparatorEEEEJSI_SK_lN3cub18CUB_300001_SM_100013GridEvenShareIlEENSR_9GridQueueIyEESO_EEEvDpT0_,@"STO_CUDA_ENTRY STV_DEFAULT"
_ZN6thrust24THRUST_300001_SM_1000_NS8cuda_cub4core6detail13_kernel_agentINS1_8__reduce11ReduceAgentINS0_12zip_iteratorIN4cuda3std3__45tupleIJNS0_10device_ptrIdEENS0_17counting_iteratorIlNS0_11use_defaultESF_SF_EEEEEEEPNSB_IJdlEEESJ_lNS1_9__extrema9arg_max_fIdl10comparatorEEEEJSI_SK_lN3cub18CUB_300001_SM_100013GridEvenShareIlEENSR_9GridQueueIyEESO_EEEvDpT0_:
.text._ZN6thrust24THRUST_300001_SM_1000_NS8cuda_cub4core6detail13_kernel_agentINS1_8__reduce11ReduceAgentINS0_12zip_iteratorIN4cuda3std3__45tupleIJNS0_10device_ptrIdEENS0_17counting_iteratorIlNS0_11use_defaultESF_SF_EEEEEEEPNSB_IJdlEEESJ_lNS1_9__extrema9arg_max_fIdl10comparatorEEEEJSI_SK_lN3cub18CUB_300001_SM_100013GridEvenShareIlEENSR_9GridQueueIyEESO_EEEvDpT0_:
[----:B------:R-:W-:Y:S01]  /*0000*/  LDC R1, c[0x0][0x37c] ;  /* 0x0000df00ff017b82 */ /* 0x000fe20000000800 */
[----:B------:R-:W0:Y:S01]  /*0010*/  S2R R0, SR_CTAID.X ;  /* 0x0000000000007919 */ /* 0x000e220000002500 */
[----:B------:R-:W1:Y:S01]  /*0020*/  LDCU.64 UR4, c[0x0][0x398] ;  /* 0x00007300ff0477ac */ /* 0x000e620008000a00 */
[----:B------:R-:W-:Y:S01]  /*0030*/  BSSY.RECONVERGENT B0, `(.L_x_116) ;  /* 0x0000689000007945 */ /* 0x000fe20003800200 */
[----:B------:R-:W2:Y:S01]  /*0040*/  LDCU UR6, c[0x0][0x370] ;  /* 0x00006e00ff0677ac */ /* 0x000ea20008000800 */
[----:B------:R-:W3:Y:S01]  /*0050*/  LDCU.64 UR10, c[0x0][0x358] ;  /* 0x00006b00ff0a77ac */ /* 0x000ee20008000a00 */
[----:B-1----:R-:W-:Y:S02]  /*0060*/  IMAD.U32 R25, RZ, RZ, UR4 ;  /* 0x00000004ff197e24 */ /* 0x002fe4000f8e00ff */
[----:B------:R-:W-:Y:S01]  /*0070*/  IMAD.U32 R16, RZ, RZ, UR5 ;  /* 0x00000005ff107e24 */ /* 0x000fe2000f8e00ff */
[----:B--2---:R-:W-:Y:S01]  /*0080*/  UIMAD UR6, UR6, 0x500, URZ ;  /* 0x00000500060678a4 */ /* 0x004fe2000f8e02ff */
[----:B0-----:R-:W-:-:S05]  /*0090*/  IMAD R8, R0, 0x500, RZ ;  /* 0x0000050000087824 */ /* 0x001fca00078e02ff */
[----:B------:R-:W-:-:S04]  /*00a0*/  IADD3 R2, P1, PT, R8, 0x500, RZ ;  /* 0x0000050008027810 */ /* 0x000fc80007f3e0ff */
[----:B------:R-:W-:Y:S01]  /*00b0*/  ISETP.GT.U32.AND P0, PT, R2, R25, PT ;  /* 0x000000190200720c */ /* 0x000fe20003f04070 */
[----:B------:R-:W-:-:S05]  /*00c0*/  IMAD.X R3, RZ, RZ, RZ, P1 ;  /* 0x000000ffff037224 */ /* 0x000fca00008e06ff */
[----:B------:R-:W-:-:S13]  /*00d0*/  ISETP.GT.AND.EX P0, PT, R3, R16, PT, P0 ;  /* 0x000000100300720c */ /* 0x000fda0003f04300 */
[----:B---3--:R-:W-:Y:S05]  /*00e0*/  @!P0 BRA `(.L_x_117) ;  /* 0x0000003800e48947 */ /* 0x008fea0003800000 */
[----:B------:R-:W0:Y:S01]  /*00f0*/  S2R R10, SR_TID.X ;  /* 0x00000000000a7919 */ /* 0x000e220000002100 */
[----:B------:R-:W-:Y:S01]  /*0100*/  IMAD.IADD R9, R25, 0x1, -R8 ;  /* 0x0000000119097824 */ /* 0x000fe200078e0a08 */
[----:B------:R-:W-:Y:S01]  /*0110*/  BSSY.RECONVERGENT B1, `(.L_x_118) ;  /* 0x000000f000017945 */ /* 0x000fe20003800200 */
[----:B------:R-:W-:Y:S02]  /*0120*/  CS2R R20, SRZ ;  /* 0x0000000000147805 */ /* 0x000fe4000001ff00 */
[----:B------:R-:W-:Y:S02]  /*0130*/  CS2R R14, SRZ ;  /* 0x00000000000e7805 */ /* 0x000fe4000001ff00 */
[----:B0-----:R-:W-:Y:S01]  /*0140*/  ISETP.GE.AND P0, PT, R10, R9, PT ;  /* 0x000000090a00720c */ /* 0x001fe20003f06270 */
[----:B------:R-:W-:-:S12]  /*0150*/  IMAD.MOV.U32 R6, RZ, RZ, R10 ;  /* 0x000000ffff067224 */ /* 0x000fd800078e000a */
[----:B------:R-:W-:Y:S05]  /*0160*/  @P0 BRA `(.L_x_119) ;  /* 0x0000000000240947 */ /* 0x000fea0003800000 */
[----:B------:R-:W0:Y:S01]  /*0170*/  LDCU.128 UR4, c[0x0][0x380] ;  /* 0x00007000ff0477ac */ /* 0x000e220008000c00 */
[----:B------:R-:W-:-:S05]  /*0180*/  IADD3 R21, P0, PT, R8, R10, RZ ;  /* 0x0000000a08157210 */ /* 0x000fca0007f1e0ff */
[----:B------:R-:W-:Y:S01]  /*0190*/  IMAD.X R20, RZ, RZ, RZ, P0 ;  /* 0x000000ffff147224 */ /* 0x000fe200000e06ff */
[----:B0-----:R-:W-:-:S04]  /*01a0*/  LEA R14, P1, R21, UR4, 0x3 ;  /* 0x00000004150e7c11 */ /* 0x001fc8000f8218ff */
[----:B------:R-:W-:-:S06]  /*01b0*/  LEA.HI.X R15, R21, UR5, R20, 0x3, P1 ;  /* 0x00000005150f7c11 */ /* 0x000fcc00088f1c14 */
[----:B------:R-:W5:Y:S01]  /*01c0*/  LDG.E.64 R14, desc[UR10][R14.64] ;  /* 0x0000000a0e0e7981 */ /* 0x000f62000c1e1b00 */
[----:B------:R-:W-:Y:S01]  /*01d0*/  IADD3 R21, P0, PT, R21, UR6, RZ ;  /* 0x0000000615157c10 */ /* 0x000fe2000ff1e0ff */
[----:B------:R-:W-:-:S03]  /*01e0*/  VIADD R6, R10, 0x100 ;  /* 0x000001000a067836 */ /* 0x000fc60000000000 */
[----:B------:R-:W-:-:S09]  /*01f0*/  IADD3.X R20, PT, PT, R20, UR7, RZ, P0, !PT ;  /* 0x0000000714147c10 */ /* 0x000fd200087fe4ff */
.L_x_119:
[----:B------:R-:W-:Y:S05]  /*0200*/  BSYNC.RECONVERGENT B1 ;  /* 0x0000000000017941 */ /* 0x000fea0003800200 */
.L_x_118:
[----:B------:R-:W-:Y:S01]  /*0210*/  ISETP.GE.AND P0, PT, R6, R9, PT ;  /* 0x000000090600720c */ /* 0x000fe20003f06270 */
[----:B------:R-:W-:-:S12]  /*0220*/  BSSY.RECONVERGENT B1, `(.L_x_120) ;  /* 0x00000af000017945 */ /* 0x000fd80003800200 */
[----:B------:R-:W-:Y:S05]  /*0230*/  @P0 BRA `(.L_x_121) ;  /* 0x0000000800b40947 */ /* 0x000fea0003800000 */
[----:B------:R-:W-:Y:S01]  /*0240*/  LOP3.LUT R2, RZ, R6, RZ, 0x33, !PT ;  /* 0x00000006ff027212 */ /* 0x000fe200078e33ff */
[----:B------:R-:W-:Y:S03]  /*0250*/  BSSY.RECONVERGENT B2, `(.L_x_122) ;  /* 0x0000034000027945 */ /* 0x000fe60003800200 */
[----:B------:R-:W-:-:S04]  /*0260*/  IADD3 R25, PT, PT, -R8, R25, R2 ;  /* 0x0000001908197210 */ /* 0x000fc80007ffe102 */
[----:B------:R-:W-:-:S04]  /*0270*/  LOP3.LUT R2, R25, 0x300, RZ, 0xc0, !PT ;  /* 0x0000030019027812 */ /* 0x000fc800078ec0ff */
[----:B------:R-:W-:-:S13]  /*0280*/  ISETP.NE.AND P0, PT, R2, 0x300, PT ;  /* 0x000003000200780c */ /* 0x000fda0003f05270 */
[----:B------:R-:W-:Y:S05]  /*0290*/  @!P0 BRA `(.L_x_123) ;  /* 0x0000000000bc8947 */ /* 0x000fea0003800000 */
[----:B------:R-:W0:Y:S01]  /*02a0*/  LDCU.128 UR4, c[0x0][0x380] ;  /* 0x00007000ff0477ac */ /* 0x000e220008000c00 */
[----:B------:R-:W-:Y:S02]  /*02b0*/  IADD3 R12, P0, PT, R8, R6, RZ ;  /* 0x00000006080c7210 */ /* 0x000fe40007f1e0ff */
[----:B------:R-:W-:-:S03]  /*02c0*/  LEA.HI R2, R25, 0x1, RZ, 0x18 ;  /* 0x0000000119027811 */ /* 0x000fc600078fc0ff */
[----:B------:R-:W-:Y:S01]  /*02d0*/  IMAD.X R3, RZ, RZ, RZ, P0 ;  /* 0x000000ffff037224 */ /* 0x000fe200000e06ff */
[----:B------:R-:W-:-:S05]  /*02e0*/  LOP3.LUT R2, R2, 0x3, RZ, 0xc0, !PT ;  /* 0x0000000302027812 */ /* 0x000fca00078ec0ff */
[----:B------:R-:W-:Y:S01]  /*02f0*/  IMAD.MOV R7, RZ, RZ, -R2 ;  /* 0x000000ffff077224 */ /* 0x000fe200078e0a02 */
[C---:B0-----:R-:W-:Y:S02]  /*0300*/  IADD3 R13, P1, PT, R12.reuse, UR6, RZ ;  /* 0x000000060c0d7c10 */ /* 0x041fe4000ff3e0ff */
[C---:B------:R-:W-:Y:S02]  /*0310*/  LEA R11, P2, R12.reuse, UR4, 0x3 ;  /* 0x000000040c0b7c11 */ /* 0x040fe4000f8418ff */
[----:B------:R-:W-:Y:S02]  /*0320*/  IADD3.X R16, PT, PT, R3, UR7, RZ, P1, !PT ;  /* 0x0000000703107c10 */ /* 0x000fe40008ffe4ff */
[----:B------:R-:W-:-:S09]  /*0330*/  LEA.HI.X R12, R12, UR5, R3, 0x3, P2 ;  /* 0x000000050c0c7c11 */ /* 0x000fd200090f1c03 */
.L_x_126:
[----:B------:R-:W-:Y:S02]  /*0340*/  IMAD.MOV.U32 R2, RZ, RZ, R11 ;  /* 0x000000ffff027224 */ /* 0x000fe400078e000b */
[----:B------:R-:W-:-:S06]  /*0350*/  IMAD.MOV.U32 R3, RZ, RZ, R12 ;  /* 0x000000ffff037224 */ /* 0x000fcc00078e000c */
[----:B------:R-:W2:Y:S01]  /*0360*/  LDG.E.64 R2, desc[UR10][R2.64] ;  /* 0x0000000a02027981 */ /* 0x000ea2000c1e1b00 */
[----:B------:R-:W-:Y:S01]  /*0370*/  VIADD R7, R7, 0x1 ;  /* 0x0000000107077836 */ /* 0x000fe20000000000 */
[----:B------:R-:W-:Y:S01]  /*0380*/  BSSY.RECONVERGENT B3, `(.L_x_124) ;  /* 0x000001b000037945 */ /* 0x000fe20003800200 */
[----:B------:R-:W-:Y:S01]  /*0390*/  IMAD.MOV.U32 R18, RZ, RZ, R21 ;  /* 0x000000ffff127224 */ /* 0x000fe200078e0015 */
[----:B------:R-:W-:Y:S01]  /*03a0*/  IADD3 R11, P3, PT, R11, 0x800, RZ ;  /* 0x000008000b0b7810 */ /* 0x000fe20007f7e0ff */
[----:B------:R-:W-:Y:S01]  /*03b0*/  IMAD.MOV.U32 R17, RZ, RZ, R20 ;  /* 0x000000ffff117224 */ /* 0x000fe200078e0014 */
[----:B------:R-:W-:Y:S01]  /*03c0*/  ISETP.NE.AND P2, PT, R7, RZ, PT ;  /* 0x000000ff0700720c */ /* 0x000fe20003f45270 */
[----:B-----5:R-:W-:Y:S02]  /*03d0*/  IMAD.MOV.U32 R4, RZ, RZ, R14 ;  /* 0x000000ffff047224 */ /* 0x020fe400078e000e */
[----:B------:R-:W-:Y:S02]  /*03e0*/  IMAD.MOV.U32 R5, RZ, RZ, R15 ;  /* 0x000000ffff057224 */ /* 0x000fe400078e000f */
[----:B------:R-:W-:-:S02]  /*03f0*/  IMAD.MOV.U32 R21, RZ, RZ, R13 ;  /* 0x000000ffff157224 */ /* 0x000fc400078e000d */
[----:B------:R-:W-:Y:S01]  /*0400*/  IMAD.MOV.U32 R20, RZ, RZ, R16 ;  /* 0x000000ffff147224 */ /* 0x000fe200078e0010 */
[----:B--2---:R-:W-:Y:S01]  /*0410*/  DSETP.GEU.AND P0, PT, |R14|, |R2|, PT ;  /* 0x400000020e00722a */ /* 0x004fe20003f0e200 */
[----:B------:R-:W-:Y:S02]  /*0420*/  IMAD.MOV.U32 R14, RZ, RZ, R2 ;  /* 0x000000ffff0e7224 */ /* 0x000fe400078e0002 */
[----:B------:R-:W-:-:S11]  /*0430*/  IMAD.MOV.U32 R15, RZ, RZ, R3 ;  /* 0x000000ffff0f7224 */ /* 0x000fd600078e0003 */
        /* <DEDUP_REMOVED lines=15> */
.L_x_125:
[----:B------:R-:W-:Y:S05]  /*0530*/  BSYNC.RECONVERGENT B3 ;  /* 0x0000000000037941 */ /* 0x000fea0003800200 */
.L_x_124:
[----:B------:R-:W-:Y:S01]  /*0540*/  IADD3 R13, P0, PT, R13, 0x100, RZ ;  /* 0x000001000d0d7810 */ /* 0x000fe20007f1e0ff */
[----:B------:R-:W-:Y:S02]  /*0550*/  VIADD R6, R6, 0x100 ;  /* 0x0000010006067836 */ /* 0x000fe40000000000 */
[----:B------:R-:W-:Y:S02]  /*0560*/  IMAD.X R12, RZ, RZ, R12, P3 ;  /* 0x000000ffff0c7224 */ /* 0x000fe400018e060c */
[----:B------:R-:W-:Y:S01]  /*0570*/  IMAD.X R16, RZ, RZ, R16, P0 ;  /* 0x000000ffff107224 */ /* 0x000fe200000e0610 */
[----:B------:R-:W-:Y:S07]  /*0580*/  @P2 BRA `(.L_x_126) ;  /* 0xfffffffc006c2947 */ /* 0x000fee000383ffff */
.L_x_123:
[----:B------:R-:W-:Y:S05]  /*0590*/  BSYNC.RECONVERGENT B2 ;  /* 0x0000000000027941 */ /* 0x000fea0003800200 */
.L_x_122:
[----:B------:R-:W-:-:S13]  /*05a0*/  ISETP.GE.U32.AND P0, PT, R25, 0x300, PT ;  /* 0x000003001900780c */ /* 0x000fda0003f06070 */
[----:B------:R-:W-:Y:S05]  /*05b0*/  @!P0 BRA `(.L_x_121) ;  /* 0x0000000400d48947 */ /* 0x000fea0003800000 */
[----:B------:R-:W0:Y:S01]  /*05c0*/  LDC.64 R4, c[0x0][0x380] ;  /* 0x0000e000ff047b82 */ /* 0x000e220000000a00 */
[----:B------:R-:W-:-:S07]  /*05d0*/  VIADD R11, R6, 0x200 ;  /* 0x00000200060b7836 */ /* 0x000fce0000000000 */
[----:B------:R-:W1:Y:S02]  /*05e0*/  LDC.64 R2, c[0x0][0x388] ;  /* 0x0000e200ff027b82 */ /* 0x000e640000000a00 */
.L_x_135:
[----:B------:R-:W-:-:S05]  /*05f0*/  VIADD R7, R11, 0xfffffe00 ;  /* 0xfffffe000b077836 */ /* 0x000fca0000000000 */
[----:B------:R-:W-:-:S04]  /*0600*/  IADD3 R13, P0, PT, R8, R7, RZ ;  /* 0x00000007080d7210 */ /* 0x000fc80007f1e0ff */
[----:B------:R-:W-:Y:S02]  /*0610*/  LEA.HI.X.SX32 R12, R7, RZ, 0x1, P0 ;  /* 0x000000ff070c7211 */ /* 0x000fe400000f0eff */
[----:B0-----:R-:W-:-:S04]  /*0620*/  LEA R16, P0, R13, R4, 0x3 ;  /* 0x000000040d107211 */ /* 0x001fc800078018ff */
[----:B------:R-:W-:-:S05]  /*0630*/  LEA.HI.X R17, R13, R5, R12, 0x3, P0 ;  /* 0x000000050d117211 */ /* 0x000fca00000f1c0c */
[----:B------:R-:W2:Y:S04]  /*0640*/  LDG.E.64 R18, desc[UR10][R16.64] ;  /* 0x0000000a10127981 */ /* 0x000ea8000c1e1b00 */
[----:B-----5:R0:W5:Y:S01]  /*0650*/  LDG.E.64 R6, desc[UR10][R16.64+0x800] ;  /* 0x0008000a10067981 */ /* 0x020162000c1e1b00 */
[----:B-1----:R-:W-:Y:S01]  /*0660*/  IADD3 R24, P1, PT, R13, R2, RZ ;  /* 0x000000020d187210 */ /* 0x002fe20007f3e0ff */
[----:B------:R-:W-:Y:S04]  /*0670*/  BSSY.RECONVERGENT B2, `(.L_x_127) ;  /* 0x0000016000027945 */ /* 0x000fe80003800200 */
[----:B------:R-:W-:-:S02]  /*0680*/  IMAD.X R25, R12, 0x1, R3, P1 ;  /* 0x000000010c197824 */ /* 0x000fc400008e0603 */
[----:B------:R-:W-:Y:S02]  /*0690*/  IMAD.MOV.U32 R23, RZ, RZ, R24 ;  /* 0x000000ffff177224 */ /* 0x000fe400078e0018 */
[----:B------:R-:W-:Y:S01]  /*06a0*/  IMAD.MOV.U32 R22, RZ, RZ, R25 ;  /* 0x000000ffff167224 */ /* 0x000fe200078e0019 */
[----:B--2---:R-:W-:Y:S01]  /*06b0*/  DSETP.GEU.AND P0, PT, |R14|, |R18|, PT ;  /* 0x400000120e00722a */ /* 0x004fe20003f0e200 */
[----:B------:R-:W-:Y:S02]  /*06c0*/  IMAD.MOV.U32 R12, RZ, RZ, R18 ;  /* 0x000000ffff0c7224 */ /* 0x000fe400078e0012 */
[----:B------:R-:W-:-:S11]  /*06d0*/  IMAD.MOV.U32 R13, RZ, RZ, R19 ;  /* 0x000000ffff0d7224 */ /* 0x000fd600078e0013 */
        /* <DEDUP_REMOVED lines=15> */
.L_x_128:
[----:B------:R-:W-:Y:S05]  /*07d0*/  BSYNC.RECONVERGENT B2 ;  /* 0x0000000000027941 */ /* 0x000fea0003800200 */
.L_x_127:
[----:B------:R0:W5:Y:S04]  /*07e0*/  LDG.E.64 R14, desc[UR10][R16.64+0x1000] ;  /* 0x0010000a100e7981 */ /* 0x000168000c1e1b00 */
[----:B------:R0:W5:Y:S02]  /*07f0*/  LDG.E.64 R18, desc[UR10][R16.64+0x1800] ;  /* 0x0018000a10127981 */ /* 0x000164000c1e1b00 */
[----:B-----5:R-:W-:Y:S01]  /*0800*/  DSETP.GEU.AND P0, PT, |R12|, |R6|, PT ;  /* 0x400000060c00722a */ /* 0x020fe20003f0e200 */
[----:B------:R-:W-:Y:S01]  /*0810*/  VIADD R21, R11, 0xffffff00 ;  /* 0xffffff000b157836 */ /* 0x000fe20000000000 */
[----:B------:R-:W-:Y:S04]  /*0820*/  BSSY.RECONVERGENT B2, `(.L_x_129) ;  /* 0x0000017000027945 */ /* 0x000fe80003800200 */
[----:B------:R-:W-:-:S02]  /*0830*/  SHF.R.S32.HI R20, RZ, 0x1f, R21 ;  /* 0x0000001fff147819 */ /* 0x000fc40000011415 */
[----:B------:R-:W-:Y:S01]  /*0840*/  IADD3 R26, P1, P2, R21, R2, R8 ;  /* 0x00000002151a7210 */ /* 0x000fe20007a3e008 */
[----:B------:R-:W-:-:S03]  /*0850*/  IMAD.MOV.U32 R21, RZ, RZ, R7 ;  /* 0x000000ffff157224 */ /* 0x000fc600078e0007 */
[----:B------:R-:W-:Y:S01]  /*0860*/  IADD3.X R27, PT, PT, R20, R3, RZ, P1, P2 ;  /* 0x00000003141b7210 */ /* 0x000fe20000fe44ff */
[----:B------:R-:W-:Y:S02]  /*0870*/  IMAD.MOV.U32 R24, RZ, RZ, R26 ;  /* 0x000000ffff187224 */ /* 0x000fe400078e001a */
[----:B------:R-:W-:Y:S02]  /*0880*/  IMAD.MOV.U32 R20, RZ, RZ, R6 ;  /* 0x000000ffff147224 */ /* 0x000fe400078e0006 */
[----:B------:R-:W-:Y:S01]  /*0890*/  IMAD.MOV.U32 R25, RZ, RZ, R27 ;  /* 0x000000ffff197224 */ /* 0x000fe200078e001b */
[----:B0-----:R-:W-:Y:S06]  /*08a0*/  @!P0 BRA `(.L_x_130) ;  /* 0x0000000000388947 */ /* 0x001fec0003800000 */
        /* <DEDUP_REMOVED lines=14> */
.L_x_130:
[----:B------:R-:W-:Y:S05]  /*0990*/  BSYNC.RECONVERGENT B2 ;  /* 0x0000000000027941 */ /* 0x000fea0003800200 */
.L_x_129:
[----:B------:R-:W-:Y:S01]  /*09a0*/  DSETP.GEU.AND P0, PT, |R20|, |R14|, PT ;  /* 0x4000000e1400722a */ /* 0x000fe20003f0e200 */
[----:B------:R-:W-:Y:S01]  /*09b0*/  SHF.R.S32.HI R6, RZ, 0x1f, R11 ;  /* 0x0000001fff067819 */ /* 0x000fe2000001140b */
[----:B------:R-:W-:Y:S01]  /*09c0*/  BSSY.RECONVERGENT B2, `(.L_x_131) ;  /* 0x0000017000027945 */ /* 0x000fe20003800200 */
[C---:B------:R-:W-:Y:S01]  /*09d0*/  IADD3 R23, P1, P2, R11.reuse, R2, R8 ;  /* 0x000000020b177210 */ /* 0x040fe20007a3e008 */
[----:B------:R-:W-:Y:S02]  /*09e0*/  VIADD R17, R11, 0x100 ;  /* 0x000001000b117836 */ /* 0x000fe40000000000 */
[----:B------:R-:W-:Y:S01]  /*09f0*/  IMAD.MOV.U32 R7, RZ, RZ, R15 ;  /* 0x000000ffff077224 */ /* 0x000fe200078e000f */
[----:B------:R-:W-:Y:S01]  /*0a00*/  IADD3.X R16, PT, PT, R6, R3, RZ, P1, P2 ;  /* 0x0000000306107210 */ /* 0x000fe20000fe44ff */
[----:B------:R-:W-:Y:S02]  /*0a10*/  IMAD.MOV.U32 R12, RZ, RZ, R23 ;  /* 0x000000ffff0c7224 */ /* 0x000fe400078e0017 */
[----:B------:R-:W-:-:S02]  /*0a20*/  IMAD.MOV.U32 R6, RZ, RZ, R14 ;  /* 0x000000ffff067224 */ /* 0x000fc400078e000e */
[----:B------:R-:W-:Y:S02]  /*0a30*/  IMAD.MOV.U32 R13, RZ, RZ, R16 ;  /* 0x000000ffff0d7224 */ /* 0x000fe400078e0010 */
        /* <DEDUP_REMOVED lines=15> */
.L_x_132:
[----:B------:R-:W-:Y:S05]  /*0b30*/  BSYNC.RECONVERGENT B2 ;  /* 0x0000000000027941 */ /* 0x000fea0003800200 */
.L_x_131:
[----:B------:R-:W-:Y:S01]  /*0b40*/  DSETP.GEU.AND P0, PT, |R6|, |R18|, PT ;  /* 0x400000120600722a */ /* 0x000fe20003f0e200 */
[----:B------:R-:W-:Y:S01]  /*0b50*/  SHF.R.S32.HI R14, RZ, 0x1f, R17 ;  /* 0x0000001fff0e7819 */ /* 0x000fe20000011411 */
[----:B------:R-:W-:Y:S01]  /*0b60*/  BSSY.RECONVERGENT B2, `(.L_x_133) ;  /* 0x0000016000027945 */ /* 0x000fe20003800200 */
[----:B------:R-:W-:Y:S01]  /*0b70*/  IADD3 R17, P1, P2, R17, R2, R8 ;  /* 0x0000000211117210 */ /* 0x000fe20007a3e008 */
[----:B------:R-:W-:-:S03]  /*0b80*/  IMAD.MOV.U32 R15, RZ, RZ, R19 ;  /* 0x000000ffff0f7224 */ /* 0x000fc600078e0013 */
[----:B------:R-:W-:Y:S01]  /*0b90*/  IADD3.X R16, PT, PT, R14, R3, RZ, P1, P2 ;  /* 0x000000030e107210 */ /* 0x000fe20000fe44ff */
[----:B------:R-:W-:Y:S02]  /*0ba0*/  IMAD.MOV.U32 R21, RZ, RZ, R17 ;  /* 0x000000ffff157224 */ /* 0x000fe400078e0011 */
[----:B------:R-:W-:Y:S02]  /*0bb0*/  IMAD.MOV.U32 R14, RZ, RZ, R18 ;  /* 0x000000ffff0e7224 */ /* 0x000fe400078e0012 */
        /* <DEDUP_REMOVED lines=16> */
.L_x_134:
[----:B------:R-:W-:Y:S05]  /*0cc0*/  BSYNC.RECONVERGENT B2 ;  /* 0x0000000000027941 */ /* 0x000fea0003800200 */
.L_x_133:
[C---:B------:R-:W-:Y:S02]  /*0cd0*/  VIADD R6, R11.reuse, 0x200 ;  /* 0x000002000b067836 */ /* 0x040fe40000000000 */
[----:B------:R-:W-:-:S03]  /*0ce0*/  VIADD R11, R11, 0x400 ;  /* 0x000004000b0b7836 */ /* 0x000fc60000000000 */
[----:B------:R-:W-:-:S13]  /*0cf0*/  ISETP.GE.AND P0, PT, R6, R9, PT ;  /* 0x000000090600720c */ /* 0x000fda0003f06270 */
[----:B------:R-:W-:Y:S05]  /*0d00*/  @!P0 BRA `(.L_x_135) ;  /* 0xfffffff800388947 */ /* 0x000fea000383ffff */
.L_x_121:
[----:B------:R-:W-:Y:S05]  /*0d10*/  BSYNC.RECONVERGENT B1 ;  /* 0x0000000000017941 */ /* 0x000fea0003800200 */
.L_x_120:
[----:B------:R-:W-:-:S13]  /*0d20*/  ISETP.GE.AND P0, PT, R9, 0x100, PT ;  /* 0x000001000900780c */ /* 0x000fda0003f06270 */
[----:B------:R-:W-:Y:S05]  /*0d30*/  @!P0 BRA `(.L_x_136) ;  /* 0x0000001400508947 */ /* 0x000fea0003800000 */
[----:B------:R-:W0:Y:S01]  /*0d40*/  S2R R11, SR_LANEID ;  /* 0x00000000000b7919 */ /* 0x000e220000000000 */
[----:B------:R-:W-:Y:S01]  /*0d50*/  BSSY.RECONVERGENT B1, `(.L_x_137) ;  /* 0x000001f000017945 */ /* 0x000fe20003800200 */
[----:B------:R-:W-:Y:S01]  /*0d60*/  IMAD.MOV.U32 R12, RZ, RZ, R21 ;  /* 0x000000ffff0c7224 */ /* 0x000fe200078e0015 */
[----:B-----5:R1:W2:Y:S01]  /*0d70*/  SHFL.DOWN PT, R4, R14, 0x1, 0x1f ;  /* 0x08201f000e047f89 */ /* 0x0202a200000e0000 */
        /* <DEDUP_REMOVED lines=9> */
[----:B------:R-:W-:Y:S01]  /*0e10*/  IMAD.MOV.U32 R12, RZ, RZ, R6 ;  /* 0x000000ffff0c7224 */ /* 0x000fe200078e0006 */
[----:B------:R-:W-:Y:S01]  /*0e20*/  MOV R13, R7 ;  /* 0x00000007000d7202 */ /* 0x000fe20000000f00 */
[----:B------:R-:W-:Y:S02]  /*0e30*/  IMAD.MOV.U32 R2, RZ, RZ, R4 ;  /* 0x000000ffff027224 */ /* 0x000fe400078e0004 */
[----:B------:R-:W-:-:S09]  /*0e40*/  IMAD.MOV.U32 R3, RZ, RZ, R5 ;  /* 0x000000ffff037224 */ /* 0x000fd200078e0005 */
        /* <DEDUP_REMOVED lines=15> */
.L_x_138:
[----:B------:R-:W-:Y:S05]  /*0f40*/  BSYNC.RECONVERGENT B1 ;  /* 0x0000000000017941 */ /* 0x000fea0003800200 */
.L_x_137:
        /* <DEDUP_REMOVED lines=31> */
.L_x_140:
[----:B------:R-:W-:Y:S05]  /*1140*/  BSYNC.RECONVERGENT B1 ;  /* 0x0000000000017941 */ /* 0x000fea0003800200 */
.L_x_139:
[----:B------:R-:W-:Y:S01]  /*1150*/  ISETP.GT.AND P0, PT, R11, 0x1b, PT ;  /* 0x0000001b0b00780c */ /* 0x000fe20003f04270 */
[----:B-1----:R1:W1:Y:S01]  /*1160*/  SHFL.DOWN PT, R6, R4, 0x4, 0x1f ;  /* 0x08801f0004067f89 */ /* 0x00226200000e0000 */
[----:B------:R-:W-:Y:S01]  /*1170*/  BSSY.RECONVERGENT B1, `(.L_x_141) ;  /* 0x000001d000017945 */ /* 0x000fe20003800200 */
[----:B----4-:R-:W-:Y:S02]  /*1180*/  IMAD.MOV.U32 R14, RZ, RZ, R8 ;  /* 0x000000ffff0e7224 */ /* 0x010fe400078e0008 */
[----:B--2---:R2:W4:Y:S01]  /*1190*/  SHFL.DOWN PT, R7, R5, 0x4, 0x1f ;  /* 0x08801f0005077f89 */ /* 0x00452200000e0000 */
[----:B---3--:R-:W-:Y:S02]  /*11a0*/  IMAD.MOV.U32 R15, RZ, RZ, R9 ;  /* 0x000000ffff0f7224 */ /* 0x008fe400078e0009 */
[----:B0-----:R-:W-:Y:S01]  /*11b0*/  IMAD.MOV.U32 R2, RZ, RZ, R4 ;  /* 0x000000ffff027224 */ /* 0x001fe200078e0004 */
[----:B------:R2:W0:Y:S01]  /*11c0*/  SHFL.DOWN PT, R13, R8, 0x4, 0x1f ;  /* 0x08801f00080d7f89 */ /* 0x00042200000e0000 */
[----:B------:R-:W-:-:S03]  /*11d0*/  IMAD.MOV.U32 R3, RZ, RZ, R5 ;  /* 0x000000ffff037224 */ /* 0x000fc600078e0005 */
[----:B------:R2:W3:Y:S01]  /*11e0*/  SHFL.DOWN PT, R12, R9, 0x4, 0x1f ;  /* 0x08801f00090c7f89 */ /* 0x0004e200000e0000 */
[----:B------:R-:W-:Y:S05]  /*11f0*/  @P0 BRA `(.L_x_142) ;  /* 0x0000000000500947 */ /* 0x000fea0003800000 */
[----:B-1--4-:R-:W-:Y:S01]  /*1200*/  DSETP.GEU.AND P0, PT, |R4|, |R6|, PT ;  /* 0x400000060400722a */ /* 0x012fe20003f0e200 */
[----:B0-----:R-:W-:Y:S02]  /*1210*/  IMAD.MOV.U32 R14, RZ, RZ, R13 ;  /* 0x000000ffff0e7224 */ /* 0x001fe400078e000d */
        /* <DEDUP_REMOVED lines=18> */
.L_x_142:
[----:B------:R-:W-:Y:S05]  /*1340*/  BSYNC.RECONVERGENT B1 ;  /* 0x0000000000017941 */ /* 0x000fea0003800200 */
.L_x_141:
[----:B------:R-:W-:Y:S01]  /*1350*/  ISETP.GT.AND P0, PT, R11, 0x17, PT ;  /* 0x000000170b00780c */ /* 0x000fe20003f04270 */
[----:B-1----:R1:W1:Y:S01]  /*1360*/  SHFL.DOWN PT, R4, R2, 0x8, 0x1f ;  /* 0x09001f0002047f89 */ /* 0x00226200000e0000 */
[----:B------:R-:W-:Y:S01]  /*1370*/  BSSY.RECONVERGENT B1, `(.L_x_143) ;  /* 0x000001d000017945 */ /* 0x000fe20003800200 */
[----:B---3--:R-:W-:Y:S02]  /*1380*/  IMAD.MOV.U32 R12, RZ, RZ, R14 ;  /* 0x000000ffff0c7224 */ /* 0x008fe400078e000e */
[----:B--2---:R2:W3:Y:S01]  /*1390*/  SHFL.DOWN PT, R5, R3, 0x8, 0x1f ;  /* 0x09001f0003057f89 */ /* 0x0044e200000e0000 */
[----:B0-----:R-:W-:Y:S02]  /*13a0*/  IMAD.MOV.U32 R13, RZ, RZ, R15 ;  /* 0x000000ffff0d7224 */ /* 0x001fe400078e000f */
[----:B------:R-:W-:Y:S01]  /*13b0*/  IMAD.MOV.U32 R8, RZ, RZ, R2 ;  /* 0x000000ffff087224 */ /* 0x000fe200078e0002 */
[----:B----4-:R2:W0:Y:S01]  /*13c0*/  SHFL.DOWN PT, R7, R14, 0x8, 0x1f ;  /* 0x09001f000e077f89 */ /* 0x01042200000e0000 */
[----:B------:R-:W-:-:S03]  /*13d0*/  IMAD.MOV.U32 R9, RZ, RZ, R3 ;  /* 0x000000ffff097224 */ /* 0x000fc600078e0003 */
[----:B------:R2:W4:Y:S01]  /*13e0*/  SHFL.DOWN PT, R6, R15, 0x8, 0x1f ;  /* 0x09001f000f067f89 */ /* 0x00052200000e0000 */
[----:B------:R-:W-:Y:S05]  /*13f0*/  @P0 BRA `(.L_x_144) ;  /* 0x0000000000500947 */ /* 0x000fea0003800000 */
[----:B-1-3--:R-:W-:Y:S01]  /*1400*/  DSETP.GEU.AND P0, PT, |R2|, |R4|, PT ;  /* 0x400000040200722a */ /* 0x00afe20003f0e200 */
[----:B0-----:R-:W-:Y:S02]  /*1410*/  IMAD.MOV.U32 R12, RZ, RZ, R7 ;  /* 0x000000ffff0c7224 */ /* 0x001fe400078e0007 */
        /* <DEDUP_REMOVED lines=18> */
.L_x_144:
[----:B------:R-:W-:Y:S05]  /*1540*/  BSYNC.RECONVERGENT B1 ;  /* 0x0000000000017941 */ /* 0x000fea0003800200 */
.L_x_143:
[----:B------:R-:W-:Y:S01]  /*1550*/  ISETP.GT.AND P0, PT, R11, 0xf, PT ;  /* 0x0000000f0b00780c */ /* 0x000fe20003f04270 */
[----:B-1----:R1:W1:Y:S01]  /*1560*/  SHFL.DOWN PT, R2, R8, 0x10, 0x1f ;  /* 0x0a001f0008027f89 */ /* 0x00226200000e0000 */
[----:B------:R-:W-:Y:S01]  /*1570*/  BSSY.RECONVERGENT B1, `(.L_x_145) ;  /* 0x000001d000017945 */ /* 0x000fe20003800200 */
[----:B------:R-:W-:Y:S02]  /*1580*/  IMAD.MOV.U32 R4, RZ, RZ, R12 ;  /* 0x000000ffff047224 */ /* 0x000fe400078e000c */
[----:B--2---:R2:W1:Y:S01]  /*1590*/  SHFL.DOWN PT, R3, R9, 0x10, 0x1f ;  /* 0x0a001f0009037f89 */ /* 0x00446200000e0000 */
[----:B---3--:R-:W-:Y:S02]  /*15a0*/  IMAD.MOV.U32 R5, RZ, RZ, R13 ;  /* 0x000000ffff057224 */ /* 0x008fe400078e000d */
[----:B----4-:R-:W-:Y:S01]  /*15b0*/  IMAD.MOV.U32 R6, RZ, RZ, R8 ;  /* 0x000000ffff067224 */ /* 0x010fe200078e0008 */
[----:B------:R2:W3:Y:S01]  /*15c0*/  SHFL.DOWN PT, R15, R12, 0x10, 0x1f ;  /* 0x0a001f000c0f7f89 */ /* 0x0004e200000e0000 */
[----:B0-----:R-:W-:-:S03]  /*15d0*/  IMAD.MOV.U32 R7, RZ, RZ, R9 ;  /* 0x000000ffff077224 */ /* 0x001fc600078e0009 */
[----:B------:R2:W0:Y:S01]  /*15e0*/  SHFL.DOWN PT, R14, R13, 0x10, 0x1f ;  /* 0x0a001f000d0e7f89 */ /* 0x00042200000e0000 */
[----:B------:R-:W-:Y:S05]  /*15f0*/  @P0 BRA `(.L_x_146) ;  /* 0x0000000000500947 */ /* 0x000fea0003800000 */
[----:B-1----:R-:W-:Y:S01]  /*1600*/  DSETP.GEU.AND P0, PT, |R8|, |R2|, PT ;  /* 0x400000020800722a */ /* 0x002fe20003f0e200 */
[----:B---3--:R-:W-:Y:S02]  /*1610*/  IMAD.MOV.U32 R4, RZ, RZ, R15 ;  /* 0x000000ffff047224 */ /* 0x008fe400078e000f */
        /* <DEDUP_REMOVED lines=18> */
.L_x_146:
[----:B------:R-:W-:Y:S05]  /*1740*/  BSYNC.RECONVERGENT B1 ;  /* 0x0000000000017941 */ /* 0x000fea0003800200 */
.L_x_145:
        /* <DEDUP_REMOVED lines=11> */
.L_x_148:
[----:B------:R-:W-:Y:S05]  /*1800*/  BSYNC.RECONVERGENT B1 ;  /* 0x0000000000017941 */ /* 0x000fea0003800200 */
.L_x_147:
[----:B------:R-:W-:Y:S01]  /*1810*/  BAR.SYNC.DEFER_BLOCKING 0x0 ;  /* 0x0000000000007b1d */ /* 0x000fe20000010000 */
[----:B------:R-:W-:-:S13]  /*1820*/  ISETP.NE.AND P1, PT, R10, RZ, PT ;  /* 0x000000ff0a00720c */ /* 0x000fda0003f25270 */
[----:B------:R-:W-:Y:S05]  /*1830*/  @P1 BRA `(.L_x_149) ;  /* 0x0000005000201947 */ /* 0x000fea0003800000 */
[----:B-1--4-:R-:W1:Y:S01]  /*1840*/  S2R R3, SR_CgaCtaId ;  /* 0x0000000000037919 */ /* 0x012e620000008800 */
[----:B------:R-:W-:Y:S01]  /*1850*/  MOV R20, 0x400 ;  /* 0x0000040000147802 */ /* 0x000fe20000000f00 */
[----:B------:R-:W-:Y:S03]  /*1860*/  BSSY.RECONVERGENT B1, `(.L_x_150) ;  /* 0x000001a000017945 */ /* 0x000fe60003800200 */
[----:B-1----:R-:W-:-:S05]  /*1870*/  LEA R20, R3, R20, 0x18 ;  /* 0x0000001403147211 */ /* 0x002fca00078ec0ff */
[----:B------:R-:W1:Y:S04]  /*1880*/  LDS.64 R16, [R20+0x18] ;  /* 0x0000180014107984 */ /* 0x000e680000000a00 */
[----:B--2---:R-:W2:Y:S04]  /*1890*/  LDS.128 R8, [R20+0x20] ;  /* 0x0000200014087984 */ /* 0x004ea80000000c00 */
[----:B------:R4:W4:Y:S04]  /*18a0*/  LDS.64 R2, [R20+0x80] ;  /* 0x0000800014027984 */ /* 0x0009280000000a00 */
[----:B0--3--:R0:W3:Y:S01]  /*18b0*/  LDS.128 R12, [R20+0x30] ;  /* 0x00003000140c7984 */ /* 0x0090e20000000c00 */
[----:B-1----:R-:W-:Y:S01]  /*18c0*/  DSETP.GEU.AND P0, PT, |R6|, |R16|, PT ;  /* 0x400000100600722a */ /* 0x002fe20003f0e200 */
[----:B------:R-:W-:-:S02]  /*18d0*/  IMAD.MOV.U32 R22, RZ, RZ, R16 ;  /* 0x000000ffff167224 */ /* 0x000fc400078e0010 */
[----:B------:R-:W-:Y:S02]  /*18e0*/  IMAD.MOV.U32 R23, RZ, RZ, R17 ;  /* 0x000000ffff177224 */ /* 0x000fe400078e0011 */
[----:B--2---:R-:W-:Y:S02]  /*18f0*/  IMAD.MOV.U32 R24, RZ, RZ, R8 ;  /* 0x000000ffff187224 */ /* 0x004fe400078e0008 */
[----:B------:R-:W-:-:S07]  /*1900*/  IMAD.MOV.U32 R25, RZ, RZ, R9 ;  /* 0x000000ffff197224 */ /* 0x000fce00078e0009 */
[----:B0--34-:R-:W-:Y:S05]  /*1910*/  @!P0 BRA `(.L_x_151) ;  /* 0x0000000000388947 */ /* 0x019fea0003800000 */
[----:B------:R-:W-:Y:S01]  /*1920*/  DSETP.GEU.AND P0, PT, |R16|, |R6|, PT ;  /* 0x400000061000722a */ /* 0x000fe20003f0e200 */
[----:B------:R-:W-:Y:S01]  /*1930*/  IMAD.MOV.U32 R22, RZ, RZ, R6 ;  /* 0x000000ffff167224 */ /* 0x000fe200078e0006 */
[----:B------:R-:W-:Y:S01]  /*1940*/  MOV R25, R5 ;  /* 0x0000000500197202 */ /* 0x000fe20000000f00 */
[----:B------:R-:W-:Y:S02]  /*1950*/  IMAD.MOV.U32 R23, RZ, RZ, R7 ;  /* 0x000000ffff177224 */ /* 0x000fe400078e0007 */
[----:B------:R-:W-:-:S09]  /*1960*/  IMAD.MOV.U32 R24, RZ, RZ, R4 ;  /* 0x000000ffff187224 */ /* 0x000fd200078e0004 */
        /* <DEDUP_REMOVED lines=9> */
.L_x_151:
[----:B------:R-:W-:Y:S05]  /*1a00*/  BSYNC.RECONVERGENT B1 ;  /* 0x0000000000017941 */ /* 0x000fea0003800200 */
.L_x_150:
        /* <DEDUP_REMOVED lines=23> */
.L_x_153:
[----:B------:R-:W-:Y:S05]  /*1b80*/  BSYNC.RECONVERGENT B1 ;  /* 0x0000000000017941 */ /* 0x000fea0003800200 */
.L_x_152:
        /* <DEDUP_REMOVED lines=21> */
.L_x_155:
[----:B------:R-:W-:Y:S05]  /*1ce0*/  BSYNC.RECONVERGENT B1 ;  /* 0x0000000000017941 */ /* 0x000fea0003800200 */
.L_x_154:
        /* <DEDUP_REMOVED lines=23> */
.L_x_157:
[----:B------:R-:W-:Y:S05]  /*1e60*/  BSYNC.RECONVERGENT B1 ;  /* 0x0000000000017941 */ /* 0x000fea0003800200 */
.L_x_156:
        /* <DEDUP_REMOVED lines=21> */
.L_x_159:
[----:B------:R-:W-:Y:S05]  /*1fc0*/  BSYNC.RECONVERGENT B1 ;  /* 0x0000000000017941 */ /* 0x000fea0003800200 */
.L_x_158:
        /* <DEDUP_REMOVED lines=21> */
.L_x_161:
[----:B------:R-:W-:Y:S05]  /*2120*/  BSYNC.RECONVERGENT B1 ;  /* 0x0000000000017941 */ /* 0x000fea0003800200 */
.L_x_160:
        /* <DEDUP_REMOVED lines=21> */
.L_x_136:
[----:B------:R-:W0:Y:S01]  /*2280*/  S2R R2, SR_LANEID ;  /* 0x0000000000027919 */ /* 0x000e220000000000 */
[----:B------:R-:W-:Y:S01]  /*2290*/  LOP3.LUT R3, R10, 0x3e0, RZ, 0xc0, !PT ;  /* 0x000003e00a037812 */ /* 0x000fe200078ec0ff */
[----:B------:R-:W-:Y:S01]  /*22a0*/  BSSY.RECONVERGENT B1, `(.L_x_162) ;  /* 0x0000024000017945 */ /* 0x000fe20003800200 */
[----:B------:R-:W-:Y:S02]  /*22b0*/  IMAD.MOV.U32 R18, RZ, RZ, R21 ;  /* 0x000000ffff127224 */ /* 0x000fe400078e0015 */
[----:B------:R-:W-:Y:S01]  /*22c0*/  LOP3.LUT R6, RZ, R3, RZ, 0x33, !PT ;  /* 0x00000003ff067212 */ /* 0x000fe200078e33ff */
[----:B------:R-:W-:Y:S02]  /*22d0*/  VIADD R4, R3, 0x20 ;  /* 0x0000002003047836 */ /* 0x000fe40000000000 */
[----:B------:R-:W-:Y:S02]  /*22e0*/  IMAD.MOV.U32 R22, RZ, RZ, R20 ;  /* 0x000000ffff167224 */ /* 0x000fe400078e0014 */
[----:B------:R-:W-:Y:S01]  /*22f0*/  IMAD.IADD R3, R9, 0x1, R6 ;  /* 0x0000000109037824 */ /* 0x000fe200078e0206 */
[----:B------:R-:W-:Y:S01]  /*2300*/  ISETP.GT.AND P0, PT, R4, R9, PT ;  /* 0x000000090400720c */ /* 0x000fe20003f04270 */
[----:B-----5:R-:W-:-:S02]  /*2310*/  IMAD.MOV.U32 R4, RZ, RZ, R14 ;  /* 0x000000ffff047224 */ /* 0x020fc400078e000e */
[----:B------:R-:W-:Y:S01]  /*2320*/  IMAD.MOV.U32 R5, RZ, RZ, R15 ;  /* 0x000000ffff057224 */ /* 0x000fe200078e000f */
[----:B------:R-:W-:-:S05]  /*2330*/  SEL R3, R3, 0x1f, P0 ;  /* 0x0000001f03037807 */ /* 0x000fca0000000000 */
[----:B------:R1:W2:Y:S04]  /*2340*/  SHFL.DOWN PT, R6, R14, 0x1, R3 ;  /* 0x082000000e067989 */ /* 0x0002a800000e0003 */
[----:B------:R1:W3:Y:S04]  /*2350*/  SHFL.DOWN PT, R7, R15, 0x1, R3 ;  /* 0x082000000f077989 */ /* 0x0002e800000e0003 */
[----:B------:R1:W4:Y:S01]  /*2360*/  SHFL.DOWN PT, R8, R21, 0x1, R3 ;  /* 0x0820000015087989 */ /* 0x00032200000e0003 */
[----:B0-----:R-:W-:-:S03]  /*2370*/  ISETP.GE.AND P0, PT, R2, R3, PT ;  /* 0x000000030200720c */ /* 0x001fc60003f06270 */
[----:B------:R1:W0:Y:S10]  /*2380*/  SHFL.DOWN PT, R11, R20, 0x1, R3 ;  /* 0x08200000140b7989 */ /* 0x00023400000e0003 */
[----:B-12---:R-:W-:Y:S05]  /*2390*/  @P0 BRA `(.L_x_163) ;  /* 0x0000000000500947 */ /* 0x006fea0003800000 */
[----:B---3--:R-:W-:Y:S01]  /*23a0*/  DSETP.GEU.AND P0, PT, |R14|, |R6|, PT ;  /* 0x400000060e00722a */ /* 0x008fe20003f0e200 */
        /* <DEDUP_REMOVED lines=19> */
.L_x_163:
[----:B------:R-:W-:Y:S05]  /*24e0*/  BSYNC.RECONVERGENT B1 ;  /* 0x0000000000017941 */ /* 0x000fea0003800200 */
.L_x_162:
[----:B------:R-:W-:Y:S01]  /*24f0*/  IADD3 R6, PT, PT, R2, 0x2, RZ ;  /* 0x0000000202067810 */ /* 0x000fe20007ffe0ff */
[----:B------:R1:W2:Y:S01]  /*2500*/  SHFL.DOWN PT, R12, R4, 0x2, R3 ;  /* 0x08400000040c7989 */ /* 0x0002a200000e0003 */
[----:B------:R-:W-:Y:S01]  /*2510*/  BSSY.RECONVERGENT B1, `(.L_x_164) ;  /* 0x000001e000017945 */ /* 0x000fe20003800200 */
[----:B----4-:R-:W-:Y:S01]  /*2520*/  IMAD.MOV.U32 R8, RZ, RZ, R18 ;  /* 0x000000ffff087224 */ /* 0x010fe200078e0012 */
[----:B------:R-:W-:Y:S01]  /*2530*/  ISETP.GT.AND P0, PT, R6, R3, PT ;  /* 0x000000030600720c */ /* 0x000fe20003f04270 */
[----:B------:R1:W4:Y:S01]  /*2540*/  SHFL.DOWN PT, R13, R5, 0x2, R3 ;  /* 0x08400000050d7989 */ /* 0x00032200000e0003 */
[----:B------:R-:W-:Y:S02]  /*2550*/  IMAD.MOV.U32 R16, RZ, RZ, R22 ;  /* 0x000000ffff107224 */ /* 0x000fe400078e0016 */
[----:B------:R-:W-:Y:S01]  /*2560*/  IMAD.MOV.U32 R6, RZ, RZ, R4 ;  /* 0x000000ffff067224 */ /* 0x000fe200078e0004 */
[----:B0-----:R1:W0:Y:S01]  /*2570*/  SHFL.DOWN PT, R11, R18, 0x2, R3 ;  /* 0x08400000120b7989 */ /* 0x00122200000e0003 */
[----:B---3--:R-:W-:-:S03]  /*2580*/  IMAD.MOV.U32 R7, RZ, RZ, R5 ;  /* 0x000000ffff077224 */ /* 0x008fc600078e0005 */
[----:B------:R1:W3:Y:S04]  /*2590*/  SHFL.DOWN PT, R15, R22, 0x2, R3 ;  /* 0x08400000160f7989 */ /* 0x0002e800000e0003 */
[----:B------:R-:W-:Y:S05]  /*25a0*/  @P0 BRA `(.L_x_165) ;  /* 0x0000000000500947 */ /* 0x000fea0003800000 */
[----:B--2-4-:R-:W-:Y:S01]  /*25b0*/  DSETP.GEU.AND P0, PT, |R4|, |R12|, PT ;  /* 0x4000000c0400722a */ /* 0x014fe20003f0e200 */
        /* <DEDUP_REMOVED lines=19> */
.L_x_165:
[----:B------:R-:W-:Y:S05]  /*26f0*/  BSYNC.RECONVERGENT B1 ;  /* 0x0000000000017941 */ /* 0x000fea0003800200 */
.L_x_164:
[----:B-1----:R-:W-:Y:S01]  /*2700*/  VIADD R4, R2, 0x4 ;  /* 0x0000000402047836 */ /* 0x002fe20000000000 */
[----:B--2---:R1:W2:Y:S01]  /*2710*/  SHFL.DOWN PT, R12, R6, 0x4, R3 ;  /* 0x08800000060c7989 */ /* 0x0042a200000e0003 */
[----:B------:R-:W-:Y:S01]  /*2720*/  BSSY.RECONVERGENT B1, `(.L_x_166) ;  /* 0x000001e000017945 */ /* 0x000fe20003800200 */
[----:B------:R-:W-:Y:S02]  /*2730*/  IMAD.MOV.U32 R14, RZ, RZ, R8 ;  /* 0x000000ffff0e7224 */ /* 0x000fe400078e0008 */
[----:B------:R-:W-:Y:S01]  /*2740*/  ISETP.GT.AND P0, PT, R4, R3, PT ;  /* 0x000000030400720c */ /* 0x000fe20003f04270 */
[----:B----4-:R1:W4:Y:S01]  /*2750*/  SHFL.DOWN PT, R13, R7, 0x4, R3 ;  /* 0x08800000070d7989 */ /* 0x01032200000e0003 */
[----:B------:R-:W-:Y:S02]  /*2760*/  IMAD.MOV.U32 R18, RZ, RZ, R16 ;  /* 0x000000ffff127224 */ /* 0x000fe400078e0010 */
[----:B------:R-:W-:Y:S01]  /*2770*/  IMAD.MOV.U32 R4, RZ, RZ, R6 ;  /* 0x000000ffff047224 */ /* 0x000fe200078e0006 */
[----:B0-----:R1:W0:Y:S01]  /*2780*/  SHFL.DOWN PT, R11, R8, 0x4, R3 ;  /* 0x08800000080b7989 */ /* 0x00122200000e0003 */
[----:B------:R-:W-:-:S03]  /*2790*/  IMAD.MOV.U32 R5, RZ, RZ, R7 ;  /* 0x000000ffff057224 */ /* 0x000fc600078e0007 */
[----:B---3--:R1:W3:Y:S04]  /*27a0*/  SHFL.DOWN PT, R15, R16, 0x4, R3 ;  /* 0x08800000100f7989 */ /* 0x0082e800000e0003 */
        /* <DEDUP_REMOVED lines=21> */
.L_x_167:
[----:B------:R-:W-:Y:S05]  /*2900*/  BSYNC.RECONVERGENT B1 ;  /* 0x0000000000017941 */ /* 0x000fea0003800200 */
.L_x_166:
[----:B-1----:R-:W-:Y:S01]  /*2910*/  VIADD R8, R2, 0x8 ;  /* 0x0000000802087836 */ /* 0x002fe20000000000 */
[----:B------:R1:W1:Y:S01]  /*2920*/  SHFL.DOWN PT, R6, R4, 0x8, R3 ;  /* 0x0900000004067989 */ /* 0x00026200000e0003 */
[----:B------:R-:W-:Y:S01]  /*2930*/  BSSY.RECONVERGENT B1, `(.L_x_168) ;  /* 0x000001e000017945 */ /* 0x000fe20003800200 */
[----:B------:R-:W-:Y:S02]  /*2940*/  IMAD.MOV.U32 R16, RZ, RZ, R18 ;  /* 0x000000ffff107224 */ /* 0x000fe400078e0012 */
[----:B------:R-:W-:Y:S01]  /*2950*/  ISETP.GT.AND P0, PT, R8, R3, PT ;  /* 0x000000030800720c */ /* 0x000fe20003f04270 */
[----:B------:R1:W1:Y:S01]  /*2960*/  SHFL.DOWN PT, R7, R5, 0x8, R3 ;  /* 0x0900000005077989 */ /* 0x00026200000e0003 */
[----:B------:R-:W-:Y:S02]  /*2970*/  IMAD.MOV.U32 R8, RZ, RZ, R14 ;  /* 0x000000ffff087224 */ /* 0x000fe400078e000e */
[----:B--2---:R-:W-:Y:S01]  /*2980*/  IMAD.MOV.U32 R12, RZ, RZ, R4 ;  /* 0x000000ffff0c7224 */ /* 0x004fe200078e0004 */
[----:B0-----:R0:W2:Y:S01]  /*2990*/  SHFL.DOWN PT, R11, R14, 0x8, R3 ;  /* 0x090000000e0b7989 */ /* 0x0010a200000e0003 */
[----:B----4-:R-:W-:-:S03]  /*29a0*/  IMAD.MOV.U32 R13, RZ, RZ, R5 ;  /* 0x000000ffff0d7224 */ /* 0x010fc600078e0005 */
[----:B---3--:R0:W3:Y:S04]  /*29b0*/  SHFL.DOWN PT, R15, R18, 0x8, R3 ;  /* 0x09000000120f7989 */ /* 0x0080e800000e0003 */
[----:B------:R-:W-:Y:S05]  /*29c0*/  @P0 BRA `(.L_x_169) ;  /* 0x0000000000500947 */ /* 0x000fea0003800000 */
[----:B-1----:R-:W-:Y:S01]  /*29d0*/  DSETP.GEU.AND P0, PT, |R4|, |R6|, PT ;  /* 0x400000060400722a */ /* 0x002fe20003f0e200 */
[----:B--2---:R-:W-:Y:S02]  /*29e0*/  IMAD.MOV.U32 R8, RZ, RZ, R11 ;  /* 0x000000ffff087224 */ /* 0x004fe400078e000b */
        /* <DEDUP_REMOVED lines=18> */
.L_x_169:
[----:B------:R-:W-:Y:S05]  /*2b10*/  BSYNC.RECONVERGENT B1 ;  /* 0x0000000000017941 */ /* 0x000fea0003800200 */
.L_x_168:
[----:B-1----:R-:W-:Y:S01]  /*2b20*/  VIADD R4, R2, 0x10 ;  /* 0x0000001002047836 */ /* 0x002fe20000000000 */
[----:B0-----:R0:W1:Y:S01]  /*2b30*/  SHFL.DOWN PT, R14, R12, 0x10, R3 ;  /* 0x0a0000000c0e7989 */ /* 0x00106200000e0003 */
[----:B------:R-:W-:Y:S01]  /*2b40*/  BSSY.RECONVERGENT B1, `(.L_x_170) ;  /* 0x000001e000017945 */ /* 0x000fe20003800200 */
[----:B------:R-:W-:Y:S02]  /*2b50*/  IMAD.MOV.U32 R5, RZ, RZ, R16 ;  /* 0x000000ffff057224 */ /* 0x000fe400078e0010 */
[----:B------:R-:W-:Y:S01]  /*2b60*/  ISETP.GT.AND P0, PT, R4, R3, PT ;  /* 0x000000030400720c */ /* 0x000fe20003f04270 */
[----:B---3--:R0:W3:Y:S01]  /*2b70*/  SHFL.DOWN PT, R15, R13, 0x10, R3 ;  /* 0x0a0000000d0f7989 */ /* 0x0080e200000e0003 */
[----:B------:R-:W-:Y:S02]  /*2b80*/  IMAD.MOV.U32 R4, RZ, RZ, R8 ;  /* 0x000000ffff047224 */ /* 0x000fe400078e0008 */
[----:B------:R-:W-:Y:S01]  /*2b90*/  IMAD.MOV.U32 R6, RZ, RZ, R12 ;  /* 0x000000ffff067224 */ /* 0x000fe200078e000c */
[----:B--2---:R0:W2:Y:S01]  /*2ba0*/  SHFL.DOWN PT, R11, R8, 0x10, R3 ;  /* 0x0a000000080b7989 */ /* 0x0040a200000e0003 */
[----:B------:R-:W-:-:S03]  /*2bb0*/  IMAD.MOV.U32 R7, RZ, RZ, R13 ;  /* 0x000000ffff077224 */ /* 0x000fc600078e000d */
[----:B------:R0:W4:Y:S04]  /*2bc0*/  SHFL.DOWN PT, R17, R16, 0x10, R3 ;  /* 0x0a00000010117989 */ /* 0x00012800000e0003 */
[----:B------:R-:W-:Y:S05]  /*2bd0*/  @P0 BRA `(.L_x_171) ;  /* 0x0000000000500947 */ /* 0x000fea0003800000 */
[----:B-1-3--:R-:W-:Y:S01]  /*2be0*/  DSETP.GEU.AND P0, PT, |R12|, |R14|, PT ;  /* 0x4000000e0c00722a */ /* 0x00afe20003f0e200 */
        /* <DEDUP_REMOVED lines=19> */
.L_x_171:
[----:B------:R-:W-:Y:S05]  /*2d20*/  BSYNC.RECONVERGENT B1 ;  /* 0x0000000000017941 */ /* 0x000fea0003800200 */
.L_x_170:
[----:B------:R-:W-:Y:S01]  /*2d30*/  ISETP.NE.AND P0, PT, R2, RZ, PT ;  /* 0x000000ff0200720c */ /* 0x000fe20003f05270 */
[----:B------:R-:W-:-:S12]  /*2d40*/  BSSY.RECONVERGENT B1, `(.L_x_172) ;  /* 0x000000a000017945 */ /* 0x000fd80003800200 */
[----:B------:R-:W-:Y:S05]  /*2d50*/  @P0 BRA `(.L_x_173) ;  /* 0x0000000000200947 */ /* 0x000fea0003800000 */
[----:B0-----:R-:W0:Y:S01]  /*2d60*/  S2R R8, SR_CgaCtaId ;  /* 0x0000000000087919 */ /* 0x001e220000008800 */
[----:B------:R-:W-:Y:S02]  /*2d70*/  MOV R3, 0x400 ;  /* 0x0000040000037802 */ /* 0x000fe40000000f00 */
[----:B------:R-:W-:-:S04]  /*2d80*/  SHF.R.U32.HI R2, RZ, 0x1, R10 ;  /* 0x00000001ff027819 */ /* 0x000fc8000001160a */
[----:B------:R-:W-:Y:S02]  /*2d90*/  LOP3.LUT R2, R2, 0x1f0, RZ, 0xc0, !PT ;  /* 0x000001f002027812 */ /* 0x000fe400078ec0ff */
[----:B0-----:R-:W-:-:S05]  /*2da0*/  LEA R3, R8, R3, 0x18 ;  /* 0x0000000308037211 */ /* 0x001fca00078ec0ff */
[----:B------:R-:W-:-:S05]  /*2db0*/  IMAD.IADD R3, R2, 0x1, R3 ;  /* 0x0000000102037824 */ /* 0x000fca00078e0203 */
[----:B------:R0:W-:Y:S04]  /*2dc0*/  STS.64 [R3+0x10], R4 ;  /* 0x0000100403007388 */ /* 0x0001e80000000a00 */
[----:B------:R0:W-:Y:S02]  /*2dd0*/  STS.64 [R3+0x8], R6 ;  /* 0x0000080603007388 */ /* 0x0001e40000000a00 */
.L_x_173:
[----:B------:R-:W-:Y:S05]  /*2de0*/  BSYNC.RECONVERGENT B1 ;  /* 0x0000000000017941 */ /* 0x000fea0003800200 */
.L_x_172:
[----:B------:R-:W-:Y:S01]  /*2df0*/  BAR.SYNC.DEFER_BLOCKING 0x0 ;  /* 0x0000000000007b1d */ /* 0x000fe20000010000 */
[----:B------:R-:W-:-:S13]  /*2e00*/  ISETP.NE.AND P1, PT, R10, RZ, PT ;  /* 0x000000ff0a00720c */ /* 0x000fda0003f25270 */
[----:B------:R-:W-:Y:S05]  /*2e10*/  @P1 BRA `(.L_x_149) ;  /* 0x0000003800a81947 */ /* 0x000fea0003800000 */
[----:B------:R-:W-:Y:S01]  /*2e20*/  ISETP.GE.AND P0, PT, R9, 0x21, PT ;  /* 0x000000210900780c */ /* 0x000fe20003f06270 */
[----:B0-----:R-:W-:Y:S02]  /*2e30*/  IMAD.MOV.U32 R13, RZ, RZ, R4 ;  /* 0x000000ffff0d7224 */ /* 0x001fe400078e0004 */
[----:B------:R-:W-:Y:S02]  /*2e40*/  IMAD.MOV.U32 R8, RZ, RZ, R5 ;  /* 0x000000ffff087224 */ /* 0x000fe400078e0005 */
[----:B------:R-:W-:Y:S02]  /*2e50*/  IMAD.MOV.U32 R2, RZ, RZ, R6 ;  /* 0x000000ffff027224 */ /* 0x000fe400078e0006 */
[----:B------:R-:W-:-:S06]  /*2e60*/  IMAD.MOV.U32 R3, RZ, RZ, R7 ;  /* 0x000000ffff037224 */ /* 0x000fcc00078e0007 */
[----:B------:R-:W-:Y:S05]  /*2e70*/  @!P0 BRA `(.L_x_174) ;  /* 0x00000000006c8947 */ /* 0x000fea0003800000 */
[----:B------:R-:W0:Y:S01]  /*2e80*/  S2UR UR5, SR_CgaCtaId ;  /* 0x00000000000579c3 */ /* 0x000e220000008800 */
[----:B------:R-:W-:Y:S01]  /*2e90*/  UMOV UR4, 0x400 ;  /* 0x0000040000047882 */ /* 0x000fe20000000000 */
[----:B------:R-:W-:Y:S01]  /*2ea0*/  BSSY.RECONVERGENT B1, `(.L_x_174) ;  /* 0x0000018000017945 */ /* 0x000fe20003800200 */
[----:B0-----:R-:W-:-:S09]  /*2eb0*/  ULEA UR4, UR5, UR4, 0x18 ;  /* 0x0000000405047291 */ /* 0x001fd2000f8ec0ff */
[----:B--2---:R-:W0:Y:S04]  /*2ec0*/  LDS.64 R10, [UR4+0x18] ;  /* 0x00001804ff0a7984 */ /* 0x004e280008000a00 */
[----:B-1-3--:R-:W1:Y:S01]  /*2ed0*/  LDS.64 R14, [UR4+0x20] ;  /* 0x00002004ff0e7984 */ /* 0x00ae620008000a00 */
[----:B0-----:R-:W-:Y:S01]  /*2ee0*/  DSETP.GEU.AND P0, PT, |R6|, |R10|, PT ;  /* 0x4000000a0600722a */ /* 0x001fe20003f0e200 */
[----:B------:R-:W-:Y:S02]  /*2ef0*/  IMAD.MOV.U32 R2, RZ, RZ, R10 ;  /* 0x000000ffff027224 */ /* 0x000fe400078e000a */
[----:B------:R-:W-:Y:S02]  /*2f00*/  IMAD.MOV.U32 R3, RZ, RZ, R11 ;  /* 0x000000ffff037224 */ /* 0x000fe400078e000b */
[----:B-1----:R-:W-:-:S02]  /*2f10*/  IMAD.MOV.U32 R13, RZ, RZ, R14 ;  /* 0x000000ffff0d7224 */ /* 0x002fc400078e000e */
[----:B------:R-:W-:-:S07]  /*2f20*/  IMAD.MOV.U32 R8, RZ, RZ, R15 ;  /* 0x000000ffff087224 */ /* 0x000fce00078e000f */
[----:B------:R-:W-:Y:S05]  /*2f30*/  @!P0 BRA `(.L_x_175) ;  /* 0x0000000000388947 */ /* 0x000fea0003800000 */
        /* <DEDUP_REMOVED lines=14> */
.L_x_175:
[----:B------:R-:W-:Y:S05]  /*3020*/  BSYNC.RECONVERGENT B1 ;  /* 0x0000000000017941 */ /* 0x000fea0003800200 */
.L_x_174:
[----:B------:R-:W-:Y:S01]  /*3030*/  ISETP.GE.AND P0, PT, R9, 0x41, PT ;  /* 0x000000410900780c */ /* 0x000fe20003f06270 */
[----:B--2---:R-:W-:Y:S02]  /*3040*/  IMAD.MOV.U32 R11, RZ, RZ, R13 ;  /* 0x000000ffff0b7224 */ /* 0x004fe400078e000d */
        /* <DEDUP_REMOVED lines=8> */
[----:B------:R-:W0:Y:S04]  /*30d0*/  LDS.64 R6, [UR4+0x28] ;  /* 0x00002804ff067984 */ /* 0x000e280008000a00 */
        /* <DEDUP_REMOVED lines=21> */
.L_x_177:
[----:B------:R-:W-:Y:S05]  /*3230*/  BSYNC.RECONVERGENT B1 ;  /* 0x0000000000017941 */ /* 0x000fea0003800200 */
.L_x_176:
[----:B------:R-:W-:Y:S01]  /*3240*/  ISETP.GE.AND P0, PT, R9, 0x61, PT ;  /* 0x000000610900780c */ /* 0x000fe20003f06270 */
[----:B------:R-:W-:Y:S02]  /*3250*/  IMAD.MOV.U32 R13, RZ, RZ, R11 ;  /* 0x000000ffff0d7224 */ /* 0x000fe400078e000b */
        /* <DEDUP_REMOVED lines=30> */
.L_x_179:
[----:B------:R-:W-:Y:S05]  /*3440*/  BSYNC.RECONVERGENT B1 ;  /* 0x0000000000017941 */ /* 0x000fea0003800200 */
.L_x_178:
        /* <DEDUP_REMOVED lines=32> */
.L_x_181:
[----:B------:R-:W-:Y:S05]  /*3650*/  BSYNC.RECONVERGENT B1 ;  /* 0x0000000000017941 */ /* 0x000fea0003800200 */
.L_x_180:
        /* <DEDUP_REMOVED lines=32> */
.L_x_183:
[----:B------:R-:W-:Y:S05]  /*3860*/  BSYNC.RECONVERGENT B1 ;  /* 0x0000000000017941 */ /* 0x000fea0003800200 */
.L_x_182:
        /* <DEDUP_REMOVED lines=32> */
.L_x_185:
[----:B------:R-:W-:Y:S05]  /*3a70*/  BSYNC.RECONVERGENT B1 ;  /* 0x0000000000017941 */ /* 0x000fea0003800200 */
.L_x_184:
[----:B------:R-:W-:Y:S01]  /*3a80*/  ISETP.GE.AND P0, PT, R9, 0xe1, PT ;  /* 0x000000e10900780c */ /* 0x000fe20003f06270 */
[----:B------:R-:W-:Y:S01]  /*3a90*/  IMAD.MOV.U32 R5, RZ, RZ, R10 ;  /* 0x000000ffff057224 */ /* 0x000fe200078e000a */
[----:B------:R-:W-:Y:S01]  /*3aa0*/  MOV R4, R11 ;  /* 0x0000000b00047202 */ /* 0x000fe20000000f00 */
[----:B------:R-:W-:Y:S02]  /*3ab0*/  IMAD.MOV.U32 R6, RZ, RZ, R2 ;  /* 0x000000ffff067224 */ /* 0x000fe400078e0002 */
[----:B------:R-:W-:-:S08]  /*3ac0*/  IMAD.MOV.U32 R7, RZ, RZ, R3 ;  /* 0x000000ffff077224 */ /* 0x000fd000078e0003 */
[----:B------:R-:W-:Y:S05]  /*3ad0*/  @!P0 BRA `(.L_x_149) ;  /* 0x0000002c00788947 */ /* 0x000fea0003800000 */
[----:B------:R-:W0:Y:S01]  /*3ae0*/  S2UR UR5, SR_CgaCtaId ;  /* 0x00000000000579c3 */ /* 0x000e220000008800 */
[----:B------:R-:W-:Y:S02]  /*3af0*/  UMOV UR4, 0x400 ;  /* 0x0000040000047882 */ /* 0x000fe40000000000 */
[----:B0-----:R-:W-:-:S09]  /*3b00*/  ULEA UR4, UR5, UR4, 0x18 ;  /* 0x0000000405047291 */ /* 0x001fd2000f8ec0ff */
[----:B------:R-:W0:Y:S04]  /*3b10*/  LDS.64 R8, [UR4+0x78] ;  /* 0x00007804ff087984 */ /* 0x000e280008000a00 */
[----:B------:R-:W2:Y:S01]  /*3b20*/  LDS.64 R12, [UR4+0x80] ;  /* 0x00008004ff0c7984 */ /* 0x000ea20008000a00 */
[----:B0-----:R-:W-:Y:S01]  /*3b30*/  DSETP.GEU.AND P0, PT, |R2|, |R8|, PT ;  /* 0x400000080200722a */ /* 0x001fe20003f0e200 */
        /* <DEDUP_REMOVED lines=20> */
.L_x_117:
[----:B------:R-:W0:Y:S01]  /*3c80*/  S2R R3, SR_TID.X ;  /* 0x0000000000037919 */ /* 0x000e220000002100 */
[----:B------:R-:W1:Y:S02]  /*3c90*/  LDCU.128 UR12, c[0x0][0x380] ;  /* 0x00007000ff0c77ac */ /* 0x000e640008000c00 */
[----:B-1----:R-:W-:Y:S02]  /*3ca0*/  IMAD.U32 R2, RZ, RZ, UR12 ;  /* 0x0000000cff027e24 */ /* 0x002fe4000f8e00ff */
[----:B------:R-:W-:Y:S01]  /*3cb0*/  IMAD.U32 R4, RZ, RZ, UR13 ;  /* 0x0000000dff047e24 */ /* 0x000fe2000f8e00ff */
[----:B0-----:R-:W-:-:S05]  /*3cc0*/  IADD3 R5, P0, PT, R8, R3, RZ ;  /* 0x0000000308057210 */ /* 0x001fca0007f1e0ff */
[----:B------:R-:W-:Y:S01]  /*3cd0*/  IMAD.X R6, RZ, RZ, RZ, P0 ;  /* 0x000000ffff067224 */ /* 0x000fe200000e06ff */
[----:B------:R-:W-:-:S04]  /*3ce0*/  LEA R20, P0, R5, R2, 0x3 ;  /* 0x0000000205147211 */ /* 0x000fc800078018ff */
[----:B------:R-:W-:-:S05]  /*3cf0*/  LEA.HI.X R21, R5, R4, R6, 0x3, P0 ;  /* 0x0000000405157211 */ /* 0x000fca00000f1c06 */
[----:B------:R-:W2:Y:S04]  /*3d00*/  LDG.E.64 R6, desc[UR10][R20.64] ;  /* 0x0000000a14067981 */ /* 0x000ea8000c1e1b00 */
[----:B------:R-:W2:Y:S04]  /*3d10*/  LDG.E.64 R14, desc[UR10][R20.64+0x800] ;  /* 0x0008000a140e7981 */ /* 0x000ea8000c1e1b00 */
[----:B------:R-:W3:Y:S04]  /*3d20*/  LDG.E.64 R18, desc[UR10][R20.64+0x1000] ;  /* 0x0010000a14127981 */ /* 0x000ee8000c1e1b00 */
[----:B------:R-:W4:Y:S04]  /*3d30*/  LDG.E.64 R12, desc[UR10][R20.64+0x1800] ;  /* 0x0018000a140c7981 */ /* 0x000f28000c1e1b00 */
[----:B------:R-:W5:Y:S01]  /*3d40*/  LDG.E.64 R10, desc[UR10][R20.64+0x2000] ;  /* 0x0020000a140a7981 */ /* 0x000f62000c1e1b00 */
[----:B------:R-:W-:Y:S01]  /*3d50*/  IMAD.U32 R5, RZ, RZ, UR14 ;  /* 0x0000000eff057e24 */ /* 0x000fe2000f8e00ff */
[----:B------:R-:W-:Y:S01]  /*3d60*/  LOP3.LUT R9, R3, 0x400, RZ, 0xfc, !PT ;  /* 0x0000040003097812 */ /* 0x000fe200078efcff */
[----:B------:R-:W-:Y:S01]  /*3d70*/  BSSY.RECONVERGENT B1, `(.L_x_186) ;  /* 0x0000020000017945 */ /* 0x000fe20003800200 */
[----:B------:R-:W-:-:S04]  /*3d80*/  ISETP.LE.U32.AND P0, PT, R25, UR6, PT ;  /* 0x0000000619007c0c */ /* 0x000fc8000bf03070 */
[----:B------:R-:W-:Y:S01]  /*3d90*/  ISETP.GE.U32.AND.EX P0, PT, RZ, R16, PT, P0 ;  /* 0x00000010ff00720c */ /* 0x000fe20003f06100 */
[----:B--2---:R-:W-:-:S06]  /*3da0*/  DSETP.GEU.AND P2, PT, |R6|, |R14|, PT ;  /* 0x4000000e0600722a */ /* 0x004fcc0003f4e200 */
[----:B------:R-:W-:Y:S02]  /*3db0*/  FSEL R6, R6, R14, P2 ;  /* 0x0000000e06067208 */ /* 0x000fe40001000000 */
[----:B------:R-:W-:-:S06]  /*3dc0*/  FSEL R7, R7, R15, P2 ;  /* 0x0000000f07077208 */ /* 0x000fcc0001000000 */
[----:B---3--:R-:W-:-:S06]  /*3dd0*/  DSETP.GEU.AND P3, PT, |R6|, |R18|, PT ;  /* 0x400000120600722a */ /* 0x008fcc0003f6e200 */
[----:B------:R-:W-:Y:S01]  /*3de0*/  FSEL R14, R6, R18, P3 ;  /* 0x00000012060e7208 */ /* 0x000fe20001800000 */
[----:B------:R-:W-:Y:S01]  /*3df0*/  IMAD.U32 R6, RZ, RZ, UR15 ;  /* 0x0000000fff067e24 */ /* 0x000fe2000f8e00ff */
[----:B------:R-:W-:Y:S01]  /*3e00*/  FSEL R15, R7, R19, P3 ;  /* 0x00000013070f7208 */ /* 0x000fe20001800000 */
[----:B------:R-:W-:-:S05]  /*3e10*/  VIADD R18, R3, 0x100 ;  /* 0x0000010003127836 */ /* 0x000fca0000000000 */
[----:B----4-:R-:W-:-:S06]  /*3e20*/  DSETP.GEU.AND P1, PT, |R14|, |R12|, PT ;  /* 0x4000000c0e00722a */ /* 0x010fcc0003f2e200 */
[----:B------:R-:W-:Y:S01]  /*3e30*/  FSEL R12, R14, R12, P1 ;  /* 0x0000000c0e0c7208 */ /* 0x000fe20000800000 */
[----:B------:R-:W-:Y:S01]  /*3e40*/  VIADD R14, R3, 0x200 ;  /* 0x00000200030e7836 */ /* 0x000fe20000000000 */
[----:B------:R-:W-:Y:S02]  /*3e50*/  FSEL R13, R15, R13, P1 ;  /* 0x0000000d0f0d7208 */ /* 0x000fe40000800000 */
[----:B------:R-:W-:Y:S02]  /*3e60*/  IADD3 R15, P5, PT, R8, R5, RZ ;  /* 0x00000005080f7210 */ /* 0x000fe40007fbe0ff */
[----:B------:R-:W-:Y:S02]  /*3e70*/  @P3 SEL R14, R3, R18, P2 ;  /* 0x00000012030e3207 */ /* 0x000fe40001000000 */
[----:B-----5:R-:W-:Y:S01]  /*3e80*/  DSETP.GEU.AND P4, PT, |R12|, |R10|, PT ;  /* 0x4000000a0c00722a */ /* 0x020fe20003f8e200 */
[----:B------:R-:W-:Y:S01]  /*3e90*/  IMAD.X R17, RZ, RZ, R6, P5 ;  /* 0x000000ffff117224 */ /* 0x000fe200028e0606 */
[----:B------:R-:W-:Y:S01]  /*3ea0*/  IADD3 R7, P5, PT, R9, R15, RZ ;  /* 0x0000000f09077210 */ /* 0x000fe20007fbe0ff */
[----:B------:R-:W-:-:S04]  /*3eb0*/  @!P1 VIADD R14, R3, 0x300 ;  /* 0x00000300030e9836 */ /* 0x000fc80000000000 */
[----:B------:R-:W-:-:S07]  /*3ec0*/  IMAD.X R8, RZ, RZ, R17, P5 ;  /* 0x000000ffff087224 */ /* 0x000fce00028e0611 */
[----:B------:R-:W-:Y:S05]  /*3ed0*/  @!P4 BRA `(.L_x_187) ;  /* 0x000000000024c947 */ /* 0x000fea0003800000 */
[C---:B------:R-:W-:Y:S02]  /*3ee0*/  ISETP.GE.U32.AND P1, PT, R14.reuse, R9, PT ;  /* 0x000000090e00720c */ /* 0x040fe40003f26070 */
[----:B------:R-:W-:Y:S02]  /*3ef0*/  IADD3 R14, P2, PT, R14, R15, RZ ;  /* 0x0000000f0e0e7210 */ /* 0x000fe40007f5e0ff */
[----:B------:R-:W-:-:S03]  /*3f00*/  ISETP.GE.U32.AND.EX P1, PT, RZ, RZ, PT, P1 ;  /* 0x000000ffff00720c */ /* 0x000fc60003f26110 */
[----:B------:R-:W-:-:S10]  /*3f10*/  IMAD.X R9, RZ, RZ, R17, P2 ;  /* 0x000000ffff097224 */ /* 0x000fd400010e0611 */
[----:B------:R-:W-:-:S06]  /*3f20*/  DSETP.LT.OR P1, PT, |R10|, |R12|, !P1 ;  /* 0x4000000c0a00722a */ /* 0x000fcc0004f21600 */
[----:B------:R-:W-:Y:S02]  /*3f30*/  FSEL R10, R12, R10, P1 ;  /* 0x0000000a0c0a7208 */ /* 0x000fe40000800000 */
[----:B------:R-:W-:Y:S02]  /*3f40*/  FSEL R11, R13, R11, P1 ;  /* 0x0000000b0d0b7208 */ /* 0x000fe40000800000 */
[----:B------:R-:W-:Y:S02]  /*3f50*/  SEL R7, R14, R7, P1 ;  /* 0x000000070e077207 */ /* 0x000fe40000800000 */
[----:B------:R-:W-:-:S07]  /*3f60*/  SEL R8, R9, R8, P1 ;  /* 0x0000000809087207 */ /* 0x000fce0000800000 */
.L_x_187:
[----:B------:R-:W-:Y:S05]  /*3f70*/  BSYNC.RECONVERGENT B1 ;  /* 0x0000000000017941 */ /* 0x000fea0003800200 */
.L_x_186:
[----:B------:R-:W-:Y:S05]  /*3f80*/  @P0 BRA `(.L_x_188) ;  /* 0x0000001400000947 */ /* 0x000fea0003800000 */
[----:B------:R-:W0:Y:S01]  /*3f90*/  LDCU.64 UR8, c[0x0][0x3e8] ;  /* 0x00007d00ff0877ac */ /* 0x000e220008000a00 */
[----:B------:R-:W-:Y:S01]  /*3fa0*/  ISETP.NE.AND P0, PT, R3, RZ, PT ;  /* 0x000000ff0300720c */ /* 0x000fe20003f05270 */
[----:B------:R-:W-:Y:S01]  /*3fb0*/  BSSY.RECONVERGENT B1, `(.L_x_189) ;  /* 0x0000012000017945 */ /* 0x000fe20003800200 */
[----:B------:R-:W-:Y:S01]  /*3fc0*/  UMOV UR4, 0x8 ;  /* 0x0000000800047882 */ /* 0x000fe20000000000 */
[----:B------:R-:W-:Y:S02]  /*3fd0*/  UMOV UR5, 0x0 ;  /* 0x0000000000057882 */ /* 0x000fe40000000000 */
[----:B0-----:R-:W-:-:S04]  /*3fe0*/  UIMAD.WIDE.U32 UR4, UR8, 0x1, UR4 ;  /* 0x00000001080478a5 */ /* 0x001fc8000f8e0004 */
[----:B------:R-:W-:Y:S02]  /*3ff0*/  UIADD3 UR7, UPT, UPT, UR5, UR9, URZ ;  /* 0x0000000905077290 */ /* 0x000fe4000fffe0ff */
[----:B------:R-:W-:Y:S02]  /*4000*/  IMAD.U32 R13, RZ, RZ, UR5 ;  /* 0x00000005ff0d7e24 */ /* 0x000fe4000f8e00ff */
[----:B------:R-:W-:Y:S02]  /*4010*/  IMAD.U32 R12, RZ, RZ, UR4 ;  /* 0x00000004ff0c7e24 */ /* 0x000fe4000f8e00ff */
[----:B------:R-:W-:Y:S01]  /*4020*/  IMAD.U32 R13, RZ, RZ, UR7 ;  /* 0x00000007ff0d7e24 */ /* 0x000fe2000f8e00ff */
[----:B------:R-:W-:Y:S06]  /*4030*/  @P0 BRA `(.L_x_190) ;  /* 0x0000000000240947 */ /* 0x000fec0003800000 */
[----:B------:R-:W-:Y:S02]  /*4040*/  IMAD.MOV.U32 R18, RZ, RZ, 0x500 ;  /* 0x00000500ff127424 */ /* 0x000fe400078e00ff */
[----:B------:R-:W-:-:S05]  /*4050*/  IMAD.MOV.U32 R19, RZ, RZ, 0x0 ;  /* 0x00000000ff137424 */ /* 0x000fca00078e00ff */
[----:B------:R-:W2:Y:S01]  /*4060*/  ATOMG.E.ADD.64.STRONG.GPU PT, R14, desc[UR10][R12.64], R18 ;  /* 0x800000120c0e79a8 */ /* 0x000ea200081ef50a */
[----:B------:R-:W0:Y:S01]  /*4070*/  S2UR UR5, SR_CgaCtaId ;  /* 0x00000000000579c3 */ /* 0x000e220000008800 */
[----:B------:R-:W-:Y:S02]  /*4080*/  UMOV UR4, 0x400 ;  /* 0x0000040000047882 */ /* 0x000fe40000000000 */
[----:B0-----:R-:W-:Y:S01]  /*4090*/  ULEA UR4, UR5, UR4, 0x18 ;  /* 0x0000000405047291 */ /* 0x001fe2000f8ec0ff */
[----:B--2---:R-:W-:-:S05]  /*40a0*/  IADD3 R14, P0, PT, R14, UR6, RZ ;  /* 0x000000060e0e7c10 */ /* 0x004fca000ff1e0ff */
[----:B------:R-:W-:-:S05]  /*40b0*/  IMAD.X R15, RZ, RZ, R15, P0 ;  /* 0x000000ffff0f7224 */ /* 0x000fca00000e060f */
[----:B------:R0:W-:Y:S03]  /*40c0*/  STS.64 [UR4+0x98], R14 ;  /* 0x0000980eff007988 */ /* 0x0001e60008000a04 */
.L_x_190:
[----:B------:R-:W-:Y:S05]  /*40d0*/  BSYNC.RECONVERGENT B1 ;  /* 0x0000000000017941 */ /* 0x000fea0003800200 */
.L_x_189:
[----:B------:R-:W1:Y:S08]  /*40e0*/  S2UR UR5, SR_CgaCtaId ;  /* 0x00000000000579c3 */ /* 0x000e700000008800 */
[----:B------:R-:W-:Y:S06]  /*40f0*/  BAR.SYNC.DEFER_BLOCKING 0x0 ;  /* 0x0000000000007b1d */ /* 0x000fec0000010000 */
[----:B------:R-:W-:-:S02]  /*4100*/  UMOV UR4, 0x400 ;  /* 0x0000040000047882 */ /* 0x000fc40000000000 */
[----:B-1----:R-:W-:-:S06]  /*4110*/  ULEA UR4, UR5, UR4, 0x18 ;  /* 0x0000000405047291 */ /* 0x002fcc000f8ec0ff */
[----:B------:R-:W-:-:S05]  /*4120*/  IMAD.U32 R9, RZ, RZ, UR4 ;  /* 0x00000004ff097e24 */ /* 0x000fca000f8e00ff */
[----:B------:R-:W0:Y:S02]  /*4130*/  LDS.64 R18, [R9+0x98] ;  /* 0x0000980009127984 */ /* 0x000e240000000a00 */
[----:B0-----:R-:W-:-:S04]  /*4140*/  IADD3 R14, P1, PT, R18, 0x500, RZ ;  /* 0x00000500120e7810 */ /* 0x001fc80007f3e0ff */
[----:B------:R-:W-:Y:S01]  /*4150*/  ISETP.GT.U32.AND P0, PT, R14, R25, PT ;  /* 0x000000190e00720c */ /* 0x000fe20003f04070 */
[----:B------:R-:W-:-:S05]  /*4160*/  IMAD.X R15, RZ, RZ, R19, P1 ;  /* 0x000000ffff0f7224 */ /* 0x000fca00008e0613 */
[----:B------:R-:W-:-:S13]  /*4170*/  ISETP.GT.AND.EX P0, PT, R15, R16, PT, P0 ;  /* 0x000000100f00720c */ /* 0x000fda0003f04300 */
[----:B------:R-:W-:Y:S05]  /*4180*/  @P0 BRA `(.L_x_191) ;  /* 0x0000000400b40947 */ /* 0x000fea0003800000 */
[----:B------:R-:W-:Y:S01]  /*4190*/  BSSY.RECONVERGENT B1, `(.L_x_191) ;  /* 0x000006c000017945 */ /* 0x000fe20003800200 */
[----:B------:R-:W-:Y:S01]  /*41a0*/  IMAD.MOV.U32 R20, RZ, RZ, R10 ;  /* 0x000000ffff147224 */ /* 0x000fe200078e000a */
[----:B------:R-:W0:Y:S01]  /*41b0*/  LDCU.64 UR8, c[0x0][0x398] ;  /* 0x00007300ff0877ac */ /* 0x000e220008000a00 */
[----:B------:R-:W-:Y:S02]  /*41c0*/  IMAD.MOV.U32 R21, RZ, RZ, R11 ;  /* 0x000000ffff157224 */ /* 0x000fe400078e000b */
[----:B------:R-:W-:Y:S01]  /*41d0*/  IMAD.MOV.U32 R15, RZ, RZ, R7 ;  /* 0x000000ffff0f7224 */ /* 0x000fe200078e0007 */
[----:B------:R-:W1:Y:S01]  /*41e0*/  LDCU.128 UR12, c[0x0][0x380] ;  /* 0x00007000ff0c77ac */ /* 0x000e620008000c00 */
[----:B------:R-:W-:-:S07]  /*41f0*/  IMAD.MOV.U32 R14, RZ, RZ, R8 ;  /* 0x000000ffff0e7224 */ /* 0x000fce00078e0008 */
.L_x_194:
[----:B------:R-:W-:Y:S01]  /*4200*/  IADD3 R7, P0, PT, R3, R18, RZ ;  /* 0x0000001203077210 */ /* 0x000fe20007f1e0ff */
[----:B-1----:R-:W-:Y:S02]  /*4210*/  IMAD.U32 R2, RZ, RZ, UR12 ;  /* 0x0000000cff027e24 */ /* 0x002fe4000f8e00ff */
[----:B------:R-:W-:Y:S02]  /*4220*/  IMAD.U32 R4, RZ, RZ, UR13 ;  /* 0x0000000dff047e24 */ /* 0x000fe4000f8e00ff */
[----:B------:R-:W-:Y:S01]  /*4230*/  IMAD.X R25, RZ, RZ, R19, P0 ;  /* 0x000000ffff197224 */ /* 0x000fe200000e0613 */
[----:B------:R-:W-:-:S04]  /*4240*/  LEA R10, P0, R7, R2, 0x3 ;  /* 0x00000002070a7211 */ /* 0x000fc800078018ff */
[----:B------:R-:W-:-:S05]  /*4250*/  LEA.HI.X R11, R7, R4, R25, 0x3, P0 ;  /* 0x00000004070b7211 */ /* 0x000fca00000f1c19 */
[----:B------:R-:W2:Y:S04]  /*4260*/  LDG.E.64 R16, desc[UR10][R10.64] ;  /* 0x0000000a0a107981 */ /* 0x000ea8000c1e1b00 */
[----:B------:R-:W3:Y:S01]  /*4270*/  LDG.E.64 R18, desc[UR10][R10.64+0x800] ;  /* 0x0008000a0a127981 */ /* 0x000ee2000c1e1b00 */
[----:B------:R-:W-:Y:S02]  /*4280*/  IMAD.U32 R5, RZ, RZ, UR14 ;  /* 0x0000000eff057e24 */ /* 0x000fe4000f8e00ff */
[----:B------:R-:W-:-:S03]  /*4290*/  IMAD.U32 R6, RZ, RZ, UR15 ;  /* 0x0000000fff067e24 */ /* 0x000fc6000f8e00ff */
[----:B------:R-:W-:-:S04]  /*42a0*/  IADD3 R24, P0, PT, R7, R5, RZ ;  /* 0x0000000507187210 */ /* 0x000fc80007f1e0ff */
[----:B------:R-:W-:Y:S01]  /*42b0*/  IADD3 R27, P3, PT, R24, 0x100, RZ ;  /* 0x00000100181b7810 */ /* 0x000fe20007f7e0ff */
[----:B------:R-:W-:-:S04]  /*42c0*/  IMAD.X R25, R25, 0x1, R6, P0 ;  /* 0x0000000119197824 */ /* 0x000fc800000e0606 */
[----:B------:R-:W-:Y:S01]  /*42d0*/  IMAD.X R26, RZ, RZ, R25, P3 ;  /* 0x000000ffff1a7224 */ /* 0x000fe200018e0619 */
[----:B--2---:R-:W-:-:S14]  /*42e0*/  DSETP.GEU.AND P2, PT, |R20|, |R16|, PT ;  /* 0x400000101400722a */ /* 0x004fdc0003f4e200 */
[----:B------:R-:W-:-:S04]  /*42f0*/  @P2 ISETP.GE.U32.AND P0, PT, R15, R24, PT ;  /* 0x000000180f00220c */ /* 0x000fc80003f06070 */
[----:B------:R-:W-:-:S13]  /*4300*/  @P2 ISETP.GE.AND.EX P0, PT, R14, R25, PT, P0 ;  /* 0x000000190e00220c */ /* 0x000fda0003f06300 */
[----:B------:R-:W-:-:S06]  /*4310*/  @P2 DSETP.LT.OR P0, PT, |R16|, |R20|, !P0 ;  /* 0x400000141000222a */ /* 0x000fcc0004701600 */
[----:B------:R-:W-:Y:S02]  /*4320*/  @P2 FSEL R7, R20, R16, P0 ;  /* 0x0000001014072208 */ /* 0x000fe40000000000 */
[----:B------:R-:W-:Y:S02]  /*4330*/  @P2 FSEL R20, R21, R17, P0 ;  /* 0x0000001115142208 */ /* 0x000fe40000000000 */
[C---:B------:R-:W-:Y:S01]  /*4340*/  IADD3 R21, P5, PT, R24.reuse, 0x300, RZ ;  /* 0x0000030018157810 */ /* 0x040fe20007fbe0ff */
[----:B------:R-:W-:Y:S01]  /*4350*/  @P2 IMAD.MOV.U32 R16, RZ, RZ, R7 ;  /* 0x000000ffff102224 */ /* 0x000fe200078e0007 */
[C---:B------:R-:W-:Y:S01]  /*4360*/  IADD3 R7, P6, PT, R24.reuse, 0x400, RZ ;  /* 0x0000040018077810 */ /* 0x040fe20007fde0ff */
[----:B------:R-:W-:Y:S01]  /*4370*/  @P2 IMAD.MOV.U32 R17, RZ, RZ, R20 ;  /* 0x000000ffff112224 */ /* 0x000fe200078e0014 */
[----:B------:R-:W-:Y:S01]  /*4380*/  IADD3 R20, P4, PT, R24, 0x200, RZ ;  /* 0x0000020018147810 */ /* 0x000fe20007f9e0ff */
[--C-:B------:R-:W-:Y:S01]  /*4390*/  IMAD.X R23, RZ, RZ, R25.reuse, P5 ;  /* 0x000000ffff177224 */ /* 0x100fe200028e0619 */
[----:B------:R-:W-:Y:S01]  /*43a0*/  @P2 SEL R24, R15, R24, P0 ;  /* 0x000000180f182207 */ /* 0x000fe20000000000 */
[----:B------:R-:W-:-:S02]  /*43b0*/  IMAD.X R8, RZ, RZ, R25, P6 ;  /* 0x000000ffff087224 */ /* 0x000fc400030e0619 */
[----:B------:R-:W-:Y:S01]  /*43c0*/  IMAD.X R22, RZ, RZ, R25, P4 ;  /* 0x000000ffff167224 */ /* 0x000fe200020e0619 */
[----:B------:R-:W-:Y:S01]  /*43d0*/  @P2 SEL R25, R14, R25, P0 ;  /* 0x000000190e192207 */ /* 0x000fe20000000000 */
[----:B---3--:R-:W-:Y:S01]  /*43e0*/  DSETP.GEU.AND P1, PT, |R16|, |R18|, PT ;  /* 0x400000121000722a */ /* 0x008fe20003f2e200 */
[----:B------:R-:W2:-:S13]  /*43f0*/  LDG.E.64 R14, desc[UR10][R10.64+0x1000] ;  /* 0x0010000a0a0e7981 */ /* 0x000e9a000c1e1b00 */
[----:B------:R-:W-:-:S04]  /*4400*/  @P1 ISETP.GE.U32.AND P0, PT, R24, R27, PT ;  /* 0x0000001b1800120c */ /* 0x000fc80003f06070 */
[----:B------:R-:W-:-:S13]  /*4410*/  @P1 ISETP.GE.AND.EX P0, PT, R25, R26, PT, P0 ;  /* 0x0000001a1900120c */ /* 0x000fda0003f06300 */
[----:B------:R-:W-:-:S06]  /*4420*/  @P1 DSETP.LT.OR P0, PT, |R18|, |R16|, !P0 ;  /* 0x400000101200122a */ /* 0x000fcc0004701600 */
[----:B------:R-:W-:Y:S02]  /*4430*/  @P1 FSEL R28, R16, R18, P0 ;  /* 0x00000012101c1208 */ /* 0x000fe40000000000 */
[----:B------:R-:W-:Y:S02]  /*4440*/  @P1 FSEL R29, R17, R19, P0 ;  /* 0x00000013111d1208 */ /* 0x000fe40000000000 */
[----:B------:R-:W3:Y:S01]  /*4450*/  LDG.E.64 R16, desc[UR10][R10.64+0x1800] ;  /* 0x0018000a0a107981 */ /* 0x000ee2000c1e1b00 */
[----:B------:R-:W-:Y:S02]  /*4460*/  @P1 IMAD.MOV.U32 R18, RZ, RZ, R28 ;  /* 0x000000ffff121224 */ /* 0x000fe400078e001c */
[----:B------:R-:W-:Y:S01]  /*4470*/  @P1 IMAD.MOV.U32 R19, RZ, RZ, R29 ;  /* 0x000000ffff131224 */ /* 0x000fe200078e001d */
[----:B------:R-:W-:Y:S02]  /*4480*/  @P1 SEL R27, R24, R27, P0 ;  /* 0x0000001b181b1207 */ /* 0x000fe40000000000 */
[----:B------:R-:W-:Y:S01]  /*4490*/  @P1 SEL R26, R25, R26, P0 ;  /* 0x0000001a191a1207 */ /* 0x000fe20000000000 */
[----:B------:R-:W-:Y:S01]  /*44a0*/  BSSY.RECONVERGENT B2, `(.L_x_192) ;  /* 0x000001d000027945 */ /* 0x000fe20003800200 */
[----:B------:R-:W5:Y:S01]  /*44b0*/  LDG.E.64 R10, desc[UR10][R10.64+0x2000] ;  /* 0x0020000a0a0a7981 */ /* 0x000f62000c1e1b00 */
[----:B------:R-:W-:Y:S06]  /*44c0*/  BAR.SYNC.DEFER_BLOCKING 0x0 ;  /* 0x0000000000007b1d */ /* 0x000fec0000010000 */
[----:B--2---:R-:W-:-:S14]  /*44d0*/  DSETP.GEU.AND P2, PT, |R18|, |R14|, PT ;  /* 0x4000000e1200722a */ /* 0x004fdc0003f4e200 */
[----:B------:R-:W-:-:S04]  /*44e0*/  @P2 ISETP.GE.U32.AND P0, PT, R27, R20, PT ;  /* 0x000000141b00220c */ /* 0x000fc80003f06070 */
[----:B------:R-:W-:-:S13]  /*44f0*/  @P2 ISETP.GE.AND.EX P0, PT, R26, R22, PT, P0 ;  /* 0x000000161a00220c */ /* 0x000fda0003f06300 */
[----:B------:R-:W-:-:S06]  /*4500*/  @P2 DSETP.LT.OR P0, PT, |R14|, |R18|, !P0 ;  /* 0x400000120e00222a */ /* 0x000fcc0004701600 */
[----:B------:R-:W-:Y:S02]  /*4510*/  @P2 FSEL R18, R18, R14, P0 ;  /* 0x0000000e12122208 */ /* 0x000fe40000000000 */
[----:B------:R-:W-:-:S03]  /*4520*/  @P2 FSEL R19, R19, R15, P0 ;  /* 0x0000000f13132208 */ /* 0x000fc60000000000 */
[----:B------:R-:W-:Y:S02]  /*4530*/  @P2 IMAD.MOV.U32 R14, RZ, RZ, R18 ;  /* 0x000000ffff0e2224 */ /* 0x000fe400078e0012 */
[----:B------:R-:W-:-:S06]  /*4540*/  @P2 IMAD.MOV.U32 R15, RZ, RZ, R19 ;  /* 0x000000ffff0f2224 */ /* 0x000fcc00078e0013 */
[----:B---3--:R-:W-:Y:S01]  /*4550*/  DSETP.GEU.AND P1, PT, |R14|, |R16|, PT ;  /* 0x400000100e00722a */ /* 0x008fe20003f2e200 */
[----:B------:R-:W-:Y:S02]  /*4560*/  @P2 SEL R20, R27, R20, P0 ;  /* 0x000000141b142207 */ /* 0x000fe40000000000 */
[----:B------:R-:W-:Y:S02]  /*4570*/  @P2 SEL R22, R26, R22, P0 ;  /* 0x000000161a162207 */ /* 0x000fe40000000000 */
[----:B------:R-:W-:-:S09]  /*4580*/  ISETP.NE.AND P2, PT, R3, RZ, PT ;  /* 0x000000ff0300720c */ /* 0x000fd20003f45270 */
[----:B------:R-:W-:-:S04]  /*4590*/  @P1 ISETP.GE.U32.AND P0, PT, R20, R21, PT ;  /* 0x000000151400120c */ /* 0x000fc80003f06070 */
[----:B------:R-:W-:-:S13]  /*45a0*/  @P1 ISETP.GE.AND.EX P0, PT, R22, R23, PT, P0 ;  /* 0x000000171600120c */ /* 0x000fda0003f06300 */
[----:B------:R-:W-:Y:S01]  /*45b0*/  @P1 DSETP.LT.OR P0, PT, |R16|, |R14|, !P0 ;  /* 0x4000000e1000122a */ /* 0x000fe20004701600 */
[----:B------:R-:W-:-:S13]  /*45c0*/  @P2 BRA `(.L_x_193) ;  /* 0x0000000000282947 */ /* 0x000fda0003800000 */
[----:B------:R-:W-:Y:S02]  /*45d0*/  IMAD.MOV.U32 R24, RZ, RZ, 0x500 ;  /* 0x00000500ff187424 */ /* 0x000fe400078e00ff */
[----:B------:R-:W-:-:S06]  /*45e0*/  IMAD.MOV.U32 R25, RZ, RZ, 0x0 ;  /* 0x00000000ff197424 */ /* 0x000fcc00078e00ff */
[----:B------:R-:W2:Y:S01]  /*45f0*/  ATOMG.E.ADD.64.STRONG.GPU PT, R24, desc[UR10][R12.64], R24 ;  /* 0x800000180c1879a8 */ /* 0x000ea200081ef50a */
[----:B------:R-:W1:Y:S01]  /*4600*/  S2UR UR5, SR_CgaCtaId ;  /* 0x00000000000579c3 */ /* 0x000e620000008800 */
[----:B------:R-:W-:Y:S02]  /*4610*/  UMOV UR4, 0x400 ;  /* 0x0000040000047882 */ /* 0x000fe40000000000 */
[----:B-1----:R-:W-:-:S06]  /*4620*/  ULEA UR4, UR5, UR4, 0x18 ;  /* 0x0000000405047291 */ /* 0x002fcc000f8ec0ff */
[----:B------:R-:W-:Y:S01]  /*4630*/  IMAD.U32 R9, RZ, RZ, UR4 ;  /* 0x00000004ff097e24 */ /* 0x000fe2000f8e00ff */
[----:B--2---:R-:W-:-:S05]  /*4640*/  IADD3 R18, P2, PT, R24, UR6, RZ ;  /* 0x0000000618127c10 */ /* 0x004fca000ff5e0ff */
[----:B------:R-:W-:-:S05]  /*4650*/  IMAD.X R19, RZ, RZ, R25, P2 ;  /* 0x000000ffff137224 */ /* 0x000fca00010e0619 */
[----:B------:R1:W-:Y:S03]  /*4660*/  STS.64 [R9+0x98], R18 ;  /* 0x0000981209007388 */ /* 0x0003e60000000a00 */
.L_x_193:
[----:B0-----:R-:W-:Y:S05]  /*4670*/  BSYNC.RECONVERGENT B2 ;  /* 0x0000000000027941 */ /* 0x001fea0003800200 */
.L_x_192:
[----:B------:R-:W-:Y:S01]  /*4680*/  BAR.SYNC.DEFER_BLOCKING 0x0 ;  /* 0x0000000000007b1d */ /* 0x000fe20000010000 */
[----:B------:R-:W-:Y:S01]  /*4690*/  @P1 FSEL R14, R14, R16, P0 ;  /* 0x000000100e0e1208 */ /* 0x000fe20000000000 */
[----:B------:R-:W-:Y:S01]  /*46a0*/  IMAD.U32 R25, RZ, RZ, UR8 ;  /* 0x00000008ff197e24 */ /* 0x000fe2000f8e00ff */
[----:B------:R-:W-:Y:S02]  /*46b0*/  @P1 FSEL R15, R15, R17, P0 ;  /* 0x000000110f0f1208 */ /* 0x000fe40000000000 */
[----:B------:R-:W-:Y:S01]  /*46c0*/  @P1 SEL R21, R20, R21, P0 ;  /* 0x0000001514151207 */ /* 0x000fe20000000000 */
[----:B------:R-:W-:Y:S01]  /*46d0*/  @P1 IMAD.MOV.U32 R16, RZ, RZ, R14 ;  /* 0x000000ffff101224 */ /* 0x000fe200078e000e */
[----:B------:R-:W-:Y:S01]  /*46e0*/  @P1 SEL R23, R22, R23, P0 ;  /* 0x0000001716171207 */ /* 0x000fe20000000000 */
[----:B------:R-:W-:-:S06]  /*46f0*/  @P1 IMAD.MOV.U32 R17, RZ, RZ, R15 ;  /* 0x000000ffff111224 */ /* 0x000fcc00078e000f */
[----:B-----5:R-:W-:Y:S01]  /*4700*/  DSETP.GEU.AND P2, PT, |R16|, |R10|, PT ;  /* 0x4000000a1000722a */ /* 0x020fe20003f4e200 */
[----:B-1----:R-:W0:-:S13]  /*4710*/  LDS.64 R18, [R9+0x98] ;  /* 0x0000980009127984 */ /* 0x002e1a0000000a00 */
[----:B------:R-:W-:-:S04]  /*4720*/  @P2 ISETP.GE.U32.AND P0, PT, R21, R7, PT ;  /* 0x000000071500220c */ /* 0x000fc80003f06070 */
[----:B------:R-:W-:-:S13]  /*4730*/  @P2 ISETP.GE.AND.EX P0, PT, R23, R8, PT, P0 ;  /* 0x000000081700220c */ /* 0x000fda0003f06300 */
[----:B------:R-:W-:-:S06]  /*4740*/  @P2 DSETP.LT.OR P0, PT, |R10|, |R16|, !P0 ;  /* 0x400000100a00222a */ /* 0x000fcc0004701600 */
[----:B------:R-:W-:Y:S02]  /*4750*/  @P2 FSEL R17, R17, R11, P0 ;  /* 0x0000000b11112208 */ /* 0x000fe40000000000 */
[----:B------:R-:W-:Y:S02]  /*4760*/  @P2 SEL R7, R21, R7, P0 ;  /* 0x0000000715072207 */ /* 0x000fe40000000000 */
[----:B------:R-:W-:Y:S01]  /*4770*/  @P2 SEL R8, R23, R8, P0 ;  /* 0x0000000817082207 */ /* 0x000fe20000000000 */
[----:B------:R-:W-:-:S04]  /*4780*/  @P2 IMAD.MOV.U32 R11, RZ, RZ, R17 ;  /* 0x000000ffff0b2224 */ /* 0x000fc800078e0011 */
[----:B------:R-:W-:Y:S01]  /*4790*/  IMAD.MOV.U32 R21, RZ, RZ, R11 ;  /* 0x000000ffff157224 */ /* 0x000fe200078e000b */
[----:B0-----:R-:W-:-:S04]  /*47a0*/  IADD3 R14, P3, PT, R18, 0x500, RZ ;  /* 0x00000500120e7810 */ /* 0x001fc80007f7e0ff */
[----:B------:R-:W-:Y:S01]  /*47b0*/  ISETP.GT.U32.AND P1, PT, R14, R25, PT ;  /* 0x000000190e00720c */ /* 0x000fe20003f24070 */
[----:B------:R-:W-:Y:S01]  /*47c0*/  IMAD.X R15, RZ, RZ, R19, P3 ;  /* 0x000000ffff0f7224 */ /* 0x000fe200018e0613 */
[----:B------:R-:W-:Y:S01]  /*47d0*/  @P2 FSEL R14, R16, R10, P0 ;  /* 0x0000000a100e2208 */ /* 0x000fe20000000000 */
[----:B------:R-:W-:-:S04]  /*47e0*/  IMAD.U32 R16, RZ, RZ, UR9 ;  /* 0x00000009ff107e24 */ /* 0x000fc8000f8e00ff */
[----:B------:R-:W-:Y:S01]  /*47f0*/  @P2 IMAD.MOV.U32 R10, RZ, RZ, R14 ;  /* 0x000000ffff0a2224 */ /* 0x000fe200078e000e */
[----:B------:R-:W-:Y:S01]  /*4800*/  ISETP.GT.AND.EX P0, PT, R15, R16, PT, P1 ;  /* 0x000000100f00720c */ /* 0x000fe20003f04310 */
[----:B------:R-:W-:Y:S01]  /*4810*/  IMAD.MOV.U32 R14, RZ, RZ, R8 ;  /* 0x000000ffff0e7224 */ /* 0x000fe200078e0008 */
[----:B------:R-:W-:Y:S01]  /*4820*/  MOV R15, R7 ;  /* 0x00000007000f7202 */ /* 0x000fe20000000f00 */
[----:B------:R-:W-:-:S10]  /*4830*/  IMAD.MOV.U32 R20, RZ, RZ, R10 ;  /* 0x000000ffff147224 */ /* 0x000fd400078e000a */
[----:B------:R-:W-:Y:S05]  /*4840*/  @!P0 BRA `(.L_x_194) ;  /* 0xfffffff8006c8947 */ /* 0x000fea000383ffff */
[----:B------:R-:W-:Y:S05]  /*4850*/  BSYNC.RECONVERGENT B1 ;  /* 0x0000000000017941 */ /* 0x000fea0003800200 */
.L_x_191:
[----:B------:R-:W-:Y:S01]  /*4860*/  ISETP.GE.U32.AND P0, PT, R18, R25, PT ;  /* 0x000000191200720c */ /* 0x000fe20003f06070 */
[----:B------:R-:W-:Y:S03]  /*4870*/  BSSY.RECONVERGENT B1, `(.L_x_188) ;  /* 0x00000b1000017945 */ /* 0x000fe60003800200 */
[----:B------:R-:W-:-:S13]  /*4880*/  ISETP.GE.AND.EX P0, PT, R19, R16, PT, P0 ;  /* 0x000000101300720c */ /* 0x000fda0003f06300 */
[----:B------:R-:W-:Y:S05]  /*4890*/  @P0 BRA `(.L_x_195) ;  /* 0x0000000800b80947 */ /* 0x000fea0003800000 */
[----:B------:R-:W-:-:S05]  /*48a0*/  IMAD.IADD R20, R25, 0x1, -R18 ;  /* 0x0000000119147824 */ /* 0x000fca00078e0a12 */
[----:B------:R-:W-:-:S13]  /*48b0*/  ISETP.GE.AND P0, PT, R3, R20, PT ;  /* 0x000000140300720c */ /* 0x000fda0003f06270 */
[----:B------:R-:W-:Y:S05]  /*48c0*/  @P0 BRA `(.L_x_195) ;  /* 0x0000000800ac0947 */ /* 0x000fea0003800000 */
[----:B------:R-:W-:Y:S01]  /*48d0*/  LOP3.LUT R9, RZ, R3, RZ, 0x33, !PT ;  /* 0x00000003ff097212 */ /* 0x000fe200078e33ff */
[----:B------:R-:W-:Y:S03]  /*48e0*/  BSSY.RECONVERGENT B2, `(.L_x_196) ;  /* 0x0000035000027945 */ /* 0x000fe60003800200 */
[----:B------:R-:W-:-:S04]  /*48f0*/  IADD3 R25, PT, PT, -R18, R25, R9 ;  /* 0x0000001912197210 */ /* 0x000fc80007ffe109 */
[----:B------:R-:W-:-:S04]  /*4900*/  LOP3.LUT R9, R25, 0x300, RZ, 0xc0, !PT ;  /* 0x0000030019097812 */ /* 0x000fc800078ec0ff */
[----:B------:R-:W-:Y:S01]  /*4910*/  ISETP.NE.AND P0, PT, R9, 0x300, PT ;  /* 0x000003000900780c */ /* 0x000fe20003f05270 */
[----:B------:R-:W-:-:S12]  /*4920*/  IMAD.MOV.U32 R9, RZ, RZ, R3 ;  /* 0x000000ffff097224 */ /* 0x000fd800078e0003 */
[----:B------:R-:W-:Y:S05]  /*4930*/  @!P0 BRA `(.L_x_197) ;  /* 0x0000000000bc8947 */ /* 0x000fea0003800000 */
[----:B------:R-:W-:Y:S02]  /*4940*/  IADD3 R15, P0, PT, R3, R18, RZ ;  /* 0x00000012030f7210 */ /* 0x000fe40007f1e0ff */
[----:B------:R-:W-:Y:S02]  /*4950*/  LEA.HI R9, R25, 0x1, RZ, 0x18 ;  /* 0x0000000119097811 */ /* 0x000fe400078fc0ff */
[C---:B------:R-:W-:Y:S01]  /*4960*/  LEA R2, P1, R15.reuse, R2, 0x3 ;  /* 0x000000020f027211 */ /* 0x040fe200078218ff */
[----:B------:R-:W-:Y:S01]  /*4970*/  IMAD.X R13, RZ, RZ, R19, P0 ;  /* 0x000000ffff0d7224 */ /* 0x000fe200000e0613 */
[----:B------:R-:W-:Y:S02]  /*4980*/  IADD3 R14, P0, PT, R15, R5, RZ ;  /* 0x000000050f0e7210 */ /* 0x000fe40007f1e0ff */
[----:B------:R-:W-:Y:S01]  /*4990*/  LOP3.LUT R5, R9, 0x3, RZ, 0xc0, !PT ;  /* 0x0000000309057812 */ /* 0x000fe200078ec0ff */
[----:B------:R-:W-:Y:S01]  /*49a0*/  IMAD.MOV.U32 R9, RZ, RZ, R3 ;  /* 0x000000ffff097224 */ /* 0x000fe200078e0003 */
[----:B------:R-:W-:Y:S01]  /*49b0*/  LEA.HI.X R15, R15, R4, R13, 0x3, P1 ;  /* 0x000000040f0f7211 */ /* 0x000fe200008f1c0d */
[----:B------:R-:W-:-:S02]  /*49c0*/  IMAD.X R16, R13, 0x1, R6, P0 ;  /* 0x000000010d107824 */ /* 0x000fc400000e0606 */
[----:B------:R-:W-:-:S07]  /*49d0*/  IMAD.MOV R6, RZ, RZ, -R5 ;  /* 0x000000ffff067224 */ /* 0x000fce00078e0a05 */
.L_x_200:
        /* <DEDUP_REMOVED lines=9> */
[----:B------:R-:W-:Y:S02]  /*4a70*/  IMAD.MOV.U32 R4, RZ, RZ, R10 ;  /* 0x000000ffff047224 */ /* 0x000fe400078e000a */
        /* <DEDUP_REMOVED lines=21> */
.L_x_199:
[----:B------:R-:W-:Y:S05]  /*4bd0*/  BSYNC.RECONVERGENT B3 ;  /* 0x0000000000037941 */ /* 0x000fea0003800200 */
.L_x_198:
[----:B------:R-:W-:Y:S01]  /*4be0*/  IADD3 R14, P0, PT, R14, 0x100, RZ ;  /* 0x000001000e0e7810 */ /* 0x000fe20007f1e0ff */
[----:B------:R-:W-:Y:S02]  /*4bf0*/  VIADD R9, R9, 0x100 ;  /* 0x0000010009097836 */ /* 0x000fe40000000000 */
[----:B------:R-:W-:Y:S02]  /*4c00*/  IMAD.X R15, RZ, RZ, R15, P3 ;  /* 0x000000ffff0f7224 */ /* 0x000fe400018e060f */
[----:B------:R-:W-:Y:S01]  /*4c10*/  IMAD.X R16, RZ, RZ, R16, P0 ;  /* 0x000000ffff107224 */ /* 0x000fe200000e0610 */
[----:B------:R-:W-:Y:S07]  /*4c20*/  @P2 BRA `(.L_x_200) ;  /* 0xfffffffc006c2947 */ /* 0x000fee000383ffff */
.L_x_197:
[----:B------:R-:W-:Y:S05]  /*4c30*/  BSYNC.RECONVERGENT B2 ;  /* 0x0000000000027941 */ /* 0x000fea0003800200 */
.L_x_196:
[----:B------:R-:W-:-:S13]  /*4c40*/  ISETP.GE.U32.AND P0, PT, R25, 0x300, PT ;  /* 0x000003001900780c */ /* 0x000fda0003f06070 */
[----:B------:R-:W-:Y:S05]  /*4c50*/  @!P0 BRA `(.L_x_195) ;  /* 0x0000000400c88947 */ /* 0x000fea0003800000 */
[----:B------:R-:W0:Y:S01]  /*4c60*/  LDC.64 R16, c[0x0][0x380] ;  /* 0x0000e000ff107b82 */ /* 0x000e220000000a00 */
[----:B------:R-:W-:-:S07]  /*4c70*/  VIADD R21, R9, 0x200 ;  /* 0x0000020009157836 */ /* 0x000fce0000000000 */
[----:B------:R-:W1:Y:S02]  /*4c80*/  LDC.64 R14, c[0x0][0x388] ;  /* 0x0000e200ff0e7b82 */ /* 0x000e640000000a00 */
.L_x_209:
[----:B------:R-:W-:-:S05]  /*4c90*/  VIADD R5, R21, 0xfffffe00 ;  /* 0xfffffe0015057836 */ /* 0x000fca0000000000 */
[----:B------:R-:W-:-:S05]  /*4ca0*/  IADD3 R5, P0, PT, R5, R18, RZ ;  /* 0x0000001205057210 */ /* 0x000fca0007f1e0ff */
[----:B------:R-:W-:Y:S01]  /*4cb0*/  IMAD.X R2, RZ, RZ, R19, P0 ;  /* 0x000000ffff027224 */ /* 0x000fe200000e0613 */
[----:B0-----:R-:W-:-:S04]  /*4cc0*/  LEA R22, P0, R5, R16, 0x3 ;  /* 0x0000001005167211 */ /* 0x001fc800078018ff */
[----:B------:R-:W-:-:S05]  /*4cd0*/  LEA.HI.X R23, R5, R17, R2, 0x3, P0 ;  /* 0x0000001105177211 */ /* 0x000fca00000f1c02 */
[----:B------:R-:W2:Y:S04]  /*4ce0*/  LDG.E.64 R24, desc[UR10][R22.64] ;  /* 0x0000000a16187981 */ /* 0x000ea8000c1e1b00 */
[----:B------:R0:W5:Y:S01]  /*4cf0*/  LDG.E.64 R12, desc[UR10][R22.64+0x800] ;  /* 0x0008000a160c7981 */ /* 0x000162000c1e1b00 */
        /* <DEDUP_REMOVED lines=23> */
.L_x_202:
[----:B------:R-:W-:Y:S05]  /*4e70*/  BSYNC.RECONVERGENT B2 ;  /* 0x0000000000027941 */ /* 0x000fea0003800200 */
.L_x_201:
[----:B------:R0:W5:Y:S04]  /*4e80*/  LDG.E.64 R6, desc[UR10][R22.64+0x1000] ;  /* 0x0010000a16067981 */ /* 0x000168000c1e1b00 */
[----:B------:R0:W5:Y:S02]  /*4e90*/  LDG.E.64 R24, desc[UR10][R22.64+0x1800] ;  /* 0x0018000a16187981 */ /* 0x000164000c1e1b00 */
[----:B-----5:R-:W-:Y:S01]  /*4ea0*/  DSETP.GEU.AND P0, PT, |R4|, |R12|, PT ;  /* 0x4000000c0400722a */ /* 0x020fe20003f0e200 */
[----:B------:R-:W-:Y:S01]  /*4eb0*/  VIADD R11, R21, 0xffffff00 ;  /* 0xffffff00150b7836 */ /* 0x000fe20000000000 */
[----:B------:R-:W-:Y:S01]  /*4ec0*/  BSSY.RECONVERGENT B2, `(.L_x_203) ;  /* 0x0000016000027945 */ /* 0x000fe20003800200 */
[----:B------:R-:W-:-:S03]  /*4ed0*/  IMAD.MOV.U32 R10, RZ, RZ, R12 ;  /* 0x000000ffff0a7224 */ /* 0x000fc600078e000c */
[----:B------:R-:W-:Y:S01]  /*4ee0*/  IADD3 R28, P1, P2, R18, R14, R11 ;  /* 0x0000000e121c7210 */ /* 0x000fe20007a3e00b */
[----:B------:R-:W-:-:S03]  /*4ef0*/  IMAD.MOV.U32 R11, RZ, RZ, R13 ;  /* 0x000000ffff0b7224 */ /* 0x000fc600078e000d */
[----:B------:R-:W-:Y:S01]  /*4f00*/  IADD3.X R27, PT, PT, R19, R15, RZ, P1, P2 ;  /* 0x0000000f131b7210 */ /* 0x000fe20000fe44ff */
[----:B------:R-:W-:-:S04]  /*4f10*/  IMAD.MOV.U32 R8, RZ, RZ, R28 ;  /* 0x000000ffff087224 */ /* 0x000fc800078e001c */
        /* <DEDUP_REMOVED lines=16> */
.L_x_204:
[----:B------:R-:W-:Y:S05]  /*5020*/  BSYNC.RECONVERGENT B2 ;  /* 0x0000000000027941 */ /* 0x000fea0003800200 */
.L_x_203:
[----:B------:R-:W-:Y:S01]  /*5030*/  DSETP.GEU.AND P0, PT, |R10|, |R6|, PT ;  /* 0x400000060a00722a */ /* 0x000fe20003f0e200 */
[----:B------:R-:W-:Y:S01]  /*5040*/  IADD3 R23, P1, P2, R18, R14, R21 ;  /* 0x0000000e12177210 */ /* 0x000fe20007a3e015 */
[----:B------:R-:W-:Y:S01]  /*5050*/  BSSY.RECONVERGENT B2, `(.L_x_205) ;  /* 0x0000016000027945 */ /* 0x000fe20003800200 */
[----:B------:R-:W-:Y:S02]  /*5060*/  VIADD R13, R21, 0x100 ;  /* 0x00000100150d7836 */ /* 0x000fe40000000000 */
[----:B------:R-:W-:Y:S01]  /*5070*/  IADD3.X R27, PT, PT, R19, R15, RZ, P1, P2 ;  /* 0x0000000f131b7210 */ /* 0x000fe20000fe44ff */
[----:B------:R-:W-:Y:S02]  /*5080*/  IMAD.MOV.U32 R2, RZ, RZ, R23 ;  /* 0x000000ffff027224 */ /* 0x000fe400078e0017 */
        /* <DEDUP_REMOVED lines=18> */
.L_x_206:
[----:B------:R-:W-:Y:S05]  /*51b0*/  BSYNC.RECONVERGENT B2 ;  /* 0x0000000000027941 */ /* 0x000fea0003800200 */
.L_x_205:
[----:B------:R-:W-:Y:S01]  /*51c0*/  DSETP.GEU.AND P0, PT, |R4|, |R24|, PT ;  /* 0x400000180400722a */ /* 0x000fe20003f0e200 */
[----:B------:R-:W-:Y:S01]  /*51d0*/  IADD3 R13, P1, P2, R18, R14, R13 ;  /* 0x0000000e120d7210 */ /* 0x000fe20007a3e00d */
[----:B------:R-:W-:Y:S01]  /*51e0*/  BSSY.RECONVERGENT B2, `(.L_x_207) ;  /* 0x0000015000027945 */ /* 0x000fe20003800200 */
[----:B------:R-:W-:Y:S02]  /*51f0*/  IMAD.MOV.U32 R10, RZ, RZ, R24 ;  /* 0x000000ffff0a7224 */ /* 0x000fe400078e0018 */
[----:B------:R-:W-:Y:S01]  /*5200*/  IADD3.X R6, PT, PT, R19, R15, RZ, P1, P2 ;  /* 0x0000000f13067210 */ /* 0x000fe20000fe44ff */
[----:B------:R-:W-:Y:S02]  /*5210*/  IMAD.MOV.U32 R7, RZ, RZ, R13 ;  /* 0x000000ffff077224 */ /* 0x000fe400078e000d */
[----:B------:R-:W-:Y:S02]  /*5220*/  IMAD.MOV.U32 R11, RZ, RZ, R25 ;  /* 0x000000ffff0b7224 */ /* 0x000fe400078e0019 */
[----:B------:R-:W-:-:S04]  /*5230*/  IMAD.MOV.U32 R8, RZ, RZ, R6 ;  /* 0x000000ffff087224 */ /* 0x000fc800078e0006 */
[----:B------:R-:W-:Y:S05]  /*5240*/  @!P0 BRA `(.L_x_208) ;  /* 0x0000000000388947 */ /* 0x000fea0003800000 */
[----:B------:R-:W-:Y:S01]  /*5250*/  DSETP.GEU.AND P0, PT, |R24|, |R4|, PT ;  /* 0x400000041800722a */ /* 0x000fe20003f0e200 */
[----:B------:R-:W-:Y:S01]  /*5260*/  MOV R7, R2 ;  /* 0x0000000200077202 */ /* 0x000fe20000000f00 */
[----:B------:R-:W-:Y:S02]  /*5270*/  IMAD.MOV.U32 R8, RZ, RZ, R9 ;  /* 0x000000ffff087224 */ /* 0x000fe400078e0009 */
[----:B------:R-:W-:Y:S02]  /*5280*/  IMAD.MOV.U32 R10, RZ, RZ, R4 ;  /* 0x000000ffff0a7224 */ /* 0x000fe400078e0004 */
[----:B------:R-:W-:-:S08]  /*5290*/  IMAD.MOV.U32 R11, RZ, RZ, R5 ;  /* 0x000000ffff0b7224 */ /* 0x000fd000078e0005 */
        /* <DEDUP_REMOVED lines=9> */
.L_x_208:
[----:B------:R-:W-:Y:S05]  /*5330*/  BSYNC.RECONVERGENT B2 ;  /* 0x0000000000027941 */ /* 0x000fea0003800200 */
.L_x_207:
[C---:B------:R-:W-:Y:S02]  /*5340*/  VIADD R5, R21.reuse, 0x200 ;  /* 0x0000020015057836 */ /* 0x040fe40000000000 */
[----:B------:R-:W-:-:S03]  /*5350*/  VIADD R21, R21, 0x400 ;  /* 0x0000040015157836 */ /* 0x000fc60000000000 */
[----:B------:R-:W-:-:S13]  /*5360*/  ISETP.GE.AND P0, PT, R5, R20, PT ;  /* 0x000000140500720c */ /* 0x000fda0003f06270 */
[----:B------:R-:W-:Y:S05]  /*5370*/  @!P0 BRA `(.L_x_209) ;  /* 0xfffffff800448947 */ /* 0x000fea000383ffff */
.L_x_195:
[----:B------:R-:W-:Y:S05]  /*5380*/  BSYNC.RECONVERGENT B1 ;  /* 0x0000000000017941 */ /* 0x000fea0003800200 */
.L_x_188:
        /* <DEDUP_REMOVED lines=32> */
.L_x_211:
[----:B------:R-:W-:Y:S05]  /*5590*/  BSYNC.RECONVERGENT B1 ;  /* 0x0000000000017941 */ /* 0x000fea0003800200 */
.L_x_210:
        /* <DEDUP_REMOVED lines=31> */
.L_x_213:
[----:B------:R-:W-:Y:S05]  /*5790*/  BSYNC.RECONVERGENT B1 ;  /* 0x0000000000017941 */ /* 0x000fea0003800200 */
.L_x_212:
        /* <DEDUP_REMOVED lines=31> */
.L_x_215:
[----:B------:R-:W-:Y:S05]  /*5990*/  BSYNC.RECONVERGENT B1 ;  /* 0x0000000000017941 */ /* 0x000fea0003800200 */
.L_x_214:
[----:B------:R-:W-:Y:S01]  /*59a0*/  ISETP.GT.AND P0, PT, R2, 0x17, PT ;  /* 0x000000170200780c */ /* 0x000fe20003f04270 */
[----:B-1----:R1:W1:Y:S01]  /*59b0*/  SHFL.DOWN PT, R6, R4, 0x8, 0x1f ;  /* 0x09001f0004067f89 */ /* 0x00226200000e0000 */
[----:B------:R-:W-:Y:S01]  /*59c0*/  BSSY.RECONVERGENT B1, `(.L_x_216) ;  /* 0x000001d000017945 */ /* 0x000fe20003800200 */
[----:B--2---:R-:W-:Y:S02]  /*59d0*/  IMAD.MOV.U32 R12, RZ, RZ, R10 ;  /* 0x000000ffff0c7224 */ /* 0x004fe400078e000a */
[----:B------:R2:W1:Y:S01]  /*59e0*/  SHFL.DOWN PT, R7, R5, 0x8, 0x1f ;  /* 0x09001f0005077f89 */ /* 0x00046200000e0000 */
[----:B------:R-:W-:Y:S02]  /*59f0*/  IMAD.MOV.U32 R13, RZ, RZ, R11 ;  /* 0x000000ffff0d7224 */ /* 0x000fe400078e000b */
[----:B------:R-:W-:Y:S01]  /*5a00*/  IMAD.MOV.U32 R8, RZ, RZ, R4 ;  /* 0x000000ffff087224 */ /* 0x000fe200078e0004 */
[----:B0-----:R2:W0:Y:S01]  /*5a10*/  SHFL.DOWN PT, R15, R10, 0x8, 0x1f ;  /* 0x09001f000a0f7f89 */ /* 0x00142200000e0000 */
[----:B----4-:R-:W-:-:S03]  /*5a20*/  IMAD.MOV.U32 R9, RZ, RZ, R5 ;  /* 0x000000ffff097224 */ /* 0x010fc600078e0005 */
[----:B---3--:R2:W3:Y:S01]  /*5a30*/  SHFL.DOWN PT, R14, R11, 0x8, 0x1f ;  /* 0x09001f000b0e7f89 */ /* 0x0084e200000e0000 */
[----:B------:R-:W-:Y:S05]  /*5a40*/  @P0 BRA `(.L_x_217) ;  /* 0x0000000000500947 */ /* 0x000fea0003800000 */
[----:B-1----:R-:W-:Y:S01]  /*5a50*/  DSETP.GEU.AND P0, PT, |R4|, |R6|, PT ;  /* 0x400000060400722a */ /* 0x002fe20003f0e200 */
        /* <DEDUP_REMOVED lines=19> */
.L_x_217:
[----:B------:R-:W-:Y:S05]  /*5b90*/  BSYNC.RECONVERGENT B1 ;  /* 0x0000000000017941 */ /* 0x000fea0003800200 */
.L_x_216:
[----:B------:R-:W-:Y:S01]  /*5ba0*/  ISETP.GT.AND P0, PT, R2, 0xf, PT ;  /* 0x0000000f0200780c */ /* 0x000fe20003f04270 */
[----:B--2---:R2:W4:Y:S01]  /*5bb0*/  SHFL.DOWN PT, R10, R8, 0x10, 0x1f ;  /* 0x0a001f00080a7f89 */ /* 0x00452200000e0000 */
[----:B------:R-:W-:Y:S01]  /*5bc0*/  BSSY.RECONVERGENT B1, `(.L_x_218) ;  /* 0x000001d000017945 */ /* 0x000fe20003800200 */
[----:B-1----:R-:W-:Y:S02]  /*5bd0*/  IMAD.MOV.U32 R4, RZ, RZ, R12 ;  /* 0x000000ffff047224 */ /* 0x002fe400078e000c */
[----:B------:R2:W1:Y:S01]  /*5be0*/  SHFL.DOWN PT, R11, R9, 0x10, 0x1f ;  /* 0x0a001f00090b7f89 */ /* 0x00046200000e0000 */
[----:B------:R-:W-:Y:S02]  /*5bf0*/  IMAD.MOV.U32 R5, RZ, RZ, R13 ;  /* 0x000000ffff057224 */ /* 0x000fe400078e000d */
[----:B------:R-:W-:Y:S01]  /*5c00*/  IMAD.MOV.U32 R6, RZ, RZ, R8 ;  /* 0x000000ffff067224 */ /* 0x000fe200078e0008 */
[----:B0-----:R2:W0:Y:S01]  /*5c10*/  SHFL.DOWN PT, R15, R12, 0x10, 0x1f ;  /* 0x0a001f000c0f7f89 */ /* 0x00142200000e0000 */
[----:B------:R-:W-:-:S03]  /*5c20*/  IMAD.MOV.U32 R7, RZ, RZ, R9 ;  /* 0x000000ffff077224 */ /* 0x000fc600078e0009 */
[----:B---3--:R2:W3:Y:S01]  /*5c30*/  SHFL.DOWN PT, R14, R13, 0x10, 0x1f ;  /* 0x0a001f000d0e7f89 */ /* 0x0084e200000e0000 */
        /* <DEDUP_REMOVED lines=21> */
.L_x_219:
[----:B------:R-:W-:Y:S05]  /*5d90*/  BSYNC.RECONVERGENT B1 ;  /* 0x0000000000017941 */ /* 0x000fea0003800200 */
.L_x_218:
[----:B------:R-:W-:Y:S01]  /*5da0*/  ISETP.NE.AND P0, PT, R2, RZ, PT ;  /* 0x000000ff0200720c */ /* 0x000fe20003f05270 */
[----:B------:R-:W-:-:S12]  /*5db0*/  BSSY.RECONVERGENT B1, `(.L_x_220) ;  /* 0x000000a000017945 */ /* 0x000fd80003800200 */
[----:B------:R-:W-:Y:S05]  /*5dc0*/  @P0 BRA `(.L_x_221) ;  /* 0x0000000000200947 */ /* 0x000fea0003800000 */
[----:B--2---:R-:W2:Y:S01]  /*5dd0*/  S2R R9, SR_CgaCtaId ;  /* 0x0000000000097919 */ /* 0x004ea20000008800 */
[----:B------:R-:W-:Y:S02]  /*5de0*/  MOV R8, 0x400 ;  /* 0x0000040000087802 */ /* 0x000fe40000000f00 */
[----:B------:R-:W-:-:S04]  /*5df0*/  SHF.R.U32.HI R2, RZ, 0x1, R3 ;  /* 0x00000001ff027819 */ /* 0x000fc80000011603 */
[----:B------:R-:W-:Y:S02]  /*5e00*/  LOP3.LUT R2, R2, 0x1f0, RZ, 0xc0, !PT ;  /* 0x000001f002027812 */ /* 0x000fe400078ec0ff */
[----:B--2---:R-:W-:-:S05]  /*5e10*/  LEA R9, R9, R8, 0x18 ;  /* 0x0000000809097211 */ /* 0x004fca00078ec0ff */
[----:B------:R-:W-:-:S05]  /*5e20*/  IMAD.IADD R9, R2, 0x1, R9 ;  /* 0x0000000102097824 */ /* 0x000fca00078e0209 */
[----:B------:R2:W-:Y:S04]  /*5e30*/  STS.64 [R9+0x10], R4 ;  /* 0x0000100409007388 */ /* 0x0005e80000000a00 */
[----:B------:R2:W-:Y:S02]  /*5e40*/  STS.64 [R9+0x8], R6 ;  /* 0x0000080609007388 */ /* 0x0005e40000000a00 */
.L_x_221:
[----:B------:R-:W-:Y:S05]  /*5e50*/  BSYNC.RECONVERGENT B1 ;  /* 0x0000000000017941 */ /* 0x000fea0003800200 */
.L_x_220:
[----:B------:R-:W-:Y:S01]  /*5e60*/  BAR.SYNC.DEFER_BLOCKING 0x0 ;  /* 0x0000000000007b1d */ /* 0x000fe20000010000 */
[----:B------:R-:W-:-:S13]  /*5e70*/  ISETP.NE.AND P1, PT, R3, RZ, PT ;  /* 0x000000ff0300720c */ /* 0x000fda0003f25270 */
[----:B------:R-:W-:Y:S05]  /*5e80*/  @P1 BRA `(.L_x_149) ;  /* 0x00000008008c1947 */ /* 0x000fea0003800000 */
[----:B------:R-:W5:Y:S01]  /*5e90*/  S2R R3, SR_CgaCtaId ;  /* 0x0000000000037919 */ /* 0x000f620000008800 */
[----:B------:R-:W-:Y:S01]  /*5ea0*/  MOV R20, 0x400 ;  /* 0x0000040000147802 */ /* 0x000fe20000000f00 */
[----:B------:R-:W-:Y:S03]  /*5eb0*/  BSSY.RECONVERGENT B1, `(.L_x_222) ;  /* 0x000001a000017945 */ /* 0x000fe60003800200 */
[----:B-----5:R-:W-:-:S05]  /*5ec0*/  LEA R20, R3, R20, 0x18 ;  /* 0x0000001403147211 */ /* 0x020fca00078ec0ff */
[----:B------:R-:W5:Y:S04]  /*5ed0*/  LDS.64 R16, [R20+0x18] ;  /* 0x0000180014107984 */ /* 0x000f680000000a00 */
[----:B-12-4-:R-:W1:Y:S04]  /*5ee0*/  LDS.128 R8, [R20+0x20] ;  /* 0x0000200014087984 */ /* 0x016e680000000c00 */
[----:B------:R2:W4:Y:S04]  /*5ef0*/  LDS.64 R2, [R20+0x80] ;  /* 0x0000800014027984 */ /* 0x0005280000000a00 */
[----:B0--3--:R2:W0:Y:S01]  /*5f00*/  LDS.128 R12, [R20+0x30] ;  /* 0x00003000140c7984 */ /* 0x0094220000000c00 */
[----:B-----5:R-:W-:Y:S01]  /*5f10*/  DSETP.GEU.AND P0, PT, |R6|, |R16|, PT ;  /* 0x400000100600722a */ /* 0x020fe20003f0e200 */
[----:B------:R-:W-:-:S02]  /*5f20*/  IMAD.MOV.U32 R22, RZ, RZ, R16 ;  /* 0x000000ffff167224 */ /* 0x000fc400078e0010 */
[----:B------:R-:W-:Y:S02]  /*5f30*/  IMAD.MOV.U32 R23, RZ, RZ, R17 ;  /* 0x000000ffff177224 */ /* 0x000fe400078e0011 */
[----:B-1----:R-:W-:Y:S02]  /*5f40*/  IMAD.MOV.U32 R25, RZ, RZ, R8 ;  /* 0x000000ffff197224 */ /* 0x002fe400078e0008 */
[----:B------:R-:W-:-:S07]  /*5f50*/  IMAD.MOV.U32 R21, RZ, RZ, R9 ;  /* 0x000000ffff157224 */ /* 0x000fce00078e0009 */
[----:B0-2-4-:R-:W-:Y:S05]  /*5f60*/  @!P0 BRA `(.L_x_223) ;  /* 0x0000000000388947 */ /* 0x015fea0003800000 */
        /* <DEDUP_REMOVED lines=14> */
.L_x_223:
[----:B------:R-:W-:Y:S05]  /*6050*/  BSYNC.RECONVERGENT B1 ;  /* 0x0000000000017941 */ /* 0x000fea0003800200 */
.L_x_222:
        /* <DEDUP_REMOVED lines=23> */
.L_x_225:
[----:B------:R-:W-:Y:S05]  /*61d0*/  BSYNC.RECONVERGENT B1 ;  /* 0x0000000000017941 */ /* 0x000fea0003800200 */
.L_x_224:
        /* <DEDUP_REMOVED lines=21> */
.L_x_227:
[----:B------:R-:W-:Y:S05]  /*6330*/  BSYNC.RECONVERGENT B1 ;  /* 0x0000000000017941 */ /* 0x000fea0003800200 */
.L_x_226:
        /* <DEDUP_REMOVED lines=23> */
.L_x_229:
[----:B------:R-:W-:Y:S05]  /*64b0*/  BSYNC.RECONVERGENT B1 ;  /* 0x0000000000017941 */ /* 0x000fea0003800200 */
.L_x_228:
        /* <DEDUP_REMOVED lines=21> */
.L_x_231:
[----:B------:R-:W-:Y:S05]  /*6610*/  BSYNC.RECONVERGENT B1 ;  /* 0x0000000000017941 */ /* 0x000fea0003800200 */
.L_x_230:
        /* <DEDUP_REMOVED lines=21> */
.L_x_233:
[----:B------:R-:W-:Y:S05]  /*6770*/  BSYNC.RECONVERGENT B1 ;  /* 0x0000000000017941 */ /* 0x000fea0003800200 */
.L_x_232:
        /* <DEDUP_REMOVED lines=20> */
.L_x_149:
[----:B------:R-:W-:Y:S05]  /*68c0*/  BSYNC.RECONVERGENT B0 ;  /* 0x0000000000007941 */ /* 0x000fea0003800200 */
.L_x_116:
[----:B------:R-:W-:Y:S05]  /*68d0*/  @P1 EXIT ;  /* 0x000000000000194d */ /* 0x000fea0003800000 */
[----:B01--4-:R-:W0:Y:S02]  /*68e0*/  LDC.64 R2, c[0x0][0x390] ;  /* 0x0000e400ff027b82 */ /* 0x013e240000000a00 */
[----:B0-----:R-:W-:-:S05]  /*68f0*/  IMAD.WIDE.U32 R2, R0, 0x10, R2 ;  /* 0x0000001000027825 */ /* 0x001fca00078e0002 */
[----:B------:R-:W-:Y:S04]  /*6900*/  STG.E.64 desc[UR10][R2.64], R6 ;  /* 0x0000000602007986 */ /* 0x000fe8000c101b0a */
[----:B------:R-:W-:Y:S01]  /*6910*/  STG.E.64 desc[UR10][R2.64+0x8], R4 ;  /* 0x0000080402007986 */ /* 0x000fe2000c101b0a */
[----:B------:R-:W-:Y:S05]  /*6920*/  EXIT ;  /* 0x000000000000794d */ /* 0x000fea0003800000 */
.L_x_234:
        /* <DEDUP_REMOVED lines=13> */
.L_x_760:


//--------------------- .text._ZN6thrust24THRUST_300001_SM_1000_NS8cuda_cub4core6detail13_kernel_agentINS1_8__reduce11ReduceAgentINS0_12zip_iteratorIN4cuda3std3__45tupleIJNS0_10device_ptrIdEENS0_17counting_iteratorIlNS0_11use_defaultESF_SF_EEEEEEEPNSB_IJdlEEESJ_lNS1_9__extrema9arg_max_fIdl10comparatorEEEEJSI_SK_lSO_EEEvDpT0_ --------------------------
	.section	.text._ZN6thrust24THRUST_300001_SM_1000_NS8cuda_cub4core6detail13_kernel_agentINS1_8__reduce11ReduceAgentINS0_12zip_iteratorIN4cuda3std3__45tupleIJNS0_10device_ptrIdEENS0_17counting_iteratorIlNS0_11use_defaultESF_SF_EEEEEEEPNSB_IJdlEEESJ_lNS1_9__extrema9arg_max_fIdl10comparatorEEEEJSI_SK_lSO_EEEvDpT0_,"ax",@progbits
	.align	128
        .global         _ZN6thrust24THRUST_300001_SM_1000_NS8cuda_cub4core6detail13_kernel_agentINS1_8__reduce11ReduceAgentINS0_12zip_iteratorIN4cuda3std3__45tupleIJNS0_10device_ptrIdEENS0_17counting_iteratorIlNS0_11use_defaultESF_SF_EEEEEEEPNSB_IJdlEEESJ_lNS1_9__extrema9arg_max_fIdl10comparatorEEEEJSI_SK_lSO_EEEvDpT0_
        .type           _ZN6thrust24THRUST_300001_SM_1000_NS8cuda_cub4core6detail13_kernel_agentINS1_8__reduce11ReduceAgentINS0_12zip_iteratorIN4cuda3std3__45tupleIJNS0_10device_ptrIdEENS0_17counting_iteratorIlNS0_11use_defaultESF_SF_EEEEEEEPNSB_IJdlEEESJ_lNS1_9__extrema9arg_max_fIdl10comparatorEEEEJSI_SK_lSO_EEEvDpT0_,@function
        .size           _ZN6thrust24THRUST_300001_SM_1000_NS8cuda_cub4core6detail13_kernel_agentINS1_8__reduce11ReduceAgentINS0_12zip_iteratorIN4cuda3std3__45tupleIJNS0_10device_ptrIdEENS0_17counting_iteratorIlNS0_11use_defaultESF_SF_EEEEEEEPNSB_IJdlEEESJ_lNS1_9__extrema9arg_max_fIdl10comparatorEEEEJSI_SK_lSO_EEEvDpT0_,(.L_x_761 - _ZN6thrust24THRUST_300001_SM_1000_NS8cuda_cub4core6detail13_kernel_agentINS1_8__reduce11ReduceAgentINS0_12zip_iteratorIN4cuda3std3__45tupleIJNS0_10device_ptrIdEENS0_17counting_iteratorIlNS0_11use_defaultESF_SF_EEEEEEEPNSB_IJdlEEESJ_lNS1_9__extrema9arg_max_fIdl10comparatorEEEEJSI_SK_lSO_EEEvDpT0_)
        .other          _ZN6thrust24THRUST_300001_SM_1000_NS8cuda_cub4core6detail13_kernel_agentINS1_8__reduce11ReduceAgentINS0_12zip_iteratorIN4cuda3std3__45tupleIJNS0_10device_ptrIdEENS0_17counting_iteratorIlNS0_11use_defaultESF_SF_EEEEEEEPNSB_IJdlEEESJ_lNS1_9__extrema9arg_max_fIdl10comparatorEEEEJSI_SK_lSO_EEEvDpT0_,@"STO_CUDA_ENTRY STV_DEFAULT"
_ZN6thrust24THRUST_300001_SM_1000_NS8cuda_cub4core6detail13_kernel_agentINS1_8__reduce11ReduceAgentINS0_12zip_iteratorIN4cuda3std3__45tupleIJNS0_10device_ptrIdEENS0_17counting_iteratorIlNS0_11use_defaultESF_SF_EEEEEEEPNSB_IJdlEEESJ_lNS1_9__extrema9arg_max_fIdl10comparatorEEEEJSI_SK_lSO_EEEvDpT0_:
.text._ZN6thrust24THRUST_300001_SM_1000_NS8cuda_cub4core6detail13_kernel_agentINS1_8__reduce11ReduceAgentINS0_12zip_iteratorIN4cuda3std3__45tupleIJNS0_10device_ptrIdEENS0_17counting_iteratorIlNS0_11use_defaultESF_SF_EEEEEEEPNSB_IJdlEEESJ_lNS1_9__extrema9arg_max_fIdl10comparatorEEEEJSI_SK_lSO_EEEvDpT0_:
[----:B------:R-:W-:Y:S01]  /*0000*/  LDC R1, c[0x0][0x37c] ;  /* 0x0000df00ff017b82 */ /* 0x000fe20000000800 */
[----:B------:R-:W0:Y:S02]  /*0010*/  LDCU.64 UR4, c[0x0][0x398] ;  /* 0x00007300ff0477ac */ /* 0x000e240008000a00 */
[----:B0-----:R-:W-:-:S04]  /*0020*/  ISETP.NE.U32.AND P0, PT, RZ, UR4, PT ;  /* 0x00000004ff007c0c */ /* 0x001fc8000bf05070 */
[----:B------:R-:W-:-:S13]  /*0030*/  ISETP.NE.AND.EX P0, PT, RZ, UR5, PT, P0 ;  /* 0x00000005ff007c0c */ /* 0x000fda000bf05300 */
[----:B------:R-:W-:Y:S05]  /*0040*/  @!P0 EXIT ;  /* 0x000000000000894d */ /* 0x000fea0003800000 */
[----:B------:R-:W-:Y:S01]  /*0050*/  UISETP.GT.U32.AND UP0, UPT, UR4, 0x4ff, UPT ;  /* 0x000004ff0400788c */ /* 0x000fe2000bf04070 */
[----:B------:R-:W-:Y:S01]  /*0060*/  BSSY.RECONVERGENT B0, `(.L_x_235) ;  /* 0x000063e000007945 */ /* 0x000fe20003800200 */
[----:B------:R-:W0:Y:S02]  /*0070*/  LDCU.64 UR8, c[0x0][0x358] ;  /* 0x00006b00ff0877ac */ /* 0x000e240008000a00 */
[----:B------:R-:W-:-:S09]  /*0080*/  UISETP.GT.AND.EX UP0, UPT, UR5, URZ, UPT, UP0 ;  /* 0x000000ff0500728c */ /* 0x000fd2000bf04300 */
        /* <DEDUP_REMOVED lines=9> */
[----:B------:R-:W1:Y:S01]  /*0120*/  LDC.64 R2, c[0x0][0x380] ;  /* 0x0000e000ff027b82 */ /* 0x000e620000000a00 */
[----:B------:R-:W2:Y:S01]  /*0130*/  LDCU.64 UR6, c[0x0][0x388] ;  /* 0x00007100ff0677ac */ /* 0x000ea20008000a00 */
[----:B-1----:R-:W-:-:S06]  /*0140*/  IMAD.WIDE.U32 R2, R0, 0x8, R2 ;  /* 0x0000000800027825 */ /* 0x002fcc00078e0002 */
[----:B0-----:R-:W5:Y:S01]  /*0150*/  LDG.E.64 R2, desc[UR8][R2.64] ;  /* 0x0000000802027981 */ /* 0x001f62000c1e1b00 */
[C---:B--2---:R-:W-:Y:S01]  /*0160*/  IADD3 R9, P0, PT, R0.reuse, UR6, RZ ;  /* 0x0000000600097c10 */ /* 0x044fe2000ff1e0ff */
[----:B------:R-:W-:-:S04]  /*0170*/  VIADD R10, R0, 0x100 ;  /* 0x00000100000a7836 */ /* 0x000fc80000000000 */
[----:B------:R-:W-:-:S08]  /*0180*/  IMAD.X R8, RZ, RZ, UR7, P0 ;  /* 0x00000007ff087e24 */ /* 0x000fd000080e06ff */
.L_x_238:
[----:B0-----:R-:W-:Y:S05]  /*0190*/  BSYNC.RECONVERGENT B1 ;  /* 0x0000000000017941 */ /* 0x001fea0003800200 */
.L_x_237:
[----:B------:R-:W-:Y:S01]  /*01a0*/  ISETP.GE.AND P0, PT, R10, UR4, PT ;  /* 0x000000040a007c0c */ /* 0x000fe2000bf06270 */
[----:B------:R-:W-:-:S12]  /*01b0*/  BSSY.RECONVERGENT B1, `(.L_x_239) ;  /* 0x00000a9000017945 */ /* 0x000fd80003800200 */
[----:B------:R-:W-:Y:S05]  /*01c0*/  @P0 BRA `(.L_x_240) ;  /* 0x00000008009c0947 */ /* 0x000fea0003800000 */
[----:B------:R-:W-:Y:S01]  /*01d0*/  LOP3.LUT R4, RZ, R10, RZ, 0x33, !PT ;  /* 0x0000000aff047212 */ /* 0x000fe200078e33ff */
[----:B------:R-:W-:Y:S04]  /*01e0*/  BSSY.RECONVERGENT B2, `(.L_x_241) ;  /* 0x0000034000027945 */ /* 0x000fe80003800200 */
[----:B------:R-:W-:-:S05]  /*01f0*/  VIADD R16, R4, UR4 ;  /* 0x0000000404107c36 */ /* 0x000fca0008000000 */
[----:B------:R-:W-:-:S04]  /*0200*/  LOP3.LUT R4, R16, 0x300, RZ, 0xc0, !PT ;  /* 0x0000030010047812 */ /* 0x000fc800078ec0ff */
[----:B------:R-:W-:-:S13]  /*0210*/  ISETP.NE.AND P0, PT, R4, 0x300, PT ;  /* 0x000003000400780c */ /* 0x000fda0003f05270 */
[----:B------:R-:W-:Y:S05]  /*0220*/  @!P0 BRA `(.L_x_242) ;  /* 0x0000000000bc8947 */ /* 0x000fea0003800000 */
[----:B------:R-:W0:Y:S01]  /*0230*/  LDC.64 R4, c[0x0][0x380] ;  /* 0x0000e000ff047b82 */ /* 0x000e220000000a00 */
[----:B------:R-:W1:Y:S01]  /*0240*/  LDCU.64 UR6, c[0x0][0x388] ;  /* 0x00007100ff0677ac */ /* 0x000e620008000a00 */
[----:B------:R-:W-:-:S04]  /*0250*/  LEA.HI R6, R16, 0x1, RZ, 0x18 ;  /* 0x0000000110067811 */ /* 0x000fc800078fc0ff */
[----:B------:R-:W-:-:S05]  /*0260*/  LOP3.LUT R6, R6, 0x3, RZ, 0xc0, !PT ;  /* 0x0000000306067812 */ /* 0x000fca00078ec0ff */
[----:B------:R-:W-:Y:S01]  /*0270*/  IMAD.MOV R11, RZ, RZ, -R6 ;  /* 0x000000ffff0b7224 */ /* 0x000fe200078e0a06 */
[C---:B-1----:R-:W-:Y:S01]  /*0280*/  IADD3 R14, P0, PT, R10.reuse, UR6, RZ ;  /* 0x000000060a0e7c10 */ /* 0x042fe2000ff1e0ff */
[----:B0-----:R-:W-:-:S04]  /*0290*/  IMAD.WIDE.U32 R4, R10, 0x8, R4 ;  /* 0x000000080a047825 */ /* 0x001fc800078e0004 */
[----:B------:R-:W-:Y:S02]  /*02a0*/  IMAD.MOV.U32 R12, RZ, RZ, R4 ;  /* 0x000000ffff0c7224 */ /* 0x000fe400078e0004 */
[----:B------:R-:W-:Y:S02]  /*02b0*/  IMAD.MOV.U32 R13, RZ, RZ, R5 ;  /* 0x000000ffff0d7224 */ /* 0x000fe400078e0005 */
[----:B------:R-:W-:-:S07]  /*02c0*/  IMAD.X R15, RZ, RZ, UR7, P0 ;  /* 0x00000007ff0f7e24 */ /* 0x000fce00080e06ff */
.L_x_245:
        /* <DEDUP_REMOVED lines=31> */
.L_x_244:
[----:B------:R-:W-:Y:S05]  /*04c0*/  BSYNC.RECONVERGENT B3 ;  /* 0x0000000000037941 */ /* 0x000fea0003800200 */
.L_x_243:
[----:B------:R-:W-:Y:S01]  /*04d0*/  IADD3 R14, P0, PT, R14, 0x100, RZ ;  /* 0x000001000e0e7810 */ /* 0x000fe20007f1e0ff */
[----:B------:R-:W-:Y:S02]  /*04e0*/  VIADD R10, R10, 0x100 ;  /* 0x000001000a0a7836 */ /* 0x000fe40000000000 */
[----:B------:R-:W-:Y:S02]  /*04f0*/  IMAD.X R13, RZ, RZ, R13, P3 ;  /* 0x000000ffff0d7224 */ /* 0x000fe400018e060d */
[----:B------:R-:W-:Y:S01]  /*0500*/  IMAD.X R15, RZ, RZ, R15, P0 ;  /* 0x000000ffff0f7224 */ /* 0x000fe200000e060f */
[----:B------:R-:W-:Y:S07]  /*0510*/  @P2 BRA `(.L_x_245) ;  /* 0xfffffffc006c2947 */ /* 0x000fee000383ffff */
.L_x_242:
[----:B------:R-:W-:Y:S05]  /*0520*/  BSYNC.RECONVERGENT B2 ;  /* 0x0000000000027941 */ /* 0x000fea0003800200 */
.L_x_241:
[----:B------:R-:W-:-:S13]  /*0530*/  ISETP.GE.U32.AND P0, PT, R16, 0x300, PT ;  /* 0x000003001000780c */ /* 0x000fda0003f06070 */
[----:B------:R-:W-:Y:S05]  /*0540*/  @!P0 BRA `(.L_x_240) ;  /* 0x0000000400bc8947 */ /* 0x000fea0003800000 */
[----:B------:R-:W0:Y:S01]  /*0550*/  LDC.64 R4, c[0x0][0x380] ;  /* 0x0000e000ff047b82 */ /* 0x000e220000000a00 */
[----:B------:R-:W-:-:S07]  /*0560*/  VIADD R20, R10, 0x200 ;  /* 0x000002000a147836 */ /* 0x000fce0000000000 */
[----:B------:R-:W1:Y:S02]  /*0570*/  LDC.64 R6, c[0x0][0x388] ;  /* 0x0000e200ff067b82 */ /* 0x000e640000000a00 */
.L_x_254:
[----:B------:R-:W-:-:S04]  /*0580*/  VIADD R17, R20, 0xfffffe00 ;  /* 0xfffffe0014117836 */ /* 0x000fc80000000000 */
[----:B0-----:R-:W-:-:S05]  /*0590*/  IMAD.WIDE R24, R17, 0x8, R4 ;  /* 0x0000000811187825 */ /* 0x001fca00078e0204 */
[----:B------:R-:W2:Y:S04]  /*05a0*/  LDG.E.64 R18, desc[UR8][R24.64] ;  /* 0x0000000818127981 */ /* 0x000ea8000c1e1b00 */
[----:B-----5:R0:W5:Y:S04]  /*05b0*/  LDG.E.64 R14, desc[UR8][R24.64+0x800] ;  /* 0x00080008180e7981 */ /* 0x020168000c1e1b00 */
[----:B------:R0:W5:Y:S04]  /*05c0*/  LDG.E.64 R12, desc[UR8][R24.64+0x1000] ;  /* 0x00100008180c7981 */ /* 0x000168000c1e1b00 */
[----:B------:R0:W5:Y:S01]  /*05d0*/  LDG.E.64 R10, desc[UR8][R24.64+0x1800] ;  /* 0x00180008180a7981 */ /* 0x000162000c1e1b00 */
[----:B-1----:R-:W-:Y:S01]  /*05e0*/  IADD3 R26, P1, PT, R17, R6, RZ ;  /* 0x00000006111a7210 */ /* 0x002fe20007f3e0ff */
[----:B------:R-:W-:Y:S01]  /*05f0*/  BSSY.RECONVERGENT B2, `(.L_x_246) ;  /* 0x0000017000027945 */ /* 0x000fe20003800200 */
[----:B------:R-:W-:-:S02]  /*0600*/  VIADD R23, R20, 0xffffff00 ;  /* 0xffffff0014177836 */ /* 0x000fc40000000000 */
[----:B------:R-:W-:Y:S01]  /*0610*/  LEA.HI.X.SX32 R27, R17, R7, 0x1, P1 ;  /* 0x00000007111b7211 */ /* 0x000fe200008f0eff */
[----:B------:R-:W-:-:S04]  /*0620*/  IMAD.MOV.U32 R22, RZ, RZ, R26 ;  /* 0x000000ffff167224 */ /* 0x000fc800078e001a */
        /* <DEDUP_REMOVED lines=19> */
.L_x_247:
[----:B------:R-:W-:Y:S05]  /*0760*/  BSYNC.RECONVERGENT B2 ;  /* 0x0000000000027941 */ /* 0x000fea0003800200 */
.L_x_246:
[----:B-----5:R-:W-:Y:S01]  /*0770*/  DSETP.GEU.AND P0, PT, |R16|, |R14|, PT ;  /* 0x4000000e1000722a */ /* 0x020fe20003f0e200 */
[C---:B------:R-:W-:Y:S01]  /*0780*/  IADD3 R19, P1, PT, R23.reuse, R6, RZ ;  /* 0x0000000617137210 */ /* 0x040fe20007f3e0ff */
[----:B------:R-:W-:Y:S01]  /*0790*/  BSSY.RECONVERGENT B2, `(.L_x_248) ;  /* 0x0000015000027945 */ /* 0x000fe20003800200 */
[----:B------:R-:W-:Y:S02]  /*07a0*/  IMAD.MOV.U32 R2, RZ, RZ, R14 ;  /* 0x000000ffff027224 */ /* 0x000fe400078e000e */
[----:B------:R-:W-:Y:S01]  /*07b0*/  LEA.HI.X.SX32 R18, R23, R7, 0x1, P1 ;  /* 0x0000000717127211 */ /* 0x000fe200008f0eff */
[----:B------:R-:W-:Y:S02]  /*07c0*/  IMAD.MOV.U32 R9, RZ, RZ, R19 ;  /* 0x000000ffff097224 */ /* 0x000fe400078e0013 */
[----:B------:R-:W-:Y:S01]  /*07d0*/  IMAD.MOV.U32 R3, RZ, RZ, R15 ;  /* 0x000000ffff037224 */ /* 0x000fe200078e000f */
[----:B------:R-:W-:-:S05]  /*07e0*/  MOV R8, R18 ;  /* 0x0000001200087202 */ /* 0x000fca0000000f00 */
        /* <DEDUP_REMOVED lines=15> */
.L_x_249:
[----:B------:R-:W-:Y:S05]  /*08e0*/  BSYNC.RECONVERGENT B2 ;  /* 0x0000000000027941 */ /* 0x000fea0003800200 */
.L_x_248:
[----:B------:R-:W-:Y:S01]  /*08f0*/  DSETP.GEU.AND P0, PT, |R2|, |R12|, PT ;  /* 0x4000000c0200722a */ /* 0x000fe20003f0e200 */
[CC--:B------:R-:W-:Y:S01]  /*0900*/  IADD3 R22, P1, PT, R20.reuse, R6.reuse, RZ ;  /* 0x0000000614167210 */ /* 0x0c0fe20007f3e0ff */
[C---:B------:R-:W-:Y:S01]  /*0910*/  VIADD R16, R20.reuse, 0x100 ;  /* 0x0000010014107836 */ /* 0x040fe20000000000 */
[----:B------:R-:W-:Y:S01]  /*0920*/  BSSY.RECONVERGENT B2, `(.L_x_250) ;  /* 0x0000016000027945 */ /* 0x000fe20003800200 */
[----:B------:R-:W-:Y:S01]  /*0930*/  IMAD.MOV.U32 R14, RZ, RZ, R12 ;  /* 0x000000ffff0e7224 */ /* 0x000fe200078e000c */
[----:B------:R-:W-:Y:S01]  /*0940*/  LEA.HI.X.SX32 R19, R20, R7, 0x1, P1 ;  /* 0x0000000714137211 */ /* 0x000fe200008f0eff */
[----:B------:R-:W-:Y:S01]  /*0950*/  IMAD.MOV.U32 R17, RZ, RZ, R22 ;  /* 0x000000ffff117224 */ /* 0x000fe200078e0016 */
[----:B------:R-:W-:Y:S01]  /*0960*/  IADD3 R24, P2, PT, R16, R6, RZ ;  /* 0x0000000610187210 */ /* 0x000fe20007f5e0ff */
[----:B------:R-:W-:Y:S02]  /*0970*/  IMAD.MOV.U32 R15, RZ, RZ, R13 ;  /* 0x000000ffff0f7224 */ /* 0x000fe400078e000d */
[----:B------:R-:W-:-:S04]  /*0980*/  IMAD.MOV.U32 R18, RZ, RZ, R19 ;  /* 0x000000ffff127224 */ /* 0x000fc800078e0013 */
[----:B------:R-:W-:Y:S06]  /*0990*/  @!P0 BRA `(.L_x_251) ;  /* 0x0000000000388947 */ /* 0x000fec0003800000 */
        /* <DEDUP_REMOVED lines=14> */
.L_x_251:
[----:B------:R-:W-:Y:S05]  /*0a80*/  BSYNC.RECONVERGENT B2 ;  /* 0x0000000000027941 */ /* 0x000fea0003800200 */
.L_x_250:
[----:B------:R-:W-:Y:S01]  /*0a90*/  DSETP.GEU.AND P0, PT, |R14|, |R10|, PT ;  /* 0x4000000a0e00722a */ /* 0x000fe20003f0e200 */
[----:B------:R-:W-:Y:S01]  /*0aa0*/  LEA.HI.X.SX32 R13, R16, R7, 0x1, P2 ;  /* 0x00000007100d7211 */ /* 0x000fe200010f0eff */
[----:B------:R-:W-:Y:S01]  /*0ab0*/  BSSY.RECONVERGENT B2, `(.L_x_252) ;  /* 0x0000014000027945 */ /* 0x000fe20003800200 */
[----:B------:R-:W-:Y:S02]  /*0ac0*/  IMAD.MOV.U32 R9, RZ, RZ, R24 ;  /* 0x000000ffff097224 */ /* 0x000fe400078e0018 */
[----:B------:R-:W-:Y:S02]  /*0ad0*/  IMAD.MOV.U32 R2, RZ, RZ, R10 ;  /* 0x000000ffff027224 */ /* 0x000fe400078e000a */
[----:B------:R-:W-:Y:S02]  /*0ae0*/  IMAD.MOV.U32 R8, RZ, RZ, R13 ;  /* 0x000000ffff087224 */ /* 0x000fe400078e000d */
[----:B------:R-:W-:-:S05]  /*0af0*/  IMAD.MOV.U32 R3, RZ, RZ, R11 ;  /* 0x000000ffff037224 */ /* 0x000fca00078e000b */
        /* <DEDUP_REMOVED lines=15> */
.L_x_253:
[----:B------:R-:W-:Y:S05]  /*0bf0*/  BSYNC.RECONVERGENT B2 ;  /* 0x0000000000027941 */ /* 0x000fea0003800200 */
.L_x_252:
[C---:B------:R-:W-:Y:S02]  /*0c00*/  VIADD R10, R20.reuse, 0x200 ;  /* 0x00000200140a7836 */ /* 0x040fe40000000000 */
[----:B------:R-:W-:-:S03]  /*0c10*/  VIADD R20, R20, 0x400 ;  /* 0x0000040014147836 */ /* 0x000fc60000000000 */
[----:B------:R-:W-:-:S13]  /*0c20*/  ISETP.GE.AND P0, PT, R10, UR5, PT ;  /* 0x000000050a007c0c */ /* 0x000fda000bf06270 */
[----:B------:R-:W-:Y:S05]  /*0c30*/  @!P0 BRA `(.L_x_254) ;  /* 0xfffffff800508947 */ /* 0x000fea000383ffff */
.L_x_240:
[----:B------:R-:W-:Y:S05]  /*0c40*/  BSYNC.RECONVERGENT B1 ;  /* 0x0000000000017941 */ /* 0x000fea0003800200 */
.L_x_239:
[----:B------:R-:W0:Y:S02]  /*0c50*/  LDCU UR6, c[0x0][0x398] ;  /* 0x00007300ff0677ac */ /* 0x000e240008000800 */
[----:B0-----:R-:W-:-:S09]  /*0c60*/  UISETP.GE.AND UP0, UPT, UR6, 0x100, UPT ;  /* 0x000001000600788c */ /* 0x001fd2000bf06270 */
[----:B------:R-:W-:Y:S05]  /*0c70*/  BRA.U !UP0, `(.L_x_255) ;  /* 0x0000001508507547 */ /* 0x000fea000b800000 */
        /* <DEDUP_REMOVED lines=32> */
.L_x_257:
[----:B------:R-:W-:Y:S05]  /*0e80*/  BSYNC.RECONVERGENT B1 ;  /* 0x0000000000017941 */ /* 0x000fea0003800200 */
.L_x_256:
        /* <DEDUP_REMOVED lines=31> */
.L_x_259:
[----:B------:R-:W-:Y:S05]  /*1080*/  BSYNC.RECONVERGENT B1 ;  /* 0x0000000000017941 */ /* 0x000fea0003800200 */
.L_x_258:
[----:B------:R-:W-:Y:S01]  /*1090*/  ISETP.GT.AND P0, PT, R10, 0x1b, PT ;  /* 0x0000001b0a00780c */ /* 0x000fe20003f04270 */
[----:B-1----:R1:W1:Y:S01]  /*10a0*/  SHFL.DOWN PT, R6, R2, 0x4, 0x1f ;  /* 0x08801f0002067f89 */ /* 0x00226200000e0000 */
[----:B------:R-:W-:Y:S01]  /*10b0*/  BSSY.RECONVERGENT B1, `(.L_x_260) ;  /* 0x000001d000017945 */ /* 0x000fe20003800200 */
[----:B0-----:R-:W-:Y:S02]  /*10c0*/  IMAD.MOV.U32 R11, RZ, RZ, R8 ;  /* 0x000000ffff0b7224 */ /* 0x001fe400078e0008 */
[----:B--2---:R0:W2:Y:S01]  /*10d0*/  SHFL.DOWN PT, R7, R3, 0x4, 0x1f ;  /* 0x08801f0003077f89 */ /* 0x0040a200000e0000 */
[----:B------:R-:W-:Y:S02]  /*10e0*/  IMAD.MOV.U32 R12, RZ, RZ, R9 ;  /* 0x000000ffff0c7224 */ /* 0x000fe400078e0009 */
[----:B------:R-:W-:Y:S01]  /*10f0*/  IMAD.MOV.U32 R4, RZ, RZ, R2 ;  /* 0x000000ffff047224 */ /* 0x000fe200078e0002 */
[----:B----4-:R0:W4:Y:S01]  /*1100*/  SHFL.DOWN PT, R13, R8, 0x4, 0x1f ;  /* 0x08801f00080d7f89 */ /* 0x01012200000e0000 */
[----:B------:R-:W-:-:S03]  /*1110*/  IMAD.MOV.U32 R5, RZ, RZ, R3 ;  /* 0x000000ffff057224 */ /* 0x000fc600078e0003 */
[----:B---3--:R0:W3:Y:S01]  /*1120*/  SHFL.DOWN PT, R14, R9, 0x4, 0x1f ;  /* 0x08801f00090e7f89 */ /* 0x0080e200000e0000 */
[----:B------:R-:W-:Y:S05]  /*1130*/  @P0 BRA `(.L_x_261) ;  /* 0x0000000000500947 */ /* 0x000fea0003800000 */
[----:B-12---:R-:W-:Y:S01]  /*1140*/  DSETP.GEU.AND P0, PT, |R2|, |R6|, PT ;  /* 0x400000060200722a */ /* 0x006fe20003f0e200 */
[----:B----4-:R-:W-:Y:S02]  /*1150*/  IMAD.MOV.U32 R11, RZ, RZ, R13 ;  /* 0x000000ffff0b7224 */ /* 0x010fe400078e000d */
        /* <DEDUP_REMOVED lines=18> */
.L_x_261:
[----:B------:R-:W-:Y:S05]  /*1280*/  BSYNC.RECONVERGENT B1 ;  /* 0x0000000000017941 */ /* 0x000fea0003800200 */
.L_x_260:
        /* <DEDUP_REMOVED lines=31> */
.L_x_263:
[----:B------:R-:W-:Y:S05]  /*1480*/  BSYNC.RECONVERGENT B1 ;  /* 0x0000000000017941 */ /* 0x000fea0003800200 */
.L_x_262:
[----:B------:R-:W-:Y:S01]  /*1490*/  ISETP.GT.AND P0, PT, R10, 0xf, PT ;  /* 0x0000000f0a00780c */ /* 0x000fe20003f04270 */
[----:B-1----:R1:W1:Y:S01]  /*14a0*/  SHFL.DOWN PT, R4, R2, 0x10, 0x1f ;  /* 0x0a001f0002047f89 */ /* 0x00226200000e0000 */
[----:B------:R-:W-:Y:S01]  /*14b0*/  BSSY.RECONVERGENT B1, `(.L_x_264) ;  /* 0x000001d000017945 */ /* 0x000fe20003800200 */
[----:B---3--:R-:W-:Y:S01]  /*14c0*/  MOV R14, R8 ;  /* 0x00000008000e7202 */ /* 0x008fe20000000f00 */
[----:B------:R-:W-:Y:S01]  /*14d0*/  IMAD.MOV.U32 R15, RZ, RZ, R9 ;  /* 0x000000ffff0f7224 */ /* 0x000fe200078e0009 */
[----:B0-----:R0:W3:Y:S01]  /*14e0*/  SHFL.DOWN PT, R5, R3, 0x10, 0x1f ;  /* 0x0a001f0003057f89 */ /* 0x0010e200000e0000 */
[----:B------:R-:W-:Y:S02]  /*14f0*/  IMAD.MOV.U32 R12, RZ, RZ, R2 ;  /* 0x000000ffff0c7224 */ /* 0x000fe400078e0002 */
[----:B----4-:R-:W-:Y:S01]  /*1500*/  IMAD.MOV.U32 R13, RZ, RZ, R3 ;  /* 0x000000ffff0d7224 */ /* 0x010fe200078e0003 */
[----:B--2---:R0:W2:Y:S04]  /*1510*/  SHFL.DOWN PT, R7, R8, 0x10, 0x1f ;  /* 0x0a001f0008077f89 */ /* 0x0040a800000e0000 */
[----:B------:R0:W4:Y:S01]  /*1520*/  SHFL.DOWN PT, R6, R9, 0x10, 0x1f ;  /* 0x0a001f0009067f89 */ /* 0x00012200000e0000 */
        /* <DEDUP_REMOVED lines=21> */
.L_x_265:
[----:B------:R-:W-:Y:S05]  /*1680*/  BSYNC.RECONVERGENT B1 ;  /* 0x0000000000017941 */ /* 0x000fea0003800200 */
.L_x_264:
        /* <DEDUP_REMOVED lines=11> */
.L_x_267:
[----:B------:R-:W-:Y:S05]  /*1740*/  BSYNC.RECONVERGENT B1 ;  /* 0x0000000000017941 */ /* 0x000fea0003800200 */
.L_x_266:
        /* <DEDUP_REMOVED lines=8> */
[----:B-1234-:R-:W1:Y:S04]  /*17d0*/  LDS.128 R4, [R0+0x20] ;  /* 0x0000200000047984 */ /* 0x01ee680000000c00 */
[----:B------:R2:W3:Y:S04]  /*17e0*/  LDS.64 R2, [R0+0x80] ;  /* 0x0000800000027984 */ /* 0x0004e80000000a00 */
[----:B------:R2:W4:Y:S01]  /*17f0*/  LDS.128 R8, [R0+0x30] ;  /* 0x0000300000087984 */ /* 0x0005220000000c00 */
        /* <DEDUP_REMOVED lines=20> */
.L_x_270:
[----:B------:R-:W-:Y:S05]  /*1940*/  BSYNC.RECONVERGENT B1 ;  /* 0x0000000000017941 */ /* 0x000fea0003800200 */
.L_x_269:
        /* <DEDUP_REMOVED lines=23> */
.L_x_272:
[----:B------:R-:W-:Y:S05]  /*1ac0*/  BSYNC.RECONVERGENT B1 ;  /* 0x0000000000017941 */ /* 0x000fea0003800200 */
.L_x_271:
        /* <DEDUP_REMOVED lines=21> */
.L_x_274:
[----:B------:R-:W-:Y:S05]  /*1c20*/  BSYNC.RECONVERGENT B1 ;  /* 0x0000000000017941 */ /* 0x000fea0003800200 */
.L_x_273:
[----:B------:R0:W1:Y:S01]  /*1c30*/  LDS.128 R8, [R0+0x60] ;  /* 0x0000600000087984 */ /* 0x0000620000000c00 */
[----:B------:R-:W-:Y:S01]  /*1c40*/  DSETP.GEU.AND P0, PT, |R20|, |R14|, PT ;  /* 0x4000000e1400722a */ /* 0x000fe20003f0e200 */
[----:B------:R-:W-:Y:S01]  /*1c50*/  BSSY.RECONVERGENT B1, `(.L_x_275) ;  /* 0x0000015000017945 */ /* 0x000fe20003800200 */
[----:B------:R-:W-:Y:S01]  /*1c60*/  MOV R12, R14 ;  /* 0x0000000e000c7202 */ /* 0x000fe20000000f00 */
        /* <DEDUP_REMOVED lines=19> */
.L_x_276:
[----:B------:R-:W-:Y:S05]  /*1da0*/  BSYNC.RECONVERGENT B1 ;  /* 0x0000000000017941 */ /* 0x000fea0003800200 */
.L_x_275:
        /* <DEDUP_REMOVED lines=21> */
.L_x_278:
[----:B------:R-:W-:Y:S05]  /*1f00*/  BSYNC.RECONVERGENT B1 ;  /* 0x0000000000017941 */ /* 0x000fea0003800200 */
.L_x_277:
        /* <DEDUP_REMOVED lines=21> */
.L_x_280:
[----:B------:R-:W-:Y:S05]  /*2060*/  BSYNC.RECONVERGENT B1 ;  /* 0x0000000000017941 */ /* 0x000fea0003800200 */
.L_x_279:
        /* <DEDUP_REMOVED lines=21> */
.L_x_255:
[----:B------:R-:W0:Y:S01]  /*21c0*/  S2R R4, SR_LANEID ;  /* 0x0000000000047919 */ /* 0x000e220000000000 */
[----:B------:R-:W-:Y:S01]  /*21d0*/  LOP3.LUT R5, R0, 0x3e0, RZ, 0xc0, !PT ;  /* 0x000003e000057812 */ /* 0x000fe200078ec0ff */
[----:B------:R-:W-:Y:S01]  /*21e0*/  BSSY.RECONVERGENT B1, `(.L_x_281) ;  /* 0x0000024000017945 */ /* 0x000fe20003800200 */
[----:B------:R-:W-:Y:S02]  /*21f0*/  IMAD.MOV.U32 R12, RZ, RZ, R9 ;  /* 0x000000ffff0c7224 */ /* 0x000fe400078e0009 */
[----:B------:R-:W-:Y:S02]  /*2200*/  IMAD.MOV.U32 R14, RZ, RZ, R8 ;  /* 0x000000ffff0e7224 */ /* 0x000fe400078e0008 */
[----:B------:R-:W-:Y:S01]  /*2210*/  VIADD R6, R5, 0x20 ;  /* 0x0000002005067836 */ /* 0x000fe20000000000 */
[----:B------:R-:W-:Y:S01]  /*2220*/  LOP3.LUT R5, RZ, R5, RZ, 0x33, !PT ;  /* 0x00000005ff057212 */ /* 0x000fe200078e33ff */
[----:B-----5:R-:W-:-:S03]  /*2230*/  IMAD.MOV.U32 R7, RZ, RZ, R3 ;  /* 0x000000ffff077224 */ /* 0x020fc600078e0003 */
[----:B------:R-:W-:Y:S01]  /*2240*/  ISETP.GT.AND P0, PT, R6, UR6, PT ;  /* 0x0000000606007c0c */ /* 0x000fe2000bf04270 */
[----:B------:R-:W-:Y:S01]  /*2250*/  VIADD R5, R5, UR6 ;  /* 0x0000000605057c36 */ /* 0x000fe20008000000 */
[----:B------:R-:W-:-:S04]  /*2260*/  MOV R6, R2 ;  /* 0x0000000200067202 */ /* 0x000fc80000000f00 */
[----:B------:R-:W-:-:S05]  /*2270*/  SEL R5, R5, 0x1f, P0 ;  /* 0x0000001f05057807 */ /* 0x000fca0000000000 */
[----:B------:R1:W2:Y:S04]  /*2280*/  SHFL.DOWN PT, R10, R2, 0x1, R5 ;  /* 0x08200000020a7989 */ /* 0x0002a800000e0005 */
[----:B------:R1:W3:Y:S04]  /*2290*/  SHFL.DOWN PT, R11, R3, 0x1, R5 ;  /* 0x08200000030b7989 */ /* 0x0002e800000e0005 */
[----:B------:R1:W4:Y:S01]  /*22a0*/  SHFL.DOWN PT, R16, R9, 0x1, R5 ;  /* 0x0820000009107989 */ /* 0x00032200000e0005 */
[----:B0-----:R-:W-:-:S03]  /*22b0*/  ISETP.GE.AND P0, PT, R4, R5, PT ;  /* 0x000000050400720c */ /* 0x001fc60003f06270 */
[----:B------:R1:W0:Y:S10]  /*22c0*/  SHFL.DOWN PT, R13, R8, 0x1, R5 ;  /* 0x08200000080d7989 */ /* 0x00023400000e0005 */
[----:B-1----:R-:W-:Y:S05]  /*22d0*/  @P0 BRA `(.L_x_282) ;  /* 0x0000000000500947 */ /* 0x002fea0003800000 */
[----:B--23--:R-:W-:Y:S01]  /*22e0*/  DSETP.GEU.AND P0, PT, |R2|, |R10|, PT ;  /* 0x4000000a0200722a */ /* 0x00cfe20003f0e200 */
        /* <DEDUP_REMOVED lines=19> */
.L_x_282:
[----:B------:R-:W-:Y:S05]  /*2420*/  BSYNC.RECONVERGENT B1 ;  /* 0x0000000000017941 */ /* 0x000fea0003800200 */
.L_x_281:
[----:B------:R-:W-:Y:S01]  /*2430*/  VIADD R2, R4, 0x2 ;  /* 0x0000000204027836 */ /* 0x000fe20000000000 */
[----:B------:R1:W1:Y:S01]  /*2440*/  SHFL.DOWN PT, R8, R6, 0x2, R5 ;  /* 0x0840000006087989 */ /* 0x00026200000e0005 */
[----:B------:R-:W-:Y:S01]  /*2450*/  BSSY.RECONVERGENT B1, `(.L_x_283) ;  /* 0x000001e000017945 */ /* 0x000fe20003800200 */
[----:B--2---:R-:W-:Y:S02]  /*2460*/  IMAD.MOV.U32 R10, RZ, RZ, R12 ;  /* 0x000000ffff0a7224 */ /* 0x004fe400078e000c */
[----:B------:R-:W-:Y:S01]  /*2470*/  ISETP.GT.AND P0, PT, R2, R5, PT ;  /* 0x000000050200720c */ /* 0x000fe20003f04270 */
[----:B------:R2:W1:Y:S01]  /*2480*/  SHFL.DOWN PT, R9, R7, 0x2, R5 ;  /* 0x0840000007097989 */ /* 0x00046200000e0005 */
[----:B----4-:R-:W-:Y:S02]  /*2490*/  IMAD.MOV.U32 R16, RZ, RZ, R14 ;  /* 0x000000ffff107224 */ /* 0x010fe400078e000e */
[----:B------:R-:W-:Y:S01]  /*24a0*/  IMAD.MOV.U32 R2, RZ, RZ, R6 ;  /* 0x000000ffff027224 */ /* 0x000fe200078e0006 */
[----:B---3--:R2:W3:Y:S01]  /*24b0*/  SHFL.DOWN PT, R11, R12, 0x2, R5 ;  /* 0x084000000c0b7989 */ /* 0x0084e200000e0005 */
[----:B------:R-:W-:-:S03]  /*24c0*/  IMAD.MOV.U32 R3, RZ, RZ, R7 ;  /* 0x000000ffff037224 */ /* 0x000fc600078e0007 */
[----:B0-----:R2:W0:Y:S04]  /*24d0*/  SHFL.DOWN PT, R13, R14, 0x2, R5 ;  /* 0x084000000e0d7989 */ /* 0x00142800000e0005 */
        /* <DEDUP_REMOVED lines=21> */
.L_x_284:
[----:B------:R-:W-:Y:S05]  /*2630*/  BSYNC.RECONVERGENT B1 ;  /* 0x0000000000017941 */ /* 0x000fea0003800200 */
.L_x_283:
[----:B-1----:R-:W-:Y:S01]  /*2640*/  VIADD R6, R4, 0x4 ;  /* 0x0000000404067836 */ /* 0x002fe20000000000 */
[----:B------:R1:W4:Y:S01]  /*2650*/  SHFL.DOWN PT, R8, R2, 0x4, R5 ;  /* 0x0880000002087989 */ /* 0x00032200000e0005 */
[----:B------:R-:W-:Y:S01]  /*2660*/  BSSY.RECONVERGENT B1, `(.L_x_285) ;  /* 0x000001e000017945 */ /* 0x000fe20003800200 */
[----:B--2---:R-:W-:Y:S02]  /*2670*/  IMAD.MOV.U32 R12, RZ, RZ, R10 ;  /* 0x000000ffff0c7224 */ /* 0x004fe400078e000a */
[----:B------:R-:W-:Y:S01]  /*2680*/  ISETP.GT.AND P0, PT, R6, R5, PT ;  /* 0x000000050600720c */ /* 0x000fe20003f04270 */
[----:B------:R1:W2:Y:S01]  /*2690*/  SHFL.DOWN PT, R9, R3, 0x4, R5 ;  /* 0x0880000003097989 */ /* 0x0002a200000e0005 */
[----:B------:R-:W-:Y:S02]  /*26a0*/  IMAD.MOV.U32 R14, RZ, RZ, R16 ;  /* 0x000000ffff0e7224 */ /* 0x000fe400078e0010 */
[----:B------:R-:W-:Y:S01]  /*26b0*/  IMAD.MOV.U32 R6, RZ, RZ, R2 ;  /* 0x000000ffff067224 */ /* 0x000fe200078e0002 */
[----:B---3--:R1:W3:Y:S01]  /*26c0*/  SHFL.DOWN PT, R11, R10, 0x4, R5 ;  /* 0x088000000a0b7989 */ /* 0x0082e200000e0005 */
[----:B------:R-:W-:-:S03]  /*26d0*/  IMAD.MOV.U32 R7, RZ, RZ, R3 ;  /* 0x000000ffff077224 */ /* 0x000fc600078e0003 */
[----:B0-----:R1:W0:Y:S04]  /*26e0*/  SHFL.DOWN PT, R13, R16, 0x4, R5 ;  /* 0x08800000100d7989 */ /* 0x00122800000e0005 */
[----:B------:R-:W-:Y:S05]  /*26f0*/  @P0 BRA `(.L_x_286) ;  /* 0x0000000000500947 */ /* 0x000fea0003800000 */
[----:B--2-4-:R-:W-:Y:S01]  /*2700*/  DSETP.GEU.AND P0, PT, |R2|, |R8|, PT ;  /* 0x400000080200722a */ /* 0x014fe20003f0e200 */
        /* <DEDUP_REMOVED lines=19> */
.L_x_286:
[----:B------:R-:W-:Y:S05]  /*2840*/  BSYNC.RECONVERGENT B1 ;  /* 0x0000000000017941 */ /* 0x000fea0003800200 */
.L_x_285:
[----:B-1----:R-:W-:Y:S01]  /*2850*/  IADD3 R2, PT, PT, R4, 0x8, RZ ;  /* 0x0000000804027810 */ /* 0x002fe20007ffe0ff */
[----:B----4-:R1:W4:Y:S01]  /*2860*/  SHFL.DOWN PT, R8, R6, 0x8, R5 ;  /* 0x0900000006087989 */ /* 0x01032200000e0005 */
[----:B------:R-:W-:Y:S01]  /*2870*/  BSSY.RECONVERGENT B1, `(.L_x_287) ;  /* 0x000001e000017945 */ /* 0x000fe20003800200 */
[----:B------:R-:W-:Y:S01]  /*2880*/  IMAD.MOV.U32 R10, RZ, RZ, R12 ;  /* 0x000000ffff0a7224 */ /* 0x000fe200078e000c */
[----:B------:R-:W-:Y:S01]  /*2890*/  ISETP.GT.AND P0, PT, R2, R5, PT ;  /* 0x000000050200720c */ /* 0x000fe20003f04270 */
[----:B--2---:R1:W2:Y:S01]  /*28a0*/  SHFL.DOWN PT, R9, R7, 0x8, R5 ;  /* 0x0900000007097989 */ /* 0x0042a200000e0005 */
        /* <DEDUP_REMOVED lines=26> */
.L_x_288:
[----:B------:R-:W-:Y:S05]  /*2a50*/  BSYNC.RECONVERGENT B1 ;  /* 0x0000000000017941 */ /* 0x000fea0003800200 */
.L_x_287:
[----:B----4-:R-:W-:Y:S01]  /*2a60*/  VIADD R8, R4, 0x10 ;  /* 0x0000001004087836 */ /* 0x010fe20000000000 */
[----:B-1----:R1:W4:Y:S01]  /*2a70*/  SHFL.DOWN PT, R6, R2, 0x10, R5 ;  /* 0x0a00000002067989 */ /* 0x00232200000e0005 */
[----:B------:R-:W-:Y:S01]  /*2a80*/  BSSY.RECONVERGENT B1, `(.L_x_289) ;  /* 0x000001e000017945 */ /* 0x000fe20003800200 */
[----:B------:R-:W-:Y:S02]  /*2a90*/  IMAD.MOV.U32 R14, RZ, RZ, R10 ;  /* 0x000000ffff0e7224 */ /* 0x000fe400078e000a */
[----:B------:R-:W-:Y:S01]  /*2aa0*/  ISETP.GT.AND P0, PT, R8, R5, PT ;  /* 0x000000050800720c */ /* 0x000fe20003f04270 */
[----:B------:R1:W1:Y:S01]  /*2ab0*/  SHFL.DOWN PT, R7, R3, 0x10, R5 ;  /* 0x0a00000003077989 */ /* 0x00026200000e0005 */
[----:B------:R-:W-:Y:S02]  /*2ac0*/  IMAD.MOV.U32 R15, RZ, RZ, R16 ;  /* 0x000000ffff0f7224 */ /* 0x000fe400078e0010 */
[----:B------:R-:W-:Y:S01]  /*2ad0*/  IMAD.MOV.U32 R12, RZ, RZ, R2 ;  /* 0x000000ffff0c7224 */ /* 0x000fe200078e0002 */
[----:B--2---:R2:W1:Y:S01]  /*2ae0*/  SHFL.DOWN PT, R9, R10, 0x10, R5 ;  /* 0x0a0000000a097989 */ /* 0x00446200000e0005 */
[----:B0-----:R-:W-:-:S03]  /*2af0*/  IMAD.MOV.U32 R13, RZ, RZ, R3 ;  /* 0x000000ffff0d7224 */ /* 0x001fc600078e0003 */
[----:B---3--:R2:W0:Y:S04]  /*2b00*/  SHFL.DOWN PT, R11, R16, 0x10, R5 ;  /* 0x0a000000100b7989 */ /* 0x00842800000e0005 */
[----:B------:R-:W-:Y:S05]  /*2b10*/  @P0 BRA `(.L_x_290) ;  /* 0x0000000000500947 */ /* 0x000fea0003800000 */
[----:B-1--4-:R-:W-:Y:S01]  /*2b20*/  DSETP.GEU.AND P0, PT, |R2|, |R6|, PT ;  /* 0x400000060200722a */ /* 0x012fe20003f0e200 */
[----:B------:R-:W-:Y:S02]  /*2b30*/  IMAD.MOV.U32 R14, RZ, RZ, R9 ;  /* 0x000000ffff0e7224 */ /* 0x000fe400078e0009 */
        /* <DEDUP_REMOVED lines=18> */
.L_x_290:
[----:B------:R-:W-:Y:S05]  /*2c60*/  BSYNC.RECONVERGENT B1 ;  /* 0x0000000000017941 */ /* 0x000fea0003800200 */
.L_x_289:
[----:B------:R-:W-:Y:S01]  /*2c70*/  ISETP.NE.AND P0, PT, R4, RZ, PT ;  /* 0x000000ff0400720c */ /* 0x000fe20003f05270 */
[----:B------:R-:W-:-:S12]  /*2c80*/  BSSY.RECONVERGENT B1, `(.L_x_291) ;  /* 0x000000a000017945 */ /* 0x000fd80003800200 */
[----:B------:R-:W-:Y:S05]  /*2c90*/  @P0 BRA `(.L_x_292) ;  /* 0x0000000000200947 */ /* 0x000fea0003800000 */
[----:B------:R-:W3:Y:S01]  /*2ca0*/  S2R R4, SR_CgaCtaId ;  /* 0x0000000000047919 */ /* 0x000ee20000008800 */
[----:B-1----:R-:W-:Y:S02]  /*2cb0*/  MOV R3, 0x400 ;  /* 0x0000040000037802 */ /* 0x002fe40000000f00 */
[----:B------:R-:W-:-:S04]  /*2cc0*/  SHF.R.U32.HI R2, RZ, 0x1, R0 ;  /* 0x00000001ff027819 */ /* 0x000fc80000011600 */
[----:B------:R-:W-:Y:S02]  /*2cd0*/  LOP3.LUT R2, R2, 0x1f0, RZ, 0xc0, !PT ;  /* 0x000001f002027812 */ /* 0x000fe400078ec0ff */
[----:B---3--:R-:W-:-:S05]  /*2ce0*/  LEA R3, R4, R3, 0x18 ;  /* 0x0000000304037211 */ /* 0x008fca00078ec0ff */
[----:B------:R-:W-:-:S05]  /*2cf0*/  IMAD.IADD R3, R2, 0x1, R3 ;  /* 0x0000000102037824 */ /* 0x000fca00078e0203 */
[----:B------:R3:W-:Y:S04]  /*2d00*/  STS.64 [R3+0x10], R14 ;  /* 0x0000100e03007388 */ /* 0x0007e80000000a00 */
[----:B------:R3:W-:Y:S02]  /*2d10*/  STS.64 [R3+0x8], R12 ;  /* 0x0000080c03007388 */ /* 0x0007e40000000a00 */
.L_x_292:
[----:B------:R-:W-:Y:S05]  /*2d20*/  BSYNC.RECONVERGENT B1 ;  /* 0x0000000000017941 */ /* 0x000fea0003800200 */
.L_x_291:
[----:B------:R-:W-:Y:S01]  /*2d30*/  BAR.SYNC.DEFER_BLOCKING 0x0 ;  /* 0x0000000000007b1d */ /* 0x000fe20000010000 */
[----:B------:R-:W-:-:S13]  /*2d40*/  ISETP.NE.AND P1, PT, R0, RZ, PT ;  /* 0x000000ff0000720c */ /* 0x000fda0003f25270 */
[----:B------:R-:W-:Y:S05]  /*2d50*/  @P1 BRA `(.L_x_268) ;  /* 0x0000003400b81947 */ /* 0x000fea0003800000 */
[----:B------:R-:W-:Y:S01]  /*2d60*/  UISETP.GE.AND UP0, UPT, UR6, 0x21, UPT ;  /* 0x000000210600788c */ /* 0x000fe2000bf06270 */
[----:B0-----:R-:W-:Y:S02]  /*2d70*/  IMAD.MOV.U32 R11, RZ, RZ, R14 ;  /* 0x000000ffff0b7224 */ /* 0x001fe400078e000e */
[----:B------:R-:W-:Y:S02]  /*2d80*/  IMAD.MOV.U32 R8, RZ, RZ, R15 ;  /* 0x000000ffff087224 */ /* 0x000fe400078e000f */
[----:B-1----:R-:W-:Y:S02]  /*2d90*/  IMAD.MOV.U32 R2, RZ, RZ, R12 ;  /* 0x000000ffff027224 */ /* 0x002fe400078e000c */
[----:B---3--:R-:W-:Y:S02]  /*2da0*/  IMAD.MOV.U32 R3, RZ, RZ, R13 ;  /* 0x000000ffff037224 */ /* 0x008fe400078e000d */
[----:B------:R-:W-:Y:S05]  /*2db0*/  BRA.U !UP0, `(.L_x_293) ;  /* 0x00000001086c7547 */ /* 0x000fea000b800000 */
[----:B------:R-:W0:Y:S01]  /*2dc0*/  S2UR UR5, SR_CgaCtaId ;  /* 0x00000000000579c3 */ /* 0x000e220000008800 */
[----:B------:R-:W-:Y:S01]  /*2dd0*/  UMOV UR4, 0x400 ;  /* 0x0000040000047882 */ /* 0x000fe20000000000 */
[----:B------:R-:W-:Y:S01]  /*2de0*/  BSSY.RECONVERGENT B1, `(.L_x_293) ;  /* 0x0000018000017945 */ /* 0x000fe20003800200 */
[----:B0-----:R-:W-:-:S09]  /*2df0*/  ULEA UR4, UR5, UR4, 0x18 ;  /* 0x0000000405047291 */ /* 0x001fd2000f8ec0ff */
[----:B--2---:R-:W0:Y:S04]  /*2e00*/  LDS.64 R4, [UR4+0x18] ;  /* 0x00001804ff047984 */ /* 0x004e280008000a00 */
        /* <DEDUP_REMOVED lines=21> */
.L_x_294:
[----:B------:R-:W-:Y:S05]  /*2f60*/  BSYNC.RECONVERGENT B1 ;  /* 0x0000000000017941 */ /* 0x000fea0003800200 */
.L_x_293:
[----:B------:R-:W-:Y:S01]  /*2f70*/  UISETP.GE.AND UP0, UPT, UR6, 0x41, UPT ;  /* 0x000000410600788c */ /* 0x000fe2000bf06270 */
[----:B------:R-:W-:Y:S02]  /*2f80*/  IMAD.MOV.U32 R9, RZ, RZ, R11 ;  /* 0x000000ffff097224 */ /* 0x000fe400078e000b */
[----:B------:R-:W-:Y:S02]  /*2f90*/  IMAD.MOV.U32 R0, RZ, RZ, R8 ;  /* 0x000000ffff007224 */ /* 0x000fe400078e0008 */
[----:B------:R-:W-:Y:S02]  /*2fa0*/  IMAD.MOV.U32 R4, RZ, RZ, R2 ;  /* 0x000000ffff047224 */ /* 0x000fe400078e0002 */
[----:B--2---:R-:W-:Y:S02]  /*2fb0*/  IMAD.MOV.U32 R5, RZ, RZ, R3 ;  /* 0x000000ffff057224 */ /* 0x004fe400078e0003 */
[----:B------:R-:W-:Y:S05]  /*2fc0*/  BRA.U !UP0, `(.L_x_295) ;  /* 0x00000001086c7547 */ /* 0x000fea000b800000 */
[----:B------:R-:W0:Y:S01]  /*2fd0*/  S2UR UR5, SR_CgaCtaId ;  /* 0x00000000000579c3 */ /* 0x000e220000008800 */
[----:B------:R-:W-:Y:S01]  /*2fe0*/  UMOV UR4, 0x400 ;  /* 0x0000040000047882 */ /* 0x000fe20000000000 */
[----:B------:R-:W-:Y:S01]  /*2ff0*/  BSSY.RECONVERGENT B1, `(.L_x_295) ;  /* 0x0000018000017945 */ /* 0x000fe20003800200 */
[----:B0-----:R-:W-:-:S09]  /*3000*/  ULEA UR4, UR5, UR4, 0x18 ;  /* 0x0000000405047291 */ /* 0x001fd2000f8ec0ff */
[----:B----4-:R-:W0:Y:S04]  /*3010*/  LDS.64 R6, [UR4+0x28] ;  /* 0x00002804ff067984 */ /* 0x010e280008000a00 */
        /* <DEDUP_REMOVED lines=21> */
.L_x_296:
[----:B------:R-:W-:Y:S05]  /*3170*/  BSYNC.RECONVERGENT B1 ;  /* 0x0000000000017941 */ /* 0x000fea0003800200 */
.L_x_295:
        /* <DEDUP_REMOVED lines=32> */
.L_x_298:
[----:B------:R-:W-:Y:S05]  /*3380*/  BSYNC.RECONVERGENT B1 ;  /* 0x0000000000017941 */ /* 0x000fea0003800200 */
.L_x_297:
        /* <DEDUP_REMOVED lines=32> */
.L_x_300:
[----:B------:R-:W-:Y:S05]  /*3590*/  BSYNC.RECONVERGENT B1 ;  /* 0x0000000000017941 */ /* 0x000fea0003800200 */
.L_x_299:
        /* <DEDUP_REMOVED lines=32> */
.L_x_302:
[----:B------:R-:W-:Y:S05]  /*37a0*/  BSYNC.RECONVERGENT B1 ;  /* 0x0000000000017941 */ /* 0x000fea0003800200 */
.L_x_301:
        /* <DEDUP_REMOVED lines=32> */
.L_x_304:
[----:B------:R-:W-:Y:S05]  /*39b0*/  BSYNC.RECONVERGENT B1 ;  /* 0x0000000000017941 */ /* 0x000fea0003800200 */
.L_x_303:
        /* <DEDUP_REMOVED lines=32> */
.L_x_236:
[----:B------:R-:W1:Y:S01]  /*3bc0*/  S2R R0, SR_TID.X ;  /* 0x0000000000007919 */ /* 0x000e620000002100 */
[----:B------:R-:W1:Y:S01]  /*3bd0*/  LDC.64 R2, c[0x0][0x380] ;  /* 0x0000e000ff027b82 */ /* 0x000e620000000a00 */
[----:B------:R-:W2:Y:S01]  /*3be0*/  LDCU.64 UR6, c[0x0][0x388] ;  /* 0x00007100ff0677ac */ /* 0x000ea20008000a00 */
[----:B-1----:R-:W-:-:S05]  /*3bf0*/  IMAD.WIDE.U32 R2, R0, 0x8, R2 ;  /* 0x0000000800027825 */ /* 0x002fca00078e0002 */
[----:B0-----:R-:W3:Y:S04]  /*3c00*/  LDG.E.64 R4, desc[UR8][R2.64] ;  /* 0x0000000802047981 */ /* 0x001ee8000c1e1b00 */
[----:B------:R-:W3:Y:S04]  /*3c10*/  LDG.E.64 R6, desc[UR8][R2.64+0x800] ;  /* 0x0008000802067981 */ /* 0x000ee8000c1e1b00 */
[----:B------:R-:W4:Y:S04]  /*3c20*/  LDG.E.64 R8, desc[UR8][R2.64+0x1000] ;  /* 0x0010000802087981 */ /* 0x000f28000c1e1b00 */
[----:B------:R-:W5:Y:S04]  /*3c30*/  LDG.E.64 R12, desc[UR8][R2.64+0x1800] ;  /* 0x00180008020c7981 */ /* 0x000f68000c1e1b00 */
[----:B------:R-:W5:Y:S01]  /*3c40*/  LDG.E.64 R10, desc[UR8][R2.64+0x2000] ;  /* 0x00200008020a7981 */ /* 0x000f62000c1e1b00 */
[----:B------:R-:W-:Y:S01]  /*3c50*/  BSSY.RECONVERGENT B1, `(.L_x_305) ;  /* 0x000001c000017945 */ /* 0x000fe20003800200 */
[----:B---3--:R-:W-:-:S06]  /*3c60*/  DSETP.GEU.AND P0, PT, |R4|, |R6|, PT ;  /* 0x400000060400722a */ /* 0x008fcc0003f0e200 */
[----:B------:R-:W-:Y:S02]  /*3c70*/  FSEL R4, R4, R6, P0 ;  /* 0x0000000604047208 */ /* 0x000fe40000000000 */
[----:B------:R-:W-:Y:S01]  /*3c80*/  FSEL R5, R5, R7, P0 ;  /* 0x0000000705057208 */ /* 0x000fe20000000000 */
[C---:B------:R-:W-:Y:S01]  /*3c90*/  VIADD R7, R0.reuse, 0x200 ;  /* 0x0000020000077836 */ /* 0x040fe20000000000 */
[----:B------:R-:W-:-:S04]  /*3ca0*/  LOP3.LUT R6, R0, 0x400, RZ, 0xfc, !PT ;  /* 0x0000040000067812 */ /* 0x000fc800078efcff */
[----:B----4-:R-:W-:Y:S01]  /*3cb0*/  DSETP.GEU.AND P1, PT, |R4|, |R8|, PT ;  /* 0x400000080400722a */ /* 0x010fe20003f2e200 */
[----:B--2---:R-:W-:-:S05]  /*3cc0*/  IADD3 R17, P4, PT, R6, UR6, RZ ;  /* 0x0000000606117c10 */ /* 0x004fca000ff9e0ff */
[----:B------:R-:W-:Y:S01]  /*3cd0*/  FSEL R4, R4, R8, P1 ;  /* 0x0000000804047208 */ /* 0x000fe20000800000 */
[----:B------:R-:W-:Y:S01]  /*3ce0*/  IMAD.X R16, RZ, RZ, UR7, P4 ;  /* 0x00000007ff107e24 */ /* 0x000fe2000a0e06ff */
[----:B------:R-:W-:Y:S01]  /*3cf0*/  FSEL R5, R5, R9, P1 ;  /* 0x0000000905057208 */ /* 0x000fe20000800000 */
[----:B------:R-:W-:-:S05]  /*3d00*/  VIADD R9, R0, 0x100 ;  /* 0x0000010000097836 */ /* 0x000fca0000000000 */
[----:B-----5:R-:W-:Y:S01]  /*3d10*/  DSETP.GEU.AND P2, PT, |R4|, |R12|, PT ;  /* 0x4000000c0400722a */ /* 0x020fe20003f4e200 */
[----:B------:R-:W-:-:S05]  /*3d20*/  @P1 SEL R7, R0, R9, P0 ;  /* 0x0000000900071207 */ /* 0x000fca0000000000 */
[----:B------:R-:W-:Y:S02]  /*3d30*/  FSEL R4, R4, R12, P2 ;  /* 0x0000000c04047208 */ /* 0x000fe40001000000 */
[----:B------:R-:W-:-:S06]  /*3d40*/  FSEL R5, R5, R13, P2 ;  /* 0x0000000d05057208 */ /* 0x000fcc0001000000 */
[----:B------:R-:W-:Y:S01]  /*3d50*/  DSETP.GEU.AND P3, PT, |R4|, |R10|, PT ;  /* 0x4000000a0400722a */ /* 0x000fe20003f6e200 */
[----:B------:R-:W-:-:S13]  /*3d60*/  @!P2 VIADD R7, R0, 0x300 ;  /* 0x000003000007a836 */ /* 0x000fda0000000000 */
[----:B------:R-:W-:Y:S05]  /*3d70*/  @!P3 BRA `(.L_x_306) ;  /* 0x000000000024b947 */ /* 0x000fea0003800000 */
[C---:B------:R-:W-:Y:S02]  /*3d80*/  ISETP.GE.U32.AND P0, PT, R7.reuse, R6, PT ;  /* 0x000000060700720c */ /* 0x040fe40003f06070 */
[----:B------:R-:W-:Y:S02]  /*3d90*/  IADD3 R6, P1, PT, R7, UR6, RZ ;  /* 0x0000000607067c10 */ /* 0x000fe4000ff3e0ff */
[----:B------:R-:W-:-:S03]  /*3da0*/  ISETP.GE.U32.AND.EX P0, PT, RZ, RZ, PT, P0 ;  /* 0x000000ffff00720c */ /* 0x000fc60003f06100 */
[----:B------:R-:W-:-:S10]  /*3db0*/  IMAD.X R7, RZ, RZ, UR7, P1 ;  /* 0x00000007ff077e24 */ /* 0x000fd400088e06ff */
[----:B------:R-:W-:-:S06]  /*3dc0*/  DSETP.LT.OR P0, PT, |R10|, |R4|, !P0 ;  /* 0x400000040a00722a */ /* 0x000fcc0004701600 */
[----:B------:R-:W-:Y:S02]  /*3dd0*/  FSEL R10, R4, R10, P0 ;  /* 0x0000000a040a7208 */ /* 0x000fe40000000000 */
[----:B------:R-:W-:Y:S02]  /*3de0*/  FSEL R11, R5, R11, P0 ;  /* 0x0000000b050b7208 */ /* 0x000fe40000000000 */
[----:B------:R-:W-:Y:S02]  /*3df0*/  SEL R17, R6, R17, P0 ;  /* 0x0000001106117207 */ /* 0x000fe40000000000 */
[----:B------:R-:W-:-:S07]  /*3e00*/  SEL R16, R7, R16, P0 ;  /* 0x0000001007107207 */ /* 0x000fce0000000000 */
.L_x_306:
[----:B------:R-:W-:Y:S05]  /*3e10*/  BSYNC.RECONVERGENT B1 ;  /* 0x0000000000017941 */ /* 0x000fea0003800200 */
.L_x_305:
[----:B------:R-:W-:Y:S01]  /*3e20*/  UISETP.GE.U32.AND UP0, UPT, UR4, 0xa00, UPT ;  /* 0x00000a000400788c */ /* 0x000fe2000bf06070 */
[----:B------:R-:W-:Y:S02]  /*3e30*/  IMAD.MOV.U32 R19, RZ, RZ, 0x500 ;  /* 0x00000500ff137424 */ /* 0x000fe400078e00ff */
[----:B------:R-:W-:Y:S01]  /*3e40*/  IMAD.MOV.U32 R18, RZ, RZ, RZ ;  /* 0x000000ffff127224 */ /* 0x000fe200078e00ff */
[----:B------:R-:W-:-:S09]  /*3e50*/  UISETP.GE.U32.AND.EX UP0, UPT, UR5, URZ, UPT, UP0 ;  /* 0x000000ff0500728c */ /* 0x000fd2000bf06100 */
[----:B------:R-:W-:Y:S05]  /*3e60*/  BRA.U !UP0, `(.L_x_307) ;  /* 0x0000000508587547 */ /* 0x000fea000b800000 */
[----:B------:R-:W-:Y:S01]  /*3e70*/  IMAD.MOV.U32 R12, RZ, RZ, R10 ;  /* 0x000000ffff0c7224 */ /* 0x000fe200078e000a */
[----:B------:R-:W0:Y:S01]  /*3e80*/  LDCU.64 UR6, c[0x0][0x388] ;  /* 0x00007100ff0677ac */ /* 0x000e220008000a00 */
[----:B------:R-:W-:Y:S02]  /*3e90*/  IMAD.MOV.U32 R13, RZ, RZ, R11 ;  /* 0x000000ffff0d7224 */ /* 0x000fe400078e000b */
[----:B------:R-:W-:Y:S01]  /*3ea0*/  IMAD.MOV.U32 R21, RZ, RZ, 0x500 ;  /* 0x00000500ff157424 */ /* 0x000fe200078e00ff */
[----:B------:R-:W1:Y:S01]  /*3eb0*/  LDCU.64 UR4, c[0x0][0x398] ;  /* 0x00007300ff0477ac */ /* 0x000e620008000a00 */
[----:B------:R-:W-:-:S07]  /*3ec0*/  IMAD.MOV.U32 R19, RZ, RZ, RZ ;  /* 0x000000ffff137224 */ /* 0x000fce00078e00ff */
.L_x_308:
[----:B------:R-:W-:-:S04]  /*3ed0*/  LEA R24, P0, R21, R2, 0x3 ;  /* 0x0000000215187211 */ /* 0x000fc800078018ff */
[----:B------:R-:W-:-:S05]  /*3ee0*/  LEA.HI.X R25, R21, R3, R19, 0x3, P0 ;  /* 0x0000000315197211 */ /* 0x000fca00000f1c13 */
[----:B------:R-:W2:Y:S04]  /*3ef0*/  LDG.E.64 R14, desc[UR8][R24.64] ;  /* 0x00000008180e7981 */ /* 0x000ea8000c1e1b00 */
[----:B------:R-:W3:Y:S04]  /*3f00*/  LDG.E.64 R8, desc[UR8][R24.64+0x800] ;  /* 0x0008000818087981 */ /* 0x000ee8000c1e1b00 */
[----:B------:R-:W4:Y:S04]  /*3f10*/  LDG.E.64 R6, desc[UR8][R24.64+0x1000] ;  /* 0x0010000818067981 */ /* 0x000f28000c1e1b00 */
[----:B------:R-:W5:Y:S04]  /*3f20*/  LDG.E.64 R4, desc[UR8][R24.64+0x1800] ;  /* 0x0018000818047981 */ /* 0x000f68000c1e1b00 */
[----:B------:R-:W5:Y:S01]  /*3f30*/  LDG.E.64 R10, desc[UR8][R24.64+0x2000] ;  /* 0x00200008180a7981 */ /* 0x000f62000c1e1b00 */
[----:B0-----:R-:W-:-:S04]  /*3f40*/  IADD3 R20, P0, P1, R21, UR6, R0 ;  /* 0x0000000615147c10 */ /* 0x001fc8000f91e000 */
[----:B------:R-:W-:Y:S01]  /*3f50*/  IADD3.X R18, PT, PT, R19, UR7, RZ, P0, P1 ;  /* 0x0000000713127c10 */ /* 0x000fe200087e24ff */
[----:B------:R-:W-:-:S04]  /*3f60*/  IMAD.MOV.U32 R22, RZ, RZ, R20 ;  /* 0x000000ffff167224 */ /* 0x000fc800078e0014 */
[----:B------:R-:W-:Y:S01]  /*3f70*/  IMAD.MOV.U32 R23, RZ, RZ, R18 ;  /* 0x000000ffff177224 */ /* 0x000fe200078e0012 */
[----:B--2---:R-:W-:-:S14]  /*3f80*/  DSETP.GEU.AND P2, PT, |R12|, |R14|, PT ;  /* 0x4000000e0c00722a */ /* 0x004fdc0003f4e200 */
[----:B------:R-:W-:-:S04]  /*3f90*/  @P2 ISETP.GE.U32.AND P0, PT, R17, R22, PT ;  /* 0x000000161100220c */ /* 0x000fc80003f06070 */
[----:B------:R-:W-:-:S13]  /*3fa0*/  @P2 ISETP.GE.AND.EX P0, PT, R16, R23, PT, P0 ;  /* 0x000000171000220c */ /* 0x000fda0003f06300 */
[----:B------:R-:W-:-:S06]  /*3fb0*/  @P2 DSETP.LT.OR P0, PT, |R14|, |R12|, !P0 ;  /* 0x4000000c0e00222a */ /* 0x000fcc0004701600 */
[----:B------:R-:W-:Y:S02]  /*3fc0*/  @P2 FSEL R13, R13, R15, P0 ;  /* 0x0000000f0d0d2208 */ /* 0x000fe40000000000 */
[----:B------:R-:W-:Y:S02]  /*3fd0*/  @P2 FSEL R12, R12, R14, P0 ;  /* 0x0000000e0c0c2208 */ /* 0x000fe40000000000 */
[----:B------:R-:W-:Y:S01]  /*3fe0*/  @P2 SEL R22, R17, R22, P0 ;  /* 0x0000001611162207 */ /* 0x000fe20000000000 */
[----:B------:R-:W-:Y:S01]  /*3ff0*/  @P2 IMAD.MOV.U32 R15, RZ, RZ, R13 ;  /* 0x000000ffff0f2224 */ /* 0x000fe200078e000d */
[----:B------:R-:W-:Y:S01]  /*4000*/  IADD3 R13, P3, PT, R20, 0x100, RZ ;  /* 0x00000100140d7810 */ /* 0x000fe20007f7e0ff */
[----:B------:R-:W-:Y:S01]  /*4010*/  @P2 IMAD.MOV.U32 R14, RZ, RZ, R12 ;  /* 0x000000ffff0e2224 */ /* 0x000fe200078e000c */
[----:B------:R-:W-:-:S03]  /*4020*/  @P2 SEL R23, R16, R23, P0 ;  /* 0x0000001710172207 */ /* 0x000fc60000000000 */
[----:B------:R-:W-:Y:S02]  /*4030*/  IMAD.X R16, RZ, RZ, R18, P3 ;  /* 0x000000ffff107224 */ /* 0x000fe400018e0612 */
[----:B---3--:R-:W-:-:S14]  /*4040*/  DSETP.GEU.AND P1, PT, |R14|, |R8|, PT ;  /* 0x400000080e00722a */ /* 0x008fdc0003f2e200 */
        /* <DEDUP_REMOVED lines=11> */
[----:B----4-:R-:W-:-:S14]  /*4100*/  DSETP.GEU.AND P2, PT, |R8|, |R6|, PT ;  /* 0x400000060800722a */ /* 0x010fdc0003f4e200 */
        /* <DEDUP_REMOVED lines=10> */
[----:B------:R-:W-:Y:S01]  /*41b0*/  IMAD.X R9, RZ, RZ, R18, P3 ;  /* 0x000000ffff097224 */ /* 0x000fe200018e0612 */
[----:B------:R-:W-:Y:S01]  /*41c0*/  IADD3 R17, P3, PT, R20, 0x400, RZ ;  /* 0x0000040014117810 */ /* 0x000fe20007f7e0ff */
[----:B-----5:R-:W-:-:S04]  /*41d0*/  DSETP.GEU.AND P1, PT, |R6|, |R4|, PT ;  /* 0x400000040600722a */ /* 0x020fc80003f2e200 */
[----:B------:R-:W-:-:S10]  /*41e0*/  IMAD.X R16, RZ, RZ, R18, P3 ;  /* 0x000000ffff107224 */ /* 0x000fd400018e0612 */
        /* <DEDUP_REMOVED lines=8> */
[----:B------:R-:W-:Y:S01]  /*4270*/  @P1 IMAD.MOV.U32 R5, RZ, RZ, R7 ;  /* 0x000000ffff051224 */ /* 0x000fe200078e0007 */
[C---:B------:R-:W-:Y:S02]  /*4280*/  IADD3 R6, P1, PT, R21.reuse, 0xa00, RZ ;  /* 0x00000a0015067810 */ /* 0x040fe40007f3e0ff */
[----:B------:R-:W-:-:S02]  /*4290*/  IADD3 R21, P3, PT, R21, 0x500, RZ ;  /* 0x0000050015157810 */ /* 0x000fc40007f7e0ff */
[----:B-1----:R-:W-:Y:S01]  /*42a0*/  ISETP.GT.U32.AND P4, PT, R6, UR4, PT ;  /* 0x0000000406007c0c */ /* 0x002fe2000bf84070 */
[----:B------:R-:W-:Y:S01]  /*42b0*/  DSETP.GEU.AND P2, PT, |R4|, |R10|, PT ;  /* 0x4000000a0400722a */ /* 0x000fe20003f4e200 */
[--C-:B------:R-:W-:Y:S02]  /*42c0*/  IMAD.X R6, RZ, RZ, R19.reuse, P1 ;  /* 0x000000ffff067224 */ /* 0x100fe400008e0613 */
[----:B------:R-:W-:-:S03]  /*42d0*/  IMAD.X R18, RZ, RZ, R19, P3 ;  /* 0x000000ffff127224 */ /* 0x000fc600018e0613 */
[----:B------:R-:W-:Y:S01]  /*42e0*/  ISETP.GT.AND.EX P1, PT, R6, UR5, PT, P4 ;  /* 0x0000000506007c0c */ /* 0x000fe2000bf24340 */
[----:B------:R-:W-:-:S07]  /*42f0*/  IMAD.MOV.U32 R19, RZ, RZ, R18 ;  /* 0x000000ffff137224 */ /* 0x000fce00078e0012 */
        /* <DEDUP_REMOVED lines=8> */
[----:B------:R-:W-:Y:S02]  /*4380*/  @P2 IMAD.MOV.U32 R11, RZ, RZ, R5 ;  /* 0x000000ffff0b2224 */ /* 0x000fe400078e0005 */
[----:B------:R-:W-:Y:S02]  /*4390*/  IMAD.MOV.U32 R12, RZ, RZ, R10 ;  /* 0x000000ffff0c7224 */ /* 0x000fe400078e000a */
[----:B------:R-:W-:Y:S01]  /*43a0*/  IMAD.MOV.U32 R13, RZ, RZ, R11 ;  /* 0x000000ffff0d7224 */ /* 0x000fe200078e000b */
[----:B------:R-:W-:Y:S06]  /*43b0*/  @!P1 BRA `(.L_x_308) ;  /* 0xfffffff800c49947 */ /* 0x000fec000383ffff */
[----:B------:R-:W-:-:S07]  /*43c0*/  IMAD.MOV.U32 R19, RZ, RZ, R21 ;  /* 0x000000ffff137224 */ /* 0x000fce00078e0015 */
.L_x_307:
[----:B------:R-:W-:-:S04]  /*43d0*/  ISETP.GE.U32.AND P0, PT, R19, UR4, PT ;  /* 0x0000000413007c0c */ /* 0x000fc8000bf06070 */
[----:B------:R-:W-:-:S13]  /*43e0*/  ISETP.GE.AND.EX P0, PT, R18, UR5, PT, P0 ;  /* 0x0000000512007c0c */ /* 0x000fda000bf06300 */
[----:B------:R-:W-:Y:S05]  /*43f0*/  @P0 BRA `(.L_x_309) ;  /* 0x0000000800c40947 */ /* 0x000fea0003800000 */
[----:B------:R-:W-:Y:S01]  /*4400*/  IADD3 R21, PT, PT, -R19, UR4, RZ ;  /* 0x0000000413157c10 */ /* 0x000fe2000fffe1ff */
[----:B------:R-:W-:Y:S03]  /*4410*/  BSSY.RECONVERGENT B1, `(.L_x_309) ;  /* 0x00000af000017945 */ /* 0x000fe60003800200 */
[----:B------:R-:W-:-:S13]  /*4420*/  ISETP.GE.AND P0, PT, R0, R21, PT ;  /* 0x000000150000720c */ /* 0x000fda0003f06270 */
[----:B------:R-:W-:Y:S05]  /*4430*/  @P0 BRA `(.L_x_310) ;  /* 0x0000000800b00947 */ /* 0x000fea0003800000 */
[-C--:B------:R-:W-:Y:S01]  /*4440*/  LOP3.LUT R6, RZ, R0.reuse, RZ, 0x33, !PT ;  /* 0x00000000ff067212 */ /* 0x080fe200078e33ff */
[----:B------:R-:W-:Y:S01]  /*4450*/  BSSY.RECONVERGENT B2, `(.L_x_311) ;  /* 0x0000036000027945 */ /* 0x000fe20003800200 */
[----:B------:R-:W-:Y:S02]  /*4460*/  MOV R12, R0 ;  /* 0x00000000000c7202 */ /* 0x000fe40000000f00 */
        /* <DEDUP_REMOVED lines=9> */
[----:B------:R-:W-:Y:S02]  /*4500*/  LOP3.LUT R2, R2, 0x3, RZ, 0xc0, !PT ;  /* 0x0000000302027812 */ /* 0x000fe400078ec0ff */
[----:B------:R-:W-:-:S03]  /*4510*/  IADD3 R13, P0, PT, R9, UR6, RZ ;  /* 0x00000006090d7c10 */ /* 0x000fc6000ff1e0ff */
[----:B------:R-:W-:Y:S01]  /*4520*/  IMAD.MOV R7, RZ, RZ, -R2 ;  /* 0x000000ffff077224 */ /* 0x000fe200078e0a02 */
[----:B0-----:R-:W-:-:S04]  /*4530*/  LEA R8, P1, R9, UR10, 0x3 ;  /* 0x0000000a09087c11 */ /* 0x001fc8000f8218ff */
[----:B------:R-:W-:Y:S02]  /*4540*/  LEA.HI.X R9, R9, UR11, R14, 0x3, P1 ;  /* 0x0000000b09097c11 */ /* 0x000fe400088f1c0e */
[----:B------:R-:W-:-:S07]  /*4550*/  IADD3.X R14, PT, PT, R14, UR7, RZ, P0, !PT ;  /* 0x000000070e0e7c10 */ /* 0x000fce00087fe4ff */
.L_x_315:
        /* <DEDUP_REMOVED lines=31> */
.L_x_314:
[----:B------:R-:W-:Y:S05]  /*4750*/  BSYNC.RECONVERGENT B3 ;  /* 0x0000000000037941 */ /* 0x000fea0003800200 */
.L_x_313:
[----:B------:R-:W-:Y:S01]  /*4760*/  IADD3 R13, P0, PT, R13, 0x100, RZ ;  /* 0x000001000d0d7810 */ /* 0x000fe20007f1e0ff */
[----:B------:R-:W-:Y:S02]  /*4770*/  VIADD R12, R12, 0x100 ;  /* 0x000001000c0c7836 */ /* 0x000fe40000000000 */
[----:B------:R-:W-:Y:S02]  /*4780*/  IMAD.X R9, RZ, RZ, R9, P3 ;  /* 0x000000ffff097224 */ /* 0x000fe400018e0609 */
[----:B------:R-:W-:Y:S01]  /*4790*/  IMAD.X R14, RZ, RZ, R14, P0 ;  /* 0x000000ffff0e7224 */ /* 0x000fe200000e060e */
[----:B------:R-:W-:Y:S07]  /*47a0*/  @P2 BRA `(.L_x_315) ;  /* 0xfffffffc006c2947 */ /* 0x000fee000383ffff */
.L_x_312:
[----:B------:R-:W-:Y:S05]  /*47b0*/  BSYNC.RECONVERGENT B2 ;  /* 0x0000000000027941 */ /* 0x000fea0003800200 */
.L_x_311:
[----:B------:R-:W-:-:S13]  /*47c0*/  ISETP.GE.U32.AND P0, PT, R6, 0x300, PT ;  /* 0x000003000600780c */ /* 0x000fda0003f06070 */
[----:B------:R-:W-:Y:S05]  /*47d0*/  @!P0 BRA `(.L_x_310) ;  /* 0x0000000400c88947 */ /* 0x000fea0003800000 */
[----:B------:R-:W0:Y:S01]  /*47e0*/  LDC.64 R8, c[0x0][0x380] ;  /* 0x0000e000ff087b82 */ /* 0x000e220000000a00 */
[----:B------:R-:W-:-:S07]  /*47f0*/  VIADD R20, R12, 0x200 ;  /* 0x000002000c147836 */ /* 0x000fce0000000000 */
[----:B------:R-:W1:Y:S02]  /*4800*/  LDC.64 R6, c[0x0][0x388] ;  /* 0x0000e200ff067b82 */ /* 0x000e640000000a00 */
.L_x_324:
        /* <DEDUP_REMOVED lines=30> */
.L_x_317:
[----:B------:R-:W-:Y:S05]  /*49f0*/  BSYNC.RECONVERGENT B2 ;  /* 0x0000000000027941 */ /* 0x000fea0003800200 */
.L_x_316:
        /* <DEDUP_REMOVED lines=9> */
[----:B------:R-:W-:-:S03]  /*4a90*/  IMAD.MOV.U32 R24, RZ, RZ, R26 ;  /* 0x000000ffff187224 */ /* 0x000fc600078e001a */
[----:B------:R-:W-:Y:S01]  /*4aa0*/  MOV R25, R27 ;  /* 0x0000001b00197202 */ /* 0x000fe20000000f00 */
        /* <DEDUP_REMOVED lines=15> */
.L_x_319:
[----:B------:R-:W-:Y:S05]  /*4ba0*/  BSYNC.RECONVERGENT B2 ;  /* 0x0000000000027941 */ /* 0x000fea0003800200 */
.L_x_318:
[----:B------:R-:W-:Y:S01]  /*4bb0*/  DSETP.GEU.AND P0, PT, |R16|, |R10|, PT ;  /* 0x4000000a1000722a */ /* 0x000fe20003f0e200 */
[CC--:B------:R-:W-:Y:S01]  /*4bc0*/  IADD3 R13, P1, P4, R19.reuse, R6.reuse, R20 ;  /* 0x00000006130d7210 */ /* 0x0c0fe20007c3e014 */
[----:B------:R-:W-:Y:S01]  /*4bd0*/  VIADD R4, R20, 0x100 ;  /* 0x0000010014047836 */ /* 0x000fe20000000000 */
[----:B------:R-:W-:Y:S01]  /*4be0*/  BSSY.RECONVERGENT B2, `(.L_x_320) ;  /* 0x0000016000027945 */ /* 0x000fe20003800200 */
[----:B------:R-:W-:Y:S01]  /*4bf0*/  IMAD.MOV.U32 R2, RZ, RZ, R10 ;  /* 0x000000ffff027224 */ /* 0x000fe200078e000a */
[----:B------:R-:W-:Y:S01]  /*4c00*/  IADD3.X R22, PT, PT, R18, R7, RZ, P1, P4 ;  /* 0x0000000712167210 */ /* 0x000fe20000fe84ff */
[----:B------:R-:W-:Y:S01]  /*4c10*/  IMAD.MOV.U32 R5, RZ, RZ, R13 ;  /* 0x000000ffff057224 */ /* 0x000fe200078e000d */
[----:B------:R-:W-:Y:S01]  /*4c20*/  IADD3 R4, P2, P3, R19, R6, R4 ;  /* 0x0000000613047210 */ /* 0x000fe20007b5e004 */
        /* <DEDUP_REMOVED lines=17> */
.L_x_321:
[----:B------:R-:W-:Y:S05]  /*4d40*/  BSYNC.RECONVERGENT B2 ;  /* 0x0000000000027941 */ /* 0x000fea0003800200 */
.L_x_320:
[----:B------:R-:W-:Y:S01]  /*4d50*/  DSETP.GEU.AND P0, PT, |R2|, |R14|, PT ;  /* 0x4000000e0200722a */ /* 0x000fe20003f0e200 */
[----:B------:R-:W-:Y:S01]  /*4d60*/  IADD3.X R13, PT, PT, R18, R7, RZ, P2, P3 ;  /* 0x00000007120d7210 */ /* 0x000fe200017e64ff */
        /* <DEDUP_REMOVED lines=20> */
.L_x_323:
[----:B------:R-:W-:Y:S05]  /*4eb0*/  BSYNC.RECONVERGENT B2 ;  /* 0x0000000000027941 */ /* 0x000fea0003800200 */
.L_x_322:
[C---:B------:R-:W-:Y:S02]  /*4ec0*/  VIADD R2, R20.reuse, 0x200 ;  /* 0x0000020014027836 */ /* 0x040fe40000000000 */
[----:B------:R-:W-:-:S03]  /*4ed0*/  VIADD R20, R20, 0x400 ;  /* 0x0000040014147836 */ /* 0x000fc60000000000 */
[----:B------:R-:W-:-:S13]  /*4ee0*/  ISETP.GE.AND P0, PT, R2, R21, PT ;  /* 0x000000150200720c */ /* 0x000fda0003f06270 */
[----:B------:R-:W-:Y:S05]  /*4ef0*/  @!P0 BRA `(.L_x_324) ;  /* 0xfffffff800448947 */ /* 0x000fea000383ffff */
.L_x_310:
[----:B------:R-:W-:Y:S05]  /*4f00*/  BSYNC.RECONVERGENT B1 ;  /* 0x0000000000017941 */ /* 0x000fea0003800200 */
.L_x_309:
        /* <DEDUP_REMOVED lines=32> */
.L_x_326:
[----:B------:R-:W-:Y:S05]  /*5110*/  BSYNC.RECONVERGENT B1 ;  /* 0x0000000000017941 */ /* 0x000fea0003800200 */
.L_x_325:
        /* <DEDUP_REMOVED lines=31> */
.L_x_328:
[----:B------:R-:W-:Y:S05]  /*5310*/  BSYNC.RECONVERGENT B1 ;  /* 0x0000000000017941 */ /* 0x000fea0003800200 */
.L_x_327:
        /* <DEDUP_REMOVED lines=31> */
.L_x_330:
[----:B------:R-:W-:Y:S05]  /*5510*/  BSYNC.RECONVERGENT B1 ;  /* 0x0000000000017941 */ /* 0x000fea0003800200 */
.L_x_329:
[----:B------:R-:W-:Y:S01]  /*5520*/  ISETP.GT.AND P0, PT, R8, 0x17, PT ;  /* 0x000000170800780c */ /* 0x000fe20003f04270 */
[----:B-1----:R1:W1:Y:S01]  /*5530*/  SHFL.DOWN PT, R6, R2, 0x8, 0x1f ;  /* 0x09001f0002067f89 */ /* 0x00226200000e0000 */
[----:B------:R-:W-:Y:S01]  /*5540*/  BSSY.RECONVERGENT B1, `(.L_x_331) ;  /* 0x000001d000017945 */ /* 0x000fe20003800200 */
[----:B--2---:R-:W-:Y:S02]  /*5550*/  IMAD.MOV.U32 R9, RZ, RZ, R11 ;  /* 0x000000ffff097224 */ /* 0x004fe400078e000b */
[----:B---3--:R2:W3:Y:S01]  /*5560*/  SHFL.DOWN PT, R7, R3, 0x8, 0x1f ;  /* 0x09001f0003077f89 */ /* 0x0084e200000e0000 */
[----:B------:R-:W-:Y:S02]  /*5570*/  IMAD.MOV.U32 R10, RZ, RZ, R12 ;  /* 0x000000ffff0a7224 */ /* 0x000fe400078e000c */
[----:B------:R-:W-:Y:S01]  /*5580*/  IMAD.MOV.U32 R4, RZ, RZ, R2 ;  /* 0x000000ffff047224 */ /* 0x000fe200078e0002 */
[----:B0-----:R2:W0:Y:S01]  /*5590*/  SHFL.DOWN PT, R14, R11, 0x8, 0x1f ;  /* 0x09001f000b0e7f89 */ /* 0x00142200000e0000 */
[----:B------:R-:W-:-:S03]  /*55a0*/  IMAD.MOV.U32 R5, RZ, RZ, R3 ;  /* 0x000000ffff057224 */ /* 0x000fc600078e0003 */
[----:B----4-:R2:W4:Y:S01]  /*55b0*/  SHFL.DOWN PT, R13, R12, 0x8, 0x1f ;  /* 0x09001f000c0d7f89 */ /* 0x01052200000e0000 */
        /* <DEDUP_REMOVED lines=21> */
.L_x_332:
[----:B------:R-:W-:Y:S05]  /*5710*/  BSYNC.RECONVERGENT B1 ;  /* 0x0000000000017941 */ /* 0x000fea0003800200 */
.L_x_331:
        /* <DEDUP_REMOVED lines=8> */
[----:B----4-:R-:W-:-:S03]  /*57a0*/  IMAD.MOV.U32 R13, RZ, RZ, R5 ;  /* 0x000000ffff0d7224 */ /* 0x010fc600078e0005 */
[----:B---3--:R3:W4:Y:S01]  /*57b0*/  SHFL.DOWN PT, R7, R10, 0x10, 0x1f ;  /* 0x0a001f000a077f89 */ /* 0x00872200000e0000 */
[----:B------:R-:W-:Y:S05]  /*57c0*/  @P0 BRA `(.L_x_334) ;  /* 0x0000000000500947 */ /* 0x000fea0003800000 */
[----:B-12---:R-:W-:Y:S01]  /*57d0*/  DSETP.GEU.AND P0, PT, |R4|, |R2|, PT ;  /* 0x400000020400722a */ /* 0x006fe20003f0e200 */
        /* <DEDUP_REMOVED lines=19> */
.L_x_334:
[----:B------:R-:W-:Y:S05]  /*5910*/  BSYNC.RECONVERGENT B1 ;  /* 0x0000000000017941 */ /* 0x000fea0003800200 */
.L_x_333:
        /* <DEDUP_REMOVED lines=11> */
.L_x_336:
[----:B------:R-:W-:Y:S05]  /*59d0*/  BSYNC.RECONVERGENT B1 ;  /* 0x0000000000017941 */ /* 0x000fea0003800200 */
.L_x_335:
        /* <DEDUP_REMOVED lines=8> */
[----:B0---4-:R-:W0:Y:S04]  /*5a60*/  LDS.128 R4, [R0+0x20] ;  /* 0x0000200000047984 */ /* 0x011e280000000c00 */
[----:B------:R2:W4:Y:S04]  /*5a70*/  LDS.64 R2, [R0+0x80] ;  /* 0x0000800000027984 */ /* 0x0005280000000a00 */
[----:B---3--:R2:W3:Y:S01]  /*5a80*/  LDS.128 R8, [R0+0x30] ;  /* 0x0000300000087984 */ /* 0x0084e20000000c00 */
[----:B-1----:R-:W-:Y:S01]  /*5a90*/  DSETP.GEU.AND P0, PT, |R12|, |R16|, PT ;  /* 0x400000100c00722a */ /* 0x002fe20003f0e200 */
[----:B------:R-:W-:-:S02]  /*5aa0*/  IMAD.MOV.U32 R20, RZ, RZ, R16 ;  /* 0x000000ffff147224 */ /* 0x000fc400078e0010 */
[----:B------:R-:W-:Y:S02]  /*5ab0*/  IMAD.MOV.U32 R21, RZ, RZ, R17 ;  /* 0x000000ffff157224 */ /* 0x000fe400078e0011 */
[----:B0-----:R-:W-:Y:S02]  /*5ac0*/  IMAD.MOV.U32 R23, RZ, RZ, R4 ;  /* 0x000000ffff177224 */ /* 0x001fe400078e0004 */
        /* <DEDUP_REMOVED lines=16> */
.L_x_338:
[----:B------:R-:W-:Y:S05]  /*5bd0*/  BSYNC.RECONVERGENT B1 ;  /* 0x0000000000017941 */ /* 0x000fea0003800200 */
.L_x_337:
        /* <DEDUP_REMOVED lines=23> */
.L_x_340:
[----:B------:R-:W-:Y:S05]  /*5d50*/  BSYNC.RECONVERGENT B1 ;  /* 0x0000000000017941 */ /* 0x000fea0003800200 */
.L_x_339:
        /* <DEDUP_REMOVED lines=21> */
.L_x_342:
[----:B------:R-:W-:Y:S05]  /*5eb0*/  BSYNC.RECONVERGENT B1 ;  /* 0x0000000000017941 */ /* 0x000fea0003800200 */
.L_x_341:
        /* <DEDUP_REMOVED lines=23> */
.L_x_344:
[----:B------:R-:W-:Y:S05]  /*6030*/  BSYNC.RECONVERGENT B1 ;  /* 0x0000000000017941 */ /* 0x000fea0003800200 */
.L_x_343:
        /* <DEDUP_REMOVED lines=21> */
.L_x_346:
[----:B------:R-:W-:Y:S05]  /*6190*/  BSYNC.RECONVERGENT B1 ;  /* 0x0000000000017941 */ /* 0x000fea0003800200 */
.L_x_345:
        /* <DEDUP_REMOVED lines=21> */
.L_x_348:
[----:B------:R-:W-:Y:S05]  /*62f0*/  BSYNC.RECONVERGENT B1 ;  /* 0x0000000000017941 */ /* 0x000fea0003800200 */
.L_x_347:
        /* <DEDUP_REMOVED lines=20> */
.L_x_268:
[----:B------:R-:W-:Y:S05]  /*6440*/  BSYNC.RECONVERGENT B0 ;  /* 0x0000000000007941 */ /* 0x000fea0003800200 */
.L_x_235:
[----:B------:R-:W-:Y:S05]  /*6450*/  @P1 EXIT ;  /* 0x000000000000194d */ /* 0x000fea0003800000 */
[----:B0123--:R-:W0:Y:S02]  /*6460*/  LDC.64 R2, c[0x0][0x390] ;  /* 0x0000e400ff027b82 */ /* 0x00fe240000000a00 */
[----:B0-----:R-:W-:Y:S04]  /*6470*/  STG.E.64 desc[UR8][R2.64], R12 ;  /* 0x0000000c02007986 */ /* 0x001fe8000c101b08 */
[----:B------:R-:W-:Y:S01]  /*6480*/  STG.E.64 desc[UR8][R2.64+0x8], R14 ;  /* 0x0000080e02007986 */ /* 0x000fe2000c101b08 */
[----:B------:R-:W-:Y:S05]  /*6490*/  EXIT ;  /* 0x000000000000794d */ /* 0x000fea0003800000 */
.L_x_349:
        /* <DEDUP_REMOVED lines=14> */
.L_x_761:


//--------------------- .text._ZN6thrust24THRUST_300001_SM_1000_NS8cuda_cub4core6detail13_kernel_agentINS1_8__reduce11ReduceAgentIPN4cuda3std3__45tupleIJdlEEESC_SB_iNS1_9__extrema9arg_max_fIdl10comparatorEEEEJSC_SC_iSG_EEEvDpT0_ --------------------------
	.section	.text._ZN6thrust24THRUST_300001_SM_1000_NS8cuda_cub4core6detail13_kernel_agentINS1_8__reduce11ReduceAgentIPN4cuda3std3__45tupleIJdlEEESC_SB_iNS1_9__extrema9arg_max_fIdl10comparatorEEEEJSC_SC_iSG_EEEvDpT0_,"ax",@progbits
	.align	128
        .global         _ZN6thrust24THRUST_300001_SM_1000_NS8cuda_cub4core6detail13_kernel_agentINS1_8__reduce11ReduceAgentIPN4cuda3std3__45tupleIJdlEEESC_SB_iNS1_9__extrema9arg_max_fIdl10comparatorEEEEJSC_SC_iSG_EEEvDpT0_
        .type           _ZN6thrust24THRUST_300001_SM_1000_NS8cuda_cub4core6detail13_kernel_agentINS1_8__reduce11ReduceAgentIPN4cuda3std3__45tupleIJdlEEESC_SB_iNS1_9__extrema9arg_max_fIdl10comparatorEEEEJSC_SC_iSG_EEEvDpT0_,@function
        .size           _ZN6thrust24THRUST_300001_SM_1000_NS8cuda_cub4core6detail13_kernel_agentINS1_8__reduce11ReduceAgentIPN4cuda3std3__45tupleIJdlEEESC_SB_iNS1_9__extrema9arg_max_fIdl10comparatorEEEEJSC_SC_iSG_EEEvDpT0_,(.L_x_762 - _ZN6thrust24THRUST_300001_SM_1000_NS8cuda_cub4core6detail13_kernel_agentINS1_8__reduce11ReduceAgentIPN4cuda3std3__45tupleIJdlEEESC_SB_iNS1_9__extrema9arg_max_fIdl10comparatorEEEEJSC_SC_iSG_EEEvDpT0_)
        .other          _ZN6thrust24THRUST_300001_SM_1000_NS8cuda_cub4core6detail13_kernel_agentINS1_8__reduce11ReduceAgentIPN4cuda3std3__45tupleIJdlEEESC_SB_iNS1_9__extrema9arg_max_fIdl10comparatorEEEEJSC_SC_iSG_EEEvDpT0_,@"STO_CUDA_ENTRY STV_DEFAULT"
_ZN6thrust24THRUST_300001_SM_1000_NS8cuda_cub4core6detail13_kernel_agentINS1_8__reduce11ReduceAgentIPN4cuda3std3__45tupleIJdlEEESC_SB_iNS1_9__extrema9arg_max_fIdl10comparatorEEEEJSC_SC_iSG_EEEvDpT0_:
.text._ZN6thrust24THRUST_300001_SM_1000_NS8cuda_cub4core6detail13_kernel_agentINS1_8__reduce11ReduceAgentIPN4cuda3std3__45tupleIJdlEEESC_SB_iNS1_9__extrema9arg_max_fIdl10comparatorEEEEJSC_SC_iSG_EEEvDpT0_:
        /* <DEDUP_REMOVED lines=21> */
.L_x_353:
[----:B0-----:R-:W-:Y:S05]  /*0150*/  BSYNC.RECONVERGENT B1 ;  /* 0x0000000000017941 */ /* 0x001fea0003800200 */
.L_x_352:
        /* <DEDUP_REMOVED lines=15> */
.L_x_360:
        /* <DEDUP_REMOVED lines=31> */
.L_x_359:
[----:B------:R-:W-:Y:S05]  /*0440*/  BSYNC.RECONVERGENT B3 ;  /* 0x0000000000037941 */ /* 0x000fea0003800200 */
.L_x_358:
[----:B------:R-:W-:Y:S02]  /*0450*/  IMAD.X R3, RZ, RZ, R3, P3 ;  /* 0x000000ffff037224 */ /* 0x000fe400018e0603 */
[----:B------:R-:W-:Y:S01]  /*0460*/  VIADD R19, R19, 0x100 ;  /* 0x0000010013137836 */ /* 0x000fe20000000000 */
[----:B------:R-:W-:Y:S06]  /*0470*/  @P2 BRA `(.L_x_360) ;  /* 0xfffffffc00742947 */ /* 0x000fec000383ffff */
.L_x_357:
[----:B------:R-:W-:Y:S05]  /*0480*/  BSYNC.RECONVERGENT B2 ;  /* 0x0000000000027941 */ /* 0x000fea0003800200 */
.L_x_356:
[----:B------:R-:W0:Y:S01]  /*0490*/  LDC.64 R8, c[0x0][0x380] ;  /* 0x0000e000ff087b82 */ /* 0x000e220000000a00 */
[----:B------:R-:W-:-:S13]  /*04a0*/  ISETP.GE.U32.AND P0, PT, R4, 0x300, PT ;  /* 0x000003000400780c */ /* 0x000fda0003f06070 */
[----:B------:R-:W-:Y:S05]  /*04b0*/  @!P0 BRA `(.L_x_355) ;  /* 0x0000000400908947 */ /* 0x000fea0003800000 */
.L_x_369:
        /* <DEDUP_REMOVED lines=13> */
[----:B------:R-:W-:Y:S01]  /*0590*/  IMAD.MOV.U32 R23, RZ, RZ, R12 ;  /* 0x000000ffff177224 */ /* 0x000fe200078e000c */
[----:B------:R-:W-:Y:S01]  /*05a0*/  MOV R25, R13 ;  /* 0x0000000d00197202 */ /* 0x000fe20000000f00 */
[----:B------:R-:W-:Y:S02]  /*05b0*/  IMAD.MOV.U32 R2, RZ, RZ, R14 ;  /* 0x000000ffff027224 */ /* 0x000fe400078e000e */
[----:B------:R-:W-:-:S09]  /*05c0*/  IMAD.MOV.U32 R3, RZ, RZ, R15 ;  /* 0x000000ffff037224 */ /* 0x000fd200078e000f */
        /* <DEDUP_REMOVED lines=9> */
.L_x_362:
[----:B------:R-:W-:Y:S05]  /*0660*/  BSYNC.RECONVERGENT B2 ;  /* 0x0000000000027941 */ /* 0x000fea0003800200 */
.L_x_361:
        /* <DEDUP_REMOVED lines=25> */
.L_x_364:
[----:B------:R-:W-:Y:S05]  /*0800*/  BSYNC.RECONVERGENT B2 ;  /* 0x0000000000027941 */ /* 0x000fea0003800200 */
.L_x_363:
        /* <DEDUP_REMOVED lines=21> */
.L_x_366:
[----:B------:R-:W-:Y:S05]  /*0960*/  BSYNC.RECONVERGENT B2 ;  /* 0x0000000000027941 */ /* 0x000fea0003800200 */
.L_x_365:
        /* <DEDUP_REMOVED lines=21> */
.L_x_368:
[----:B------:R-:W-:Y:S05]  /*0ac0*/  BSYNC.RECONVERGENT B2 ;  /* 0x0000000000027941 */ /* 0x000fea0003800200 */
.L_x_367:
[----:B------:R-:W-:-:S05]  /*0ad0*/  VIADD R19, R19, 0x400 ;  /* 0x0000040013137836 */ /* 0x000fca0000000000 */
[----:B------:R-:W-:-:S13]  /*0ae0*/  ISETP.GE.AND P0, PT, R19, UR5, PT ;  /* 0x0000000513007c0c */ /* 0x000fda000bf06270 */
[----:B------:R-:W-:Y:S05]  /*0af0*/  @!P0 BRA `(.L_x_369) ;  /* 0xfffffff800708947 */ /* 0x000fea000383ffff */
.L_x_355:
[----:B------:R-:W-:Y:S05]  /*0b00*/  BSYNC.RECONVERGENT B1 ;  /* 0x0000000000017941 */ /* 0x000fea0003800200 */
.L_x_354:
        /* <DEDUP_REMOVED lines=35> */
.L_x_372:
[----:B------:R-:W-:Y:S05]  /*0d40*/  BSYNC.RECONVERGENT B1 ;  /* 0x0000000000017941 */ /* 0x000fea0003800200 */
.L_x_371:
        /* <DEDUP_REMOVED lines=31> */
.L_x_374:
[----:B------:R-:W-:Y:S05]  /*0f40*/  BSYNC.RECONVERGENT B1 ;  /* 0x0000000000017941 */ /* 0x000fea0003800200 */
.L_x_373:
        /* <DEDUP_REMOVED lines=31> */
.L_x_376:
[----:B------:R-:W-:Y:S05]  /*1140*/  BSYNC.RECONVERGENT B1 ;  /* 0x0000000000017941 */ /* 0x000fea0003800200 */
.L_x_375:
        /* <DEDUP_REMOVED lines=31> */
.L_x_378:
[----:B------:R-:W-:Y:S05]  /*1340*/  BSYNC.RECONVERGENT B1 ;  /* 0x0000000000017941 */ /* 0x000fea0003800200 */
.L_x_377:
[----:B------:R-:W-:Y:S01]  /*1350*/  ISETP.GT.AND P0, PT, R9, 0xf, PT ;  /* 0x0000000f0900780c */ /* 0x000fe20003f04270 */
[----:B-1----:R1:W1:Y:S01]  /*1360*/  SHFL.DOWN PT, R6, R4, 0x10, 0x1f ;  /* 0x0a001f0004067f89 */ /* 0x00226200000e0000 */
[----:B------:R-:W-:Y:S01]  /*1370*/  BSSY.RECONVERGENT B1, `(.L_x_379) ;  /* 0x000001d000017945 */ /* 0x000fe20003800200 */
[----:B0-----:R-:W-:Y:S01]  /*1380*/  MOV R14, R8 ;  /* 0x00000008000e7202 */ /* 0x001fe20000000f00 */
[----:B----4-:R-:W-:Y:S01]  /*1390*/  IMAD.MOV.U32 R15, RZ, RZ, R10 ;  /* 0x000000ffff0f7224 */ /* 0x010fe200078e000a */
[----:B--2---:R0:W2:Y:S01]  /*13a0*/  SHFL.DOWN PT, R7, R5, 0x10, 0x1f ;  /* 0x0a001f0005077f89 */ /* 0x0040a200000e0000 */
[----:B------:R-:W-:Y:S02]  /*13b0*/  IMAD.MOV.U32 R2, RZ, RZ, R4 ;  /* 0x000000ffff027224 */ /* 0x000fe400078e0004 */
[----:B------:R-:W-:Y:S01]  /*13c0*/  IMAD.MOV.U32 R3, RZ, RZ, R5 ;  /* 0x000000ffff037224 */ /* 0x000fe200078e0005 */
[----:B------:R0:W4:Y:S04]  /*13d0*/  SHFL.DOWN PT, R11, R8, 0x10, 0x1f ;  /* 0x0a001f00080b7f89 */ /* 0x00012800000e0000 */
        /* <DEDUP_REMOVED lines=22> */
.L_x_380:
[----:B------:R-:W-:Y:S05]  /*1540*/  BSYNC.RECONVERGENT B1 ;  /* 0x0000000000017941 */ /* 0x000fea0003800200 */
.L_x_379:
        /* <DEDUP_REMOVED lines=11> */
.L_x_382:
[----:B------:R-:W-:Y:S05]  /*1600*/  BSYNC.RECONVERGENT B1 ;  /* 0x0000000000017941 */ /* 0x000fea0003800200 */
.L_x_381:
        /* <DEDUP_REMOVED lines=31> */
.L_x_385:
[----:B------:R-:W-:Y:S05]  /*1800*/  BSYNC.RECONVERGENT B1 ;  /* 0x0000000000017941 */ /* 0x000fea0003800200 */
.L_x_384:
        /* <DEDUP_REMOVED lines=10> */
[----:B------:R-:W-:Y:S01]  /*18b0*/  MOV R15, R26 ;  /* 0x0000001a000f7202 */ /* 0x000fe20000000f00 */
[----:B------:R-:W-:Y:S02]  /*18c0*/  IMAD.MOV.U32 R29, RZ, RZ, R27 ;  /* 0x000000ffff1d7224 */ /* 0x000fe400078e001b */
[----:B------:R-:W-:Y:S02]  /*18d0*/  IMAD.MOV.U32 R4, RZ, RZ, R24 ;  /* 0x000000ffff047224 */ /* 0x000fe400078e0018 */
[----:B------:R-:W-:-:S08]  /*18e0*/  IMAD.MOV.U32 R5, RZ, RZ, R25 ;  /* 0x000000ffff057224 */ /* 0x000fd000078e0019 */
        /* <DEDUP_REMOVED lines=9> */
.L_x_387:
[----:B------:R-:W-:Y:S05]  /*1980*/  BSYNC.RECONVERGENT B1 ;  /* 0x0000000000017941 */ /* 0x000fea0003800200 */
.L_x_386:
        /* <DEDUP_REMOVED lines=21> */
.L_x_389:
[----:B------:R-:W-:Y:S05]  /*1ae0*/  BSYNC.RECONVERGENT B1 ;  /* 0x0000000000017941 */ /* 0x000fea0003800200 */
.L_x_388:
        /* <DEDUP_REMOVED lines=23> */
.L_x_391:
[----:B------:R-:W-:Y:S05]  /*1c60*/  BSYNC.RECONVERGENT B1 ;  /* 0x0000000000017941 */ /* 0x000fea0003800200 */
.L_x_390:
        /* <DEDUP_REMOVED lines=21> */
.L_x_393:
[----:B------:R-:W-:Y:S05]  /*1dc0*/  BSYNC.RECONVERGENT B1 ;  /* 0x0000000000017941 */ /* 0x000fea0003800200 */
.L_x_392:
        /* <DEDUP_REMOVED lines=21> */
.L_x_395:
[----:B------:R-:W-:Y:S05]  /*1f20*/  BSYNC.RECONVERGENT B1 ;  /* 0x0000000000017941 */ /* 0x000fea0003800200 */
.L_x_394:
        /* <DEDUP_REMOVED lines=21> */
.L_x_370:
        /* <DEDUP_REMOVED lines=19> */
[----:B0-----:R-:W-:Y:S01]  /*21b0*/  MOV R16, R9 ;  /* 0x0000000900107202 */ /* 0x001fe20000000f00 */
[----:B--2---:R-:W-:Y:S02]  /*21c0*/  IMAD.MOV.U32 R18, RZ, RZ, R11 ;  /* 0x000000ffff127224 */ /* 0x004fe400078e000b */
[----:B------:R-:W-:Y:S02]  /*21d0*/  IMAD.MOV.U32 R2, RZ, RZ, R6 ;  /* 0x000000ffff027224 */ /* 0x000fe400078e0006 */
[----:B------:R-:W-:-:S08]  /*21e0*/  IMAD.MOV.U32 R3, RZ, RZ, R7 ;  /* 0x000000ffff037224 */ /* 0x000fd000078e0007 */
        /* <DEDUP_REMOVED lines=15> */
.L_x_397:
[----:B------:R-:W-:Y:S05]  /*22e0*/  BSYNC.RECONVERGENT B1 ;  /* 0x0000000000017941 */ /* 0x000fea0003800200 */
.L_x_396:
        /* <DEDUP_REMOVED lines=32> */
.L_x_399:
[----:B------:R-:W-:Y:S05]  /*24f0*/  BSYNC.RECONVERGENT B1 ;  /* 0x0000000000017941 */ /* 0x000fea0003800200 */
.L_x_398:
[----:B-1----:R-:W-:Y:S01]  /*2500*/  VIADD R2, R4, 0x4 ;  /* 0x0000000404027836 */ /* 0x002fe20000000000 */
[----:B---3--:R1:W3:Y:S01]  /*2510*/  SHFL.DOWN PT, R8, R6, 0x4, R5 ;  /* 0x0880000006087989 */ /* 0x0082e200000e0005 */
[----:B------:R-:W-:Y:S01]  /*2520*/  BSSY.RECONVERGENT B1, `(.L_x_400) ;  /* 0x000001e000017945 */ /* 0x000fe20003800200 */
[----:B------:R-:W-:Y:S01]  /*2530*/  IMAD.MOV.U32 R14, RZ, RZ, R10 ;  /* 0x000000ffff0e7224 */ /* 0x000fe200078e000a */
[----:B------:R-:W-:Y:S01]  /*2540*/  MOV R3, R7 ;  /* 0x0000000700037202 */ /* 0x000fe20000000f00 */
[----:B0-----:R1:W0:Y:S01]  /*2550*/  SHFL.DOWN PT, R9, R7, 0x4, R5 ;  /* 0x0880000007097989 */ /* 0x00122200000e0005 */
[----:B------:R-:W-:Y:S01]  /*2560*/  ISETP.GT.AND P0, PT, R2, R5, PT ;  /* 0x000000050200720c */ /* 0x000fe20003f04270 */
[----:B------:R-:W-:Y:S02]  /*2570*/  IMAD.MOV.U32 R16, RZ, RZ, R12 ;  /* 0x000000ffff107224 */ /* 0x000fe400078e000c */
[----:B--2---:R1:W2:Y:S01]  /*2580*/  SHFL.DOWN PT, R11, R10, 0x4, R5 ;  /* 0x088000000a0b7989 */ /* 0x0042a200000e0005 */
[----:B------:R-:W-:-:S03]  /*2590*/  IMAD.MOV.U32 R2, RZ, RZ, R6 ;  /* 0x000000ffff027224 */ /* 0x000fc600078e0006 */
[----:B----4-:R1:W4:Y:S06]  /*25a0*/  SHFL.DOWN PT, R13, R12, 0x4, R5 ;  /* 0x088000000c0d7989 */ /* 0x01032c00000e0005 */
        /* <DEDUP_REMOVED lines=21> */
.L_x_401:
[----:B------:R-:W-:Y:S05]  /*2700*/  BSYNC.RECONVERGENT B1 ;  /* 0x0000000000017941 */ /* 0x000fea0003800200 */
.L_x_400:
        /* <DEDUP_REMOVED lines=32> */
.L_x_403:
[----:B------:R-:W-:Y:S05]  /*2910*/  BSYNC.RECONVERGENT B1 ;  /* 0x0000000000017941 */ /* 0x000fea0003800200 */
.L_x_402:
[----:B-1----:R-:W-:Y:S01]  /*2920*/  VIADD R2, R4, 0x10 ;  /* 0x0000001004027836 */ /* 0x002fe20000000000 */
[----:B---3--:R1:W3:Y:S01]  /*2930*/  SHFL.DOWN PT, R8, R6, 0x10, R5 ;  /* 0x0a00000006087989 */ /* 0x0082e200000e0005 */
[----:B------:R-:W-:Y:S01]  /*2940*/  BSSY.RECONVERGENT B1, `(.L_x_404) ;  /* 0x000001e000017945 */ /* 0x000fe20003800200 */
[----:B------:R-:W-:Y:S02]  /*2950*/  IMAD.MOV.U32 R14, RZ, RZ, R10 ;  /* 0x000000ffff0e7224 */ /* 0x000fe400078e000a */
[----:B------:R-:W-:Y:S01]  /*2960*/  ISETP.GT.AND P0, PT, R2, R5, PT ;  /* 0x000000050200720c */ /* 0x000fe20003f04270 */
[----:B0-----:R1:W0:Y:S01]  /*2970*/  SHFL.DOWN PT, R9, R7, 0x10, R5 ;  /* 0x0a00000007097989 */ /* 0x00122200000e0005 */
[----:B------:R-:W-:Y:S01]  /*2980*/  IMAD.MOV.U32 R15, RZ, RZ, R12 ;  /* 0x000000ffff0f7224 */ /* 0x000fe200078e000c */
[----:B------:R-:W-:Y:S01]  /*2990*/  MOV R2, R6 ;  /* 0x0000000600027202 */ /* 0x000fe20000000f00 */
[----:B------:R-:W-:Y:S01]  /*29a0*/  IMAD.MOV.U32 R3, RZ, RZ, R7 ;  /* 0x000000ffff037224 */ /* 0x000fe200078e0007 */
[----:B--2---:R1:W2:Y:S04]  /*29b0*/  SHFL.DOWN PT, R11, R10, 0x10, R5 ;  /* 0x0a0000000a0b7989 */ /* 0x0042a800000e0005 */
        /* <DEDUP_REMOVED lines=22> */
.L_x_405:
[----:B------:R-:W-:Y:S05]  /*2b20*/  BSYNC.RECONVERGENT B1 ;  /* 0x0000000000017941 */ /* 0x000fea0003800200 */
.L_x_404:
        /* <DEDUP_REMOVED lines=11> */
.L_x_407:
[----:B------:R-:W-:Y:S05]  /*2be0*/  BSYNC.RECONVERGENT B1 ;  /* 0x0000000000017941 */ /* 0x000fea0003800200 */
.L_x_406:
        /* <DEDUP_REMOVED lines=35> */
.L_x_409:
[----:B------:R-:W-:Y:S05]  /*2e20*/  BSYNC.RECONVERGENT B1 ;  /* 0x0000000000017941 */ /* 0x000fea0003800200 */
.L_x_408:
[----:B------:R-:W-:Y:S01]  /*2e30*/  UISETP.GE.AND UP0, UPT, UR8, 0x41, UPT ;  /* 0x000000410800788c */ /* 0x000fe2000bf06270 */
[----:B0-----:R-:W-:Y:S01]  /*2e40*/  IMAD.MOV.U32 R9, RZ, RZ, R11 ;  /* 0x000000ffff097224 */ /* 0x001fe200078e000b */
[----:B------:R-:W-:Y:S01]  /*2e50*/  MOV R2, R4 ;  /* 0x0000000400027202 */ /* 0x000fe20000000f00 */
[----:B------:R-:W-:Y:S02]  /*2e60*/  IMAD.MOV.U32 R0, RZ, RZ, R8 ;  /* 0x000000ffff007224 */ /* 0x000fe400078e0008 */
[----:B------:R-:W-:-:S04]  /*2e70*/  IMAD.MOV.U32 R3, RZ, RZ, R5 ;  /* 0x000000ffff037224 */ /* 0x000fc800078e0005 */
        /* <DEDUP_REMOVED lines=27> */
.L_x_411:
[----:B------:R-:W-:Y:S05]  /*3030*/  BSYNC.RECONVERGENT B1 ;  /* 0x0000000000017941 */ /* 0x000fea0003800200 */
.L_x_410:
        /* <DEDUP_REMOVED lines=32> */
.L_x_413:
[----:B------:R-:W-:Y:S05]  /*3240*/  BSYNC.RECONVERGENT B1 ;  /* 0x0000000000017941 */ /* 0x000fea0003800200 */
.L_x_412:
[----:B------:R-:W-:Y:S01]  /*3250*/  UISETP.GE.AND UP0, UPT, UR8, 0x81, UPT ;  /* 0x000000810800788c */ /* 0x000fe2000bf06270 */
[----:B------:R-:W-:Y:S01]  /*3260*/  IMAD.MOV.U32 R9, RZ, RZ, R11 ;  /* 0x000000ffff097224 */ /* 0x000fe200078e000b */
        /* <DEDUP_REMOVED lines=30> */
.L_x_415:
[----:B------:R-:W-:Y:S05]  /*3450*/  BSYNC.RECONVERGENT B1 ;  /* 0x0000000000017941 */ /* 0x000fea0003800200 */
.L_x_414:
        /* <DEDUP_REMOVED lines=32> */
.L_x_417:
[----:B------:R-:W-:Y:S05]  /*3660*/  BSYNC.RECONVERGENT B1 ;  /* 0x0000000000017941 */ /* 0x000fea0003800200 */
.L_x_416:
        /* <DEDUP_REMOVED lines=13> */
[----:B------:R-:W-:Y:S01]  /*3740*/  MOV R6, R2 ;  /* 0x0000000200067202 */ /* 0x000fe20000000f00 */
[----:B------:R-:W-:Y:S02]  /*3750*/  IMAD.MOV.U32 R7, RZ, RZ, R3 ;  /* 0x000000ffff077224 */ /* 0x000fe400078e0003 */
[----:B-1----:R-:W-:Y:S02]  /*3760*/  IMAD.MOV.U32 R9, RZ, RZ, R12 ;  /* 0x000000ffff097224 */ /* 0x002fe400078e000c */
        /* <DEDUP_REMOVED lines=16> */
.L_x_419:
[----:B------:R-:W-:Y:S05]  /*3870*/  BSYNC.RECONVERGENT B1 ;  /* 0x0000000000017941 */ /* 0x000fea0003800200 */
.L_x_418:
        /* <DEDUP_REMOVED lines=32> */
.L_x_351:
        /* <DEDUP_REMOVED lines=34> */
[----:B------:R-:W-:-:S04]  /*3ca0*/  IMAD.MOV.U32 R15, RZ, RZ, 0x500 ;  /* 0x00000500ff0f7424 */ /* 0x000fc800078e00ff */
        /* <DEDUP_REMOVED lines=8> */
[----:B------:R-:W-:Y:S02]  /*3d30*/  @P2 MOV R9, R13 ;  /* 0x0000000d00092202 */ /* 0x000fe40000000f00 */
[----:B------:R-:W-:-:S04]  /*3d40*/  @P2 SEL R7, R11, R7, P0 ;  /* 0x000000070b072207 */ /* 0x000fc80000000000 */
        /* <DEDUP_REMOVED lines=10> */
[----:B------:R-:W-:Y:S06]  /*3df0*/  BRA.U !UP0, `(.L_x_420) ;  /* 0x0000000508287547 */ /* 0x000fec000b800000 */
[----:B------:R-:W-:Y:S01]  /*3e00*/  IMAD.MOV.U32 R25, RZ, RZ, R2 ;  /* 0x000000ffff197224 */ /* 0x000fe200078e0002 */
[----:B------:R-:W0:Y:S01]  /*3e10*/  LDCU UR4, c[0x0][0x390] ;  /* 0x00007200ff0477ac */ /* 0x000e220008000800 */
[----:B------:R-:W-:Y:S02]  /*3e20*/  IMAD.MOV.U32 R24, RZ, RZ, R3 ;  /* 0x000000ffff187224 */ /* 0x000fe400078e0003 */
[----:B------:R-:W-:-:S07]  /*3e30*/  IMAD.MOV.U32 R27, RZ, RZ, 0x500 ;  /* 0x00000500ff1b7424 */ /* 0x000fce00078e00ff */
.L_x_421:
[----:B------:R-:W1:Y:S01]  /*3e40*/  LDC.64 R22, c[0x0][0x380] ;  /* 0x0000e000ff167b82 */ /* 0x000e620000000a00 */
[----:B------:R-:W-:-:S04]  /*3e50*/  IMAD.IADD R3, R0, 0x1, R27 ;  /* 0x0000000100037824 */ /* 0x000fc800078e021b */
[----:B-1----:R-:W-:-:S05]  /*3e60*/  IMAD.WIDE.U32 R22, R3, 0x10, R22 ;  /* 0x0000001003167825 */ /* 0x002fca00078e0016 */
        /* <DEDUP_REMOVED lines=14> */
[----:B------:R-:W-:Y:S02]  /*3f50*/  @P2 FSEL R29, R5, R21, P0 ;  /* 0x00000015051d2208 */ /* 0x000fe40000000000 */
[----:B------:R-:W2:Y:S01]  /*3f60*/  LDG.E.64.CONSTANT R4, desc[UR6][R22.64+0x4000] ;  /* 0x0040000616047981 */ /* 0x000ea2000c1e9b00 */
[----:B------:R-:W-:Y:S02]  /*3f70*/  @P2 IMAD.MOV.U32 R20, RZ, RZ, R26 ;  /* 0x000000ffff142224 */ /* 0x000fe400078e001a */
[----:B------:R-:W-:-:S06]  /*3f80*/  @P2 IMAD.MOV.U32 R21, RZ, RZ, R29 ;  /* 0x000000ffff152224 */ /* 0x000fcc00078e001d */
        /* <DEDUP_REMOVED lines=32> */
[----:B------:R-:W-:-:S05]  /*4190*/  VIADD R7, R27, 0xa00 ;  /* 0x00000a001b077836 */ /* 0x000fca0000000000 */
[----:B0-----:R-:W-:Y:S01]  /*41a0*/  ISETP.GT.AND P1, PT, R7, UR4, PT ;  /* 0x0000000407007c0c */ /* 0x001fe2000bf24270 */
[----:B------:R-:W-:-:S04]  /*41b0*/  VIADD R15, R27, 0x500 ;  /* 0x000005001b0f7836 */ /* 0x000fc80000000000 */
[----:B------:R-:W-:Y:S01]  /*41c0*/  IMAD.MOV.U32 R27, RZ, RZ, R15 ;  /* 0x000000ffff1b7224 */ /* 0x000fe200078e000f */
        /* <DEDUP_REMOVED lines=11> */
[----:B------:R-:W-:Y:S01]  /*4280*/  IMAD.MOV.U32 R24, RZ, RZ, R3 ;  /* 0x000000ffff187224 */ /* 0x000fe200078e0003 */
[----:B------:R-:W-:Y:S06]  /*4290*/  @!P1 BRA `(.L_x_421) ;  /* 0xfffffff800e89947 */ /* 0x000fec000383ffff */
.L_x_420:
[----:B------:R-:W-:-:S13]  /*42a0*/  ISETP.GE.AND P0, PT, R15, UR4, PT ;  /* 0x000000040f007c0c */ /* 0x000fda000bf06270 */
        /* <DEDUP_REMOVED lines=12> */
[----:B------:R-:W0:Y:S01]  /*4370*/  LDC.64 R6, c[0x0][0x380] ;  /* 0x0000e000ff067b82 */ /* 0x000e220000000a00 */
[----:B------:R-:W-:Y:S01]  /*4380*/  LEA.HI R8, R20, 0x1, RZ, 0x18 ;  /* 0x0000000114087811 */ /* 0x000fe200078fc0ff */
[----:B------:R-:W-:Y:S01]  /*4390*/  IMAD.IADD R21, R0, 0x1, R15 ;  /* 0x0000000100157824 */ /* 0x000fe200078e020f */
[----:B------:R-:W-:Y:S02]  /*43a0*/  MOV R12, R0 ;  /* 0x00000000000c7202 */ /* 0x000fe40000000f00 */
[----:B------:R-:W-:-:S05]  /*43b0*/  LOP3.LUT R8, R8, 0x3, RZ, 0xc0, !PT ;  /* 0x0000000308087812 */ /* 0x000fca00078ec0ff */
[----:B------:R-:W-:-:S07]  /*43c0*/  IMAD.MOV R14, RZ, RZ, -R8 ;  /* 0x000000ffff0e7224 */ /* 0x000fce00078e0a08 */
.L_x_428:
[----:B0-----:R-:W-:-:S05]  /*43d0*/  IMAD.WIDE.U32 R18, R21, 0x10, R6 ;  /* 0x0000001015127825 */ /* 0x001fca00078e0006 */
[----:B------:R-:W2:Y:S04]  /*43e0*/  LDG.E.64.CONSTANT R8, desc[UR6][R18.64] ;  /* 0x0000000612087981 */ /* 0x000ea8000c1e9b00 */
[----:B------:R-:W3:Y:S01]  /*43f0*/  LDG.E.64.CONSTANT R10, desc[UR6][R18.64+0x8] ;  /* 0x00000806120a7981 */ /* 0x000ee2000c1e9b00 */
[----:B------:R-:W-:Y:S01]  /*4400*/  VIADD R14, R14, 0x1 ;  /* 0x000000010e0e7836 */ /* 0x000fe20000000000 */
[----:B------:R-:W-:Y:S01]  /*4410*/  BSSY.RECONVERGENT B3, `(.L_x_426) ;  /* 0x000001a000037945 */ /* 0x000fe20003800200 */
[----:B------:R-:W-:Y:S02]  /*4420*/  IMAD.MOV.U32 R23, RZ, RZ, R2 ;  /* 0x000000ffff177224 */ /* 0x000fe400078e0002 */
        /* <DEDUP_REMOVED lines=24> */
.L_x_427:
[----:B------:R-:W-:Y:S05]  /*45b0*/  BSYNC.RECONVERGENT B3 ;  /* 0x0000000000037941 */ /* 0x000fea0003800200 */
.L_x_426:
[----:B------:R-:W-:Y:S02]  /*45c0*/  VIADD R12, R12, 0x100 ;  /* 0x000001000c0c7836 */ /* 0x000fe40000000000 */
[----:B------:R-:W-:Y:S01]  /*45d0*/  VIADD R21, R21, 0x100 ;  /* 0x0000010015157836 */ /* 0x000fe20000000000 */
[----:B------:R-:W-:Y:S06]  /*45e0*/  @P2 BRA `(.L_x_428) ;  /* 0xfffffffc00782947 */ /* 0x000fec000383ffff */
.L_x_425:
[----:B------:R-:W-:Y:S05]  /*45f0*/  BSYNC.RECONVERGENT B2 ;  /* 0x0000000000027941 */ /* 0x000fea0003800200 */
.L_x_424:
[----:B------:R-:W-:-:S13]  /*4600*/  ISETP.GE.U32.AND P0, PT, R20, 0x300, PT ;  /* 0x000003001400780c */ /* 0x000fda0003f06070 */
[----:B------:R-:W-:Y:S05]  /*4610*/  @!P0 BRA `(.L_x_423) ;  /* 0x0000000400c88947 */ /* 0x000fea0003800000 */
[----:B------:R-:W0:Y:S01]  /*4620*/  LDCU.64 UR8, c[0x0][0x380] ;  /* 0x00007000ff0877ac */ /* 0x000e220008000a00 */
[----:B------:R-:W1:Y:S01]  /*4630*/  LDC.64 R10, c[0x0][0x380] ;  /* 0x0000e000ff0a7b82 */ /* 0x000e620000000a00 */
[C---:B------:R-:W-:Y:S01]  /*4640*/  IADD3 R17, P0, PT, R12.reuse, R15, RZ ;  /* 0x0000000f0c117210 */ /* 0x040fe20007f1e0ff */
[----:B------:R-:W-:-:S04]  /*4650*/  IMAD.IADD R15, R12, 0x1, R15 ;  /* 0x000000010c0f7824 */ /* 0x000fc800078e020f */
[----:B------:R-:W-:Y:S01]  /*4660*/  IMAD.X R6, RZ, RZ, RZ, P0 ;  /* 0x000000ffff067224 */ /* 0x000fe200000e06ff */
[----:B0-----:R-:W-:-:S04]  /*4670*/  LEA R14, P1, R17, UR8, 0x4 ;  /* 0x00000008110e7c11 */ /* 0x001fc8000f8220ff */
[----:B------:R-:W-:Y:S02]  /*4680*/  IADD3 R14, P0, PT, R14, 0x3008, RZ ;  /* 0x000030080e0e7810 */ /* 0x000fe40007f1e0ff */
[----:B------:R-:W-:-:S05]  /*4690*/  LEA.HI.X R17, R17, UR9, R6, 0x4, P1 ;  /* 0x0000000911117c11 */ /* 0x000fca00088f2406 */
[----:B------:R-:W-:-:S07]  /*46a0*/  IMAD.X R17, RZ, RZ, R17, P0 ;  /* 0x000000ffff117224 */ /* 0x000fce00000e0611 */
.L_x_437:
[----:B-1----:R-:W-:-:S05]  /*46b0*/  IMAD.WIDE.U32 R8, R15, 0x10, R10 ;  /* 0x000000100f087825 */ /* 0x002fca00078e000a */
[----:B------:R-:W2:Y:S04]  /*46c0*/  LDG.E.64.CONSTANT R22, desc[UR6][R8.64] ;  /* 0x0000000608167981 */ /* 0x000ea8000c1e9b00 */
[----:B------:R0:W3:Y:S02]  /*46d0*/  LDG.E.64.CONSTANT R6, desc[UR6][R8.64+0x8] ;  /* 0x0000080608067981 */ /* 0x0000e4000c1e9b00 */
[----:B0-----:R-:W-:Y:S02]  /*46e0*/  IMAD.MOV.U32 R8, RZ, RZ, R14 ;  /* 0x000000ffff087224 */ /* 0x001fe400078e000e */
[----:B------:R-:W-:-:S05]  /*46f0*/  IMAD.MOV.U32 R9, RZ, RZ, R17 ;  /* 0x000000ffff097224 */ /* 0x000fca00078e0011 */
[----:B------:R0:W5:Y:S04]  /*4700*/  LDG.E.64.CONSTANT R20, desc[UR6][R8.64+-0x2008] ;  /* 0xffdff80608147981 */ /* 0x000168000c1e9b00 */
[----:B------:R0:W5:Y:S01]  /*4710*/  LDG.E.64.CONSTANT R18, desc[UR6][R8.64+-0x2000] ;  /* 0xffe0000608127981 */ /* 0x000162000c1e9b00 */
[----:B------:R-:W-:Y:S01]  /*4720*/  BSSY.RECONVERGENT B2, `(.L_x_429) ;  /* 0x0000015000027945 */ /* 0x000fe20003800200 */
[----:B--2---:R-:W-:Y:S01]  /*4730*/  DSETP.GEU.AND P0, PT, |R4|, |R22|, PT ;  /* 0x400000160400722a */ /* 0x004fe20003f0e200 */
[----:B------:R-:W-:Y:S02]  /*4740*/  IMAD.MOV.U32 R16, RZ, RZ, R22 ;  /* 0x000000ffff107224 */ /* 0x000fe400078e0016 */
[----:B------:R-:W-:Y:S01]  /*4750*/  IMAD.MOV.U32 R17, RZ, RZ, R23 ;  /* 0x000000ffff117224 */ /* 0x000fe200078e0017 */
[----:B---3--:R-:W-:Y:S01]  /*4760*/  MOV R29, R7 ;  /* 0x00000007001d7202 */ /* 0x008fe20000000f00 */
[----:B------:R-:W-:-:S09]  /*4770*/  IMAD.MOV.U32 R27, RZ, RZ, R6 ;  /* 0x000000ffff1b7224 */ /* 0x000fd200078e0006 */
        /* <DEDUP_REMOVED lines=15> */
.L_x_430:
[----:B------:R-:W-:Y:S05]  /*4870*/  BSYNC.RECONVERGENT B2 ;  /* 0x0000000000027941 */ /* 0x000fea0003800200 */
.L_x_429:
[----:B------:R0:W5:Y:S04]  /*4880*/  LDG.E.64.CONSTANT R6, desc[UR6][R8.64+-0x1008] ;  /* 0xffeff80608067981 */ /* 0x000168000c1e9b00 */
[----:B------:R0:W5:Y:S02]  /*4890*/  LDG.E.64.CONSTANT R4, desc[UR6][R8.64+-0x1000] ;  /* 0xfff0000608047981 */ /* 0x000164000c1e9b00 */
[----:B-----5:R-:W-:Y:S01]  /*48a0*/  DSETP.GEU.AND P0, PT, |R16|, |R20|, PT ;  /* 0x400000141000722a */ /* 0x020fe20003f0e200 */
[----:B------:R-:W-:Y:S01]  /*48b0*/  BSSY.RECONVERGENT B2, `(.L_x_431) ;  /* 0x0000014000027945 */ /* 0x000fe20003800200 */
[----:B------:R-:W-:Y:S02]  /*48c0*/  IMAD.MOV.U32 R2, RZ, RZ, R20 ;  /* 0x000000ffff027224 */ /* 0x000fe400078e0014 */
[----:B------:R-:W-:-:S02]  /*48d0*/  IMAD.MOV.U32 R3, RZ, RZ, R21 ;  /* 0x000000ffff037224 */ /* 0x000fc400078e0015 */
        /* <DEDUP_REMOVED lines=17> */
.L_x_432:
[----:B------:R-:W-:Y:S05]  /*49f0*/  BSYNC.RECONVERGENT B2 ;  /* 0x0000000000027941 */ /* 0x000fea0003800200 */
.L_x_431:
[----:B------:R0:W5:Y:S04]  /*4a00*/  LDG.E.64.CONSTANT R16, desc[UR6][R8.64+-0x8] ;  /* 0xfffff80608107981 */ /* 0x000168000c1e9b00 */
[----:B------:R0:W5:Y:S01]  /*4a10*/  LDG.E.64.CONSTANT R18, desc[UR6][R8.64] ;  /* 0x0000000608127981 */ /* 0x000162000c1e9b00 */
[----:B------:R-:W-:Y:S01]  /*4a20*/  DSETP.GEU.AND P0, PT, |R2|, |R6|, PT ;  /* 0x400000060200722a */ /* 0x000fe20003f0e200 */
[----:B------:R-:W-:Y:S01]  /*4a30*/  BSSY.RECONVERGENT B2, `(.L_x_433) ;  /* 0x0000014000027945 */ /* 0x000fe20003800200 */
[----:B------:R-:W-:Y:S02]  /*4a40*/  IMAD.MOV.U32 R20, RZ, RZ, R6 ;  /* 0x000000ffff147224 */ /* 0x000fe400078e0006 */
[----:B------:R-:W-:Y:S02]  /*4a50*/  IMAD.MOV.U32 R21, RZ, RZ, R7 ;  /* 0x000000ffff157224 */ /* 0x000fe400078e0007 */
[----:B------:R-:W-:-:S02]  /*4a60*/  IMAD.MOV.U32 R29, RZ, RZ, R4 ;  /* 0x000000ffff1d7224 */ /* 0x000fc400078e0004 */
        /* <DEDUP_REMOVED lines=16> */
.L_x_434:
[----:B------:R-:W-:Y:S05]  /*4b70*/  BSYNC.RECONVERGENT B2 ;  /* 0x0000000000027941 */ /* 0x000fea0003800200 */
.L_x_433:
[----:B-----5:R-:W-:Y:S01]  /*4b80*/  DSETP.GEU.AND P0, PT, |R20|, |R16|, PT ;  /* 0x400000101400722a */ /* 0x020fe20003f0e200 */
[----:B------:R-:W-:Y:S01]  /*4b90*/  BSSY.RECONVERGENT B2, `(.L_x_435) ;  /* 0x0000014000027945 */ /* 0x000fe20003800200 */
[----:B------:R-:W-:Y:S02]  /*4ba0*/  IMAD.MOV.U32 R4, RZ, RZ, R16 ;  /* 0x000000ffff047224 */ /* 0x000fe400078e0010 */
[----:B------:R-:W-:Y:S02]  /*4bb0*/  IMAD.MOV.U32 R5, RZ, RZ, R17 ;  /* 0x000000ffff057224 */ /* 0x000fe400078e0011 */
[----:B------:R-:W-:Y:S02]  /*4bc0*/  IMAD.MOV.U32 R2, RZ, RZ, R18 ;  /* 0x000000ffff027224 */ /* 0x000fe400078e0012 */
[----:B------:R-:W-:-:S06]  /*4bd0*/  IMAD.MOV.U32 R3, RZ, RZ, R19 ;  /* 0x000000ffff037224 */ /* 0x000fcc00078e0013 */
        /* <DEDUP_REMOVED lines=15> */
.L_x_436:
[----:B------:R-:W-:Y:S05]  /*4cd0*/  BSYNC.RECONVERGENT B2 ;  /* 0x0000000000027941 */ /* 0x000fea0003800200 */
.L_x_435:
[----:B------:R-:W-:Y:S01]  /*4ce0*/  VIADD R12, R12, 0x400 ;  /* 0x000004000c0c7836 */ /* 0x000fe20000000000 */
[----:B------:R-:W-:Y:S01]  /*4cf0*/  IADD3 R14, P1, PT, R8, 0x4000, RZ ;  /* 0x00004000080e7810 */ /* 0x000fe20007f3e0ff */
[----:B------:R-:W-:-:S03]  /*4d00*/  VIADD R15, R15, 0x400 ;  /* 0x000004000f0f7836 */ /* 0x000fc60000000000 */
[----:B------:R-:W-:Y:S01]  /*4d10*/  ISETP.GE.AND P0, PT, R12, R13, PT ;  /* 0x0000000d0c00720c */ /* 0x000fe20003f06270 */
[----:B------:R-:W-:-:S12]  /*4d20*/  IMAD.X R17, RZ, RZ, R9, P1 ;  /* 0x000000ffff117224 */ /* 0x000fd800008e0609 */
[----:B------:R-:W-:Y:S05]  /*4d30*/  @!P0 BRA `(.L_x_437) ;  /* 0xfffffff8005c8947 */ /* 0x000fea000383ffff */
.L_x_423:
[----:B------:R-:W-:Y:S05]  /*4d40*/  BSYNC.RECONVERGENT B1 ;  /* 0x0000000000017941 */ /* 0x000fea0003800200 */
.L_x_422:
        /* <DEDUP_REMOVED lines=32> */
.L_x_439:
[----:B------:R-:W-:Y:S05]  /*4f50*/  BSYNC.RECONVERGENT B1 ;  /* 0x0000000000017941 */ /* 0x000fea0003800200 */
.L_x_438:
        /* <DEDUP_REMOVED lines=12> */
[----:B---3--:R-:W-:Y:S01]  /*5020*/  IMAD.MOV.U32 R8, RZ, RZ, R14 ;  /* 0x000000ffff087224 */ /* 0x008fe200078e000e */
[----:B------:R-:W-:Y:S01]  /*5030*/  MOV R2, R4 ;  /* 0x0000000400027202 */ /* 0x000fe20000000f00 */
[----:B----4-:R-:W-:Y:S02]  /*5040*/  IMAD.MOV.U32 R9, RZ, RZ, R13 ;  /* 0x000000ffff097224 */ /* 0x010fe400078e000d */
        /* <DEDUP_REMOVED lines=16> */
.L_x_441:
[----:B------:R-:W-:Y:S05]  /*5150*/  BSYNC.RECONVERGENT B1 ;  /* 0x0000000000017941 */ /* 0x000fea0003800200 */
.L_x_440:
[----:B------:R-:W-:Y:S01]  /*5160*/  ISETP.GT.AND P0, PT, R10, 0x1b, PT ;  /* 0x0000001b0a00780c */ /* 0x000fe20003f04270 */
[----:B0-----:R0:W0:Y:S01]  /*5170*/  SHFL.DOWN PT, R6, R2, 0x4, 0x1f ;  /* 0x08801f0002067f89 */ /* 0x00102200000e0000 */
[----:B------:R-:W-:Y:S01]  /*5180*/  BSSY.RECONVERGENT B1, `(.L_x_442) ;  /* 0x000001d000017945 */ /* 0x000fe20003800200 */
[----:B------:R-:W-:Y:S02]  /*5190*/  IMAD.MOV.U32 R11, RZ, RZ, R8 ;  /* 0x000000ffff0b7224 */ /* 0x000fe400078e0008 */
[----:B------:R0:W0:Y:S01]  /*51a0*/  SHFL.DOWN PT, R7, R3, 0x4, 0x1f ;  /* 0x08801f0003077f89 */ /* 0x00002200000e0000 */
[----:B------:R-:W-:Y:S02]  /*51b0*/  IMAD.MOV.U32 R12, RZ, RZ, R9 ;  /* 0x000000ffff0c7224 */ /* 0x000fe400078e0009 */
[----:B-1----:R-:W-:Y:S01]  /*51c0*/  IMAD.MOV.U32 R4, RZ, RZ, R2 ;  /* 0x000000ffff047224 */ /* 0x002fe200078e0002 */
[----:B----4-:R1:W4:Y:S01]  /*51d0*/  SHFL.DOWN PT, R13, R8, 0x4, 0x1f ;  /* 0x08801f00080d7f89 */ /* 0x01032200000e0000 */
[----:B--2---:R-:W-:-:S03]  /*51e0*/  IMAD.MOV.U32 R5, RZ, RZ, R3 ;  /* 0x000000ffff057224 */ /* 0x004fc600078e0003 */
[----:B---3--:R1:W2:Y:S01]  /*51f0*/  SHFL.DOWN PT, R14, R9, 0x4, 0x1f ;  /* 0x08801f00090e7f89 */ /* 0x0082a200000e0000 */
[----:B------:R-:W-:Y:S05]  /*5200*/  @P0 BRA `(.L_x_443) ;  /* 0x0000000000500947 */ /* 0x000fea0003800000 */
[----:B0-----:R-:W-:Y:S01]  /*5210*/  DSETP.GEU.AND P0, PT, |R2|, |R6|, PT ;  /* 0x400000060200722a */ /* 0x001fe20003f0e200 */
[----:B----4-:R-:W-:Y:S02]  /*5220*/  IMAD.MOV.U32 R11, RZ, RZ, R13 ;  /* 0x000000ffff0b7224 */ /* 0x010fe400078e000d */
        /* <DEDUP_REMOVED lines=18> */
.L_x_443:
[----:B------:R-:W-:Y:S05]  /*5350*/  BSYNC.RECONVERGENT B1 ;  /* 0x0000000000017941 */ /* 0x000fea0003800200 */
.L_x_442:
[----:B------:R-:W-:Y:S01]  /*5360*/  ISETP.GT.AND P0, PT, R10, 0x17, PT ;  /* 0x000000170a00780c */ /* 0x000fe20003f04270 */
[----:B0-----:R0:W3:Y:S01]  /*5370*/  SHFL.DOWN PT, R2, R4, 0x8, 0x1f ;  /* 0x09001f0004027f89 */ /* 0x0010e200000e0000 */
[----:B------:R-:W-:Y:S01]  /*5380*/  BSSY.RECONVERGENT B1, `(.L_x_444) ;  /* 0x000001d000017945 */ /* 0x000fe20003800200 */
[----:B-1----:R-:W-:Y:S02]  /*5390*/  IMAD.MOV.U32 R8, RZ, RZ, R11 ;  /* 0x000000ffff087224 */ /* 0x002fe400078e000b */
[----:B------:R0:W1:Y:S01]  /*53a0*/  SHFL.DOWN PT, R3, R5, 0x8, 0x1f ;  /* 0x09001f0005037f89 */ /* 0x00006200000e0000 */
[----:B------:R-:W-:Y:S02]  /*53b0*/  IMAD.MOV.U32 R9, RZ, RZ, R12 ;  /* 0x000000ffff097224 */ /* 0x000fe400078e000c */
[----:B------:R-:W-:Y:S01]  /*53c0*/  IMAD.MOV.U32 R6, RZ, RZ, R4 ;  /* 0x000000ffff067224 */ /* 0x000fe200078e0004 */
[----:B--2---:R0:W2:Y:S01]  /*53d0*/  SHFL.DOWN PT, R14, R11, 0x8, 0x1f ;  /* 0x09001f000b0e7f89 */ /* 0x0040a200000e0000 */
[----:B------:R-:W-:-:S03]  /*53e0*/  IMAD.MOV.U32 R7, RZ, RZ, R5 ;  /* 0x000000ffff077224 */ /* 0x000fc600078e0005 */
[----:B----4-:R0:W4:Y:S01]  /*53f0*/  SHFL.DOWN PT, R13, R12, 0x8, 0x1f ;  /* 0x09001f000c0d7f89 */ /* 0x01012200000e0000 */
[----:B------:R-:W-:Y:S05]  /*5400*/  @P0 BRA `(.L_x_445) ;  /* 0x0000000000500947 */ /* 0x000fea0003800000 */
[----:B-1-3--:R-:W-:Y:S01]  /*5410*/  DSETP.GEU.AND P0, PT, |R4|, |R2|, PT ;  /* 0x400000020400722a */ /* 0x00afe20003f0e200 */
[----:B--2---:R-:W-:Y:S01]  /*5420*/  IMAD.MOV.U32 R8, RZ, RZ, R14 ;  /* 0x000000ffff087224 */ /* 0x004fe200078e000e */
        /* <DEDUP_REMOVED lines=18> */
.L_x_445:
[----:B------:R-:W-:Y:S05]  /*5550*/  BSYNC.RECONVERGENT B1 ;  /* 0x0000000000017941 */ /* 0x000fea0003800200 */
.L_x_444:
[----:B------:R-:W-:Y:S01]  /*5560*/  ISETP.GT.AND P0, PT, R10, 0xf, PT ;  /* 0x0000000f0a00780c */ /* 0x000fe20003f04270 */
[----:B0-----:R0:W0:Y:S01]  /*5570*/  SHFL.DOWN PT, R4, R6, 0x10, 0x1f ;  /* 0x0a001f0006047f89 */ /* 0x00102200000e0000 */
[----:B------:R-:W-:Y:S01]  /*5580*/  BSSY.RECONVERGENT B1, `(.L_x_446) ;  /* 0x000001d000017945 */ /* 0x000fe20003800200 */
[----:B--2---:R-:W-:Y:S02]  /*5590*/  IMAD.MOV.U32 R14, RZ, RZ, R8 ;  /* 0x000000ffff0e7224 */ /* 0x004fe400078e0008 */
[----:B------:R2:W0:Y:S01]  /*55a0*/  SHFL.DOWN PT, R5, R7, 0x10, 0x1f ;  /* 0x0a001f0007057f89 */ /* 0x00042200000e0000 */
[----:B------:R-:W-:Y:S02]  /*55b0*/  IMAD.MOV.U32 R15, RZ, RZ, R9 ;  /* 0x000000ffff0f7224 */ /* 0x000fe400078e0009 */
[----:B---3--:R-:W-:Y:S01]  /*55c0*/  IMAD.MOV.U32 R2, RZ, RZ, R6 ;  /* 0x000000ffff027224 */ /* 0x008fe200078e0006 */
[----:B------:R2:W3:Y:S01]  /*55d0*/  SHFL.DOWN PT, R11, R8, 0x10, 0x1f ;  /* 0x0a001f00080b7f89 */ /* 0x0004e200000e0000 */
[----:B-1----:R-:W-:-:S03]  /*55e0*/  IMAD.MOV.U32 R3, RZ, RZ, R7 ;  /* 0x000000ffff037224 */ /* 0x002fc600078e0007 */
[----:B------:R2:W1:Y:S01]  /*55f0*/  SHFL.DOWN PT, R12, R9, 0x10, 0x1f ;  /* 0x0a001f00090c7f89 */ /* 0x00046200000e0000 */
[----:B------:R-:W-:Y:S05]  /*5600*/  @P0 BRA `(.L_x_447) ;  /* 0x0000000000500947 */ /* 0x000fea0003800000 */
[----:B0-----:R-:W-:Y:S01]  /*5610*/  DSETP.GEU.AND P0, PT, |R6|, |R4|, PT ;  /* 0x400000040600722a */ /* 0x001fe20003f0e200 */
[----:B---3--:R-:W-:Y:S02]  /*5620*/  IMAD.MOV.U32 R14, RZ, RZ, R11 ;  /* 0x000000ffff0e7224 */ /* 0x008fe400078e000b */
[----:B-1----:R-:W-:Y:S02]  /*5630*/  IMAD.MOV.U32 R15, RZ, RZ, R12 ;  /* 0x000000ffff0f7224 */ /* 0x002fe400078e000c */
        /* <DEDUP_REMOVED lines=17> */
.L_x_447:
[----:B------:R-:W-:Y:S05]  /*5750*/  BSYNC.RECONVERGENT B1 ;  /* 0x0000000000017941 */ /* 0x000fea0003800200 */
.L_x_446:
        /* <DEDUP_REMOVED lines=11> */
.L_x_449:
[----:B------:R-:W-:Y:S05]  /*5810*/  BSYNC.RECONVERGENT B1 ;  /* 0x0000000000017941 */ /* 0x000fea0003800200 */
.L_x_448:
        /* <DEDUP_REMOVED lines=8> */
[----:B--2---:R-:W2:Y:S04]  /*58a0*/  LDS.128 R4, [R0+0x20] ;  /* 0x0000200000047984 */ /* 0x004ea80000000c00 */
[----:B-1--4-:R1:W4:Y:S04]  /*58b0*/  LDS.64 R12, [R0+0x80] ;  /* 0x00008000000c7984 */ /* 0x0123280000000a00 */
[----:B---3--:R1:W3:Y:S01]  /*58c0*/  LDS.128 R8, [R0+0x30] ;  /* 0x0000300000087984 */ /* 0x0082e20000000c00 */
[----:B0-----:R-:W-:Y:S01]  /*58d0*/  DSETP.GEU.AND P0, PT, |R2|, |R16|, PT ;  /* 0x400000100200722a */ /* 0x001fe20003f0e200 */
[----:B------:R-:W-:-:S02]  /*58e0*/  IMAD.MOV.U32 R24, RZ, RZ, R16 ;  /* 0x000000ffff187224 */ /* 0x000fc400078e0010 */
[----:B------:R-:W-:Y:S02]  /*58f0*/  IMAD.MOV.U32 R25, RZ, RZ, R17 ;  /* 0x000000ffff197224 */ /* 0x000fe400078e0011 */
[----:B--2---:R-:W-:Y:S02]  /*5900*/  IMAD.MOV.U32 R27, RZ, RZ, R4 ;  /* 0x000000ffff1b7224 */ /* 0x004fe400078e0004 */
[----:B------:R-:W-:-:S07]  /*5910*/  IMAD.MOV.U32 R29, RZ, RZ, R5 ;  /* 0x000000ffff1d7224 */ /* 0x000fce00078e0005 */
[----:B-1-34-:R-:W-:Y:S05]  /*5920*/  @!P0 BRA `(.L_x_451) ;  /* 0x0000000000388947 */ /* 0x01afea0003800000 */
        /* <DEDUP_REMOVED lines=14> */
.L_x_451:
[----:B------:R-:W-:Y:S05]  /*5a10*/  BSYNC.RECONVERGENT B1 ;  /* 0x0000000000017941 */ /* 0x000fea0003800200 */
.L_x_450:
        /* <DEDUP_REMOVED lines=23> */
.L_x_453:
[----:B------:R-:W-:Y:S05]  /*5b90*/  BSYNC.RECONVERGENT B1 ;  /* 0x0000000000017941 */ /* 0x000fea0003800200 */
.L_x_452:
        /* <DEDUP_REMOVED lines=21> */
.L_x_455:
[----:B------:R-:W-:Y:S05]  /*5cf0*/  BSYNC.RECONVERGENT B1 ;  /* 0x0000000000017941 */ /* 0x000fea0003800200 */
.L_x_454:
        /* <DEDUP_REMOVED lines=23> */
.L_x_457:
[----:B------:R-:W-:Y:S05]  /*5e70*/  BSYNC.RECONVERGENT B1 ;  /* 0x0000000000017941 */ /* 0x000fea0003800200 */
.L_x_456:
[----:B------:R-:W-:Y:S01]  /*5e80*/  DSETP.GEU.AND P0, PT, |R14|, |R22|, PT ;  /* 0x400000160e00722a */ /* 0x000fe20003f0e200 */
[----:B------:R-:W-:Y:S01]  /*5e90*/  BSSY.RECONVERGENT B1, `(.L_x_458) ;  /* 0x0000014000017945 */ /* 0x000fe20003800200 */
[----:B------:R-:W-:Y:S01]  /*5ea0*/  MOV R2, R22 ;  /* 0x0000001600027202 */ /* 0x000fe20000000f00 */
[----:B------:R-:W-:Y:S02]  /*5eb0*/  IMAD.MOV.U32 R3, RZ, RZ, R23 ;  /* 0x000000ffff037224 */ /* 0x000fe400078e0017 */
[----:B-1----:R-:W-:Y:S02]  /*5ec0*/  IMAD.MOV.U32 R19, RZ, RZ, R8 ;  /* 0x000000ffff137224 */ /* 0x002fe400078e0008 */
        /* <DEDUP_REMOVED lines=16> */
.L_x_459:
[----:B------:R-:W-:Y:S05]  /*5fd0*/  BSYNC.RECONVERGENT B1 ;  /* 0x0000000000017941 */ /* 0x000fea0003800200 */
.L_x_458:
        /* <DEDUP_REMOVED lines=21> */
.L_x_461:
[----:B------:R-:W-:Y:S05]  /*6130*/  BSYNC.RECONVERGENT B1 ;  /* 0x0000000000017941 */ /* 0x000fea0003800200 */
.L_x_460:
        /* <DEDUP_REMOVED lines=20> */
.L_x_383:
[----:B------:R-:W-:Y:S05]  /*6280*/  BSYNC.RECONVERGENT B0 ;  /* 0x0000000000007941 */ /* 0x000fea0003800200 */
.L_x_350:
[----:B------:R-:W-:Y:S05]  /*6290*/  @P1 EXIT ;  /* 0x000000000000194d */ /* 0x000fea0003800000 */
[----:B01----:R-:W0:Y:S02]  /*62a0*/  LDC.64 R4, c[0x0][0x388] ;  /* 0x0000e200ff047b82 */ /* 0x003e240000000a00 */
[----:B0-----:R-:W-:Y:S04]  /*62b0*/  STG.E.64 desc[UR6][R4.64], R2 ;  /* 0x0000000204007986 */ /* 0x001fe8000c101b06 */
[----:B------:R-:W-:Y:S01]  /*62c0*/  STG.E.64 desc[UR6][R4.64+0x8], R14 ;  /* 0x0000080e04007986 */ /* 0x000fe2000c101b06 */
[----:B------:R-:W-:Y:S05]  /*62d0*/  EXIT ;  /* 0x000000000000794d */ /* 0x000fea0003800000 */
.L_x_462:
        /* <DEDUP_REMOVED lines=10> */
.L_x_762:


//--------------------- .text._ZN6thrust24THRUST_300001_SM_1000_NS8cuda_cub4core6detail13_kernel_agentINS1_8__reduce10DrainAgentIiEEJN3cub18CUB_300001_SM_10009GridQueueIjEEiEEEvDpT0_ --------------------------
	.section	.text._ZN6thrust24THRUST_300001_SM_1000_NS8cuda_cub4core6detail13_kernel_agentINS1_8__reduce10DrainAgentIiEEJN3cub18CUB_300001_SM_10009GridQueueIjEEiEEEvDpT0_,"ax",@progbits
	.align	128
        .global         _ZN6thrust24THRUST_300001_SM_1000_NS8cuda_cub4core6detail13_kernel_agentINS1_8__reduce10DrainAgentIiEEJN3cub18CUB_300001_SM_10009GridQueueIjEEiEEEvDpT0_
        .type           _ZN6thrust24THRUST_300001_SM_1000_NS8cuda_cub4core6detail13_kernel_agentINS1_8__reduce10DrainAgentIiEEJN3cub18CUB_300001_SM_10009GridQueueIjEEiEEEvDpT0_,@function
        .size           _ZN6thrust24THRUST_300001_SM_1000_NS8cuda_cub4core6detail13_kernel_agentINS1_8__reduce10DrainAgentIiEEJN3cub18CUB_300001_SM_10009GridQueueIjEEiEEEvDpT0_,(.L_x_763 - _ZN6thrust24THRUST_300001_SM_1000_NS8cuda_cub4core6detail13_kernel_agentINS1_8__reduce10DrainAgentIiEEJN3cub18CUB_300001_SM_10009GridQueueIjEEiEEEvDpT0_)
        .other          _ZN6thrust24THRUST_300001_SM_1000_NS8cuda_cub4core6detail13_kernel_agentINS1_8__reduce10DrainAgentIiEEJN3cub18CUB_300001_SM_10009GridQueueIjEEiEEEvDpT0_,@"STO_CUDA_ENTRY STV_DEFAULT"
_ZN6thrust24THRUST_300001_SM_1000_NS8cuda_cub4core6detail13_kernel_agentINS1_8__reduce10DrainAgentIiEEJN3cub18CUB_300001_SM_10009GridQueueIjEEiEEEvDpT0_:
.text._ZN6thrust24THRUST_300001_SM_1000_NS8cuda_cub4core6detail13_kernel_agentINS1_8__reduce10DrainAgentIiEEJN3cub18CUB_300001_SM_10009GridQueueIjEEiEEEvDpT0_:
[----:B------:R-:W-:Y:S08]  /*0000*/  LDC R1, c[0x0][0x37c] ;  /* 0x0000df00ff017b82 */ /* 0x000ff00000000800 */
[----:B------:R-:W0:Y:S01]  /*0010*/  LDC.64 R2, c[0x0][0x380] ;  /* 0x0000e000ff027b82 */ /* 0x000e220000000a00 */
[----:B------:R-:W0:Y:S07]  /*0020*/  LDCU.64 UR4, c[0x0][0x358] ;  /* 0x00006b00ff0477ac */ /* 0x000e2e0008000a00 */
[----:B------:R-:W1:Y:S01]  /*0030*/  LDC R5, c[0x0][0x388] ;  /* 0x0000e200ff057b82 */ /* 0x000e620000000800 */
[----:B0-----:R-:W-:Y:S04]  /*0040*/  STG.E desc[UR4][R2.64+0x4], RZ ;  /* 0x000004ff02007986 */ /* 0x001fe8000c101904 */
[----:B-1----:R-:W-:Y:S01]  /*0050*/  STG.E desc[UR4][R2.64], R5 ;  /* 0x0000000502007986 */ /* 0x002fe2000c101904 */
[----:B------:R-:W-:Y:S05]  /*0060*/  EXIT ;  /* 0x000000000000794d */ /* 0x000fea0003800000 */
.L_x_463:
        /* <DEDUP_REMOVED lines=9> */
.L_x_763:


//--------------------- .text._ZN6thrust24THRUST_300001_SM_1000_NS8cuda_cub4core6detail13_kernel_agentINS1_8__reduce11ReduceAgentINS0_12zip_iteratorIN4cuda3std3__45tupleIJNS0_10device_ptrIdEENS0_17counting_iteratorIlNS0_11use_defaultESF_SF_EEEEEEEPNSB_IJdlEEESJ_iNS1_9__extrema9arg_max_fIdl10comparatorEEEEJSI_SK_iN3cub18CUB_300001_SM_100013GridEvenShareIiEENSR_9GridQueueIjEESO_EEEvDpT0_ --------------------------
	.section	.text._ZN6thrust24THRUST_300001_SM_1000_NS8cuda_cub4core6detail13_kernel_agentINS1_8__reduce11ReduceAgentINS0_12zip_iteratorIN4cuda3std3__45tupleIJNS0_10device_ptrIdEENS0_17counting_iteratorIlNS0_11use_defaultESF_SF_EEEEEEEPNSB_IJdlEEESJ_iNS1_9__extrema9arg_max_fIdl10comparatorEEEEJSI_SK_iN3cub18CUB_300001_SM_100013GridEvenShareIiEENSR_9GridQueueIjEESO_EEEvDpT0_,"ax",@progbits
	.align	128
        .global         _ZN6thrust24THRUST_300001_SM_1000_NS8cuda_cub4core6detail13_kernel_agentINS1_8__reduce11ReduceAgentINS0_12zip_iteratorIN4cuda3std3__45tupleIJNS0_10device_ptrIdEENS0_17counting_iteratorIlNS0_11use_defaultESF_SF_EEEEEEEPNSB_IJdlEEESJ_iNS1_9__extrema9arg_max_fIdl10comparatorEEEEJSI_SK_iN3cub18CUB_300001_SM_100013GridEvenShareIiEENSR_9GridQueueIjEESO_EEEvDpT0_
        .type           _ZN6thrust24THRUST_300001_SM_1000_NS8cuda_cub4core6detail13_kernel_agentINS1_8__reduce11ReduceAgentINS0_12zip_iteratorIN4cuda3std3__45tupleIJNS0_10device_ptrIdEENS0_17counting_iteratorIlNS0_11use_defaultESF_SF_EEEEEEEPNSB_IJdlEEESJ_iNS1_9__extrema9arg_max_fIdl10comparatorEEEEJSI_SK_iN3cub18CUB_300001_SM_100013GridEvenShareIiEENSR_9GridQueueIjEESO_EEEvDpT0_,@function
        .size           _ZN6thrust24THRUST_300001_SM_1000_NS8cuda_cub4core6detail13_kernel_agentINS1_8__reduce11ReduceAgentINS0_12zip_iteratorIN4cuda3std3__45tupleIJNS0_10device_ptrIdEENS0_17counting_iteratorIlNS0_11use_defaultESF_SF_EEEEEEEPNSB_IJdlEEESJ_iNS1_9__extrema9arg_max_fIdl10comparatorEEEEJSI_SK_iN3cub18CUB_300001_SM_100013GridEvenShareIiEENSR_9GridQueueIjEESO_EEEvDpT0_,(.L_x_764 - _ZN6thrust24THRUST_300001_SM_1000_NS8cuda_cub4core6detail13_kernel_agentINS1_8__reduce11ReduceAgentINS0_12zip_iteratorIN4cuda3std3__45tupleIJNS0_10device_ptrIdEENS0_17counting_iteratorIlNS0_11use_defaultESF_SF_EEEEEEEPNSB_IJdlEEESJ_iNS1_9__extrema9arg_max_fIdl10comparatorEEEEJSI_SK_iN3cub18CUB_300001_SM_100013GridEvenShareIiEENSR_9GridQueueIjEESO_EEEvDpT0_)
        .other          _ZN6thrust24THRUST_300001_SM_1000_NS8cuda_cub4core6detail13_kernel_agentINS1_8__reduce11ReduceAgentINS0_12zip_iteratorIN4cuda3std3__45tupleIJNS0_10device_ptrIdEENS0_17counting_iteratorIlNS0_11use_defaultESF_SF_EEEEEEEPNSB_IJdlEEESJ_iNS1_9__extrema9arg_max_fIdl10comparatorEEEEJSI_SK_iN3cub18CUB_300001_SM_100013GridEvenShareIiEENSR_9GridQueueIjEESO_EEEvDpT0_,@"STO_CUDA_ENTRY STV_DEFAULT"
_ZN6thrust24THRUST_300001_SM_1000_NS8cuda_cub4core6detail13_kernel_agentINS1_8__reduce11ReduceAgentINS0_12zip_iteratorIN4cuda3std3__45tupleIJNS0_10device_ptrIdEENS0_17counting_iteratorIlNS0_11use_defaultESF_SF_EEEEEEEPNSB_IJdlEEESJ_iNS1_9__extrema9arg_max_fIdl10comparatorEEEEJSI_SK_iN3cub18CUB_300001_SM_100013GridEvenShareIiEENSR_9GridQueueIjEESO_EEEvDpT0_:
.text._ZN6thrust24THRUST_300001_SM_1000_NS8cuda_cub4core6detail13_kernel_agentINS1_8__reduce11ReduceAgentINS0_12zip_iteratorIN4cuda3std3__45tupleIJNS0_10device_ptrIdEENS0_17counting_iteratorIlNS0_11use_defaultESF_SF_EEEEEEEPNSB_IJdlEEESJ_iNS1_9__extrema9arg_max_fIdl10comparatorEEEEJSI_SK_iN3cub18CUB_300001_SM_100013GridEvenShareIiEENSR_9GridQueueIjEESO_EEEvDpT0_:
[----:B------:R-:W-:Y:S01]  /*0000*/  LDC R1, c[0x0][0x37c] ;  /* 0x0000df00ff017b82 */ /* 0x000fe20000000800 */
[----:B------:R-:W0:Y:S01]  /*0010*/  S2R R0, SR_CTAID.X ;  /* 0x0000000000007919 */ /* 0x000e220000002500 */
[----:B------:R-:W1:Y:S01]  /*0020*/  LDCU UR4, c[0x0][0x398] ;  /* 0x00007300ff0477ac */ /* 0x000e620008000800 */
[----:B------:R-:W-:Y:S01]  /*0030*/  BSSY.RECONVERGENT B0, `(.L_x_464) ;  /* 0x000066d000007945 */ /* 0x000fe20003800200 */
[----:B------:R-:W2:Y:S01]  /*0040*/  LDCU UR6, c[0x0][0x370] ;  /* 0x00006e00ff0677ac */ /* 0x000ea20008000800 */
[----:B------:R-:W3:Y:S01]  /*0050*/  LDCU.64 UR10, c[0x0][0x358] ;  /* 0x00006b00ff0a77ac */ /* 0x000ee20008000a00 */
[----:B-1----:R-:W-:Y:S01]  /*0060*/  IMAD.U32 R7, RZ, RZ, UR4 ;  /* 0x00000004ff077e24 */ /* 0x002fe2000f8e00ff */
[----:B--2---:R-:W-:Y:S01]  /*0070*/  UIMAD UR6, UR6, 0x500, URZ ;  /* 0x00000500060678a4 */ /* 0x004fe2000f8e02ff */
[----:B0-----:R-:W-:-:S04]  /*0080*/  IMAD R10, R0, 0x500, RZ ;  /* 0x00000500000a7824 */ /* 0x001fc800078e02ff */
[----:B------:R-:W-:-:S05]  /*0090*/  VIADD R2, R10, 0x500 ;  /* 0x000005000a027836 */ /* 0x000fca0000000000 */
[----:B------:R-:W-:-:S13]  /*00a0*/  ISETP.GT.AND P0, PT, R2, R7, PT ;  /* 0x000000070200720c */ /* 0x000fda0003f04270 */
[----:B---3--:R-:W-:Y:S05]  /*00b0*/  @!P0 BRA `(.L_x_465) ;  /* 0x0000003800d08947 */ /* 0x008fea0003800000 */
[----:B------:R-:W0:Y:S01]  /*00c0*/  S2R R5, SR_TID.X ;  /* 0x0000000000057919 */ /* 0x000e220000002100 */
[----:B------:R-:W-:Y:S01]  /*00d0*/  IMAD.IADD R4, R7, 0x1, -R10 ;  /* 0x0000000107047824 */ /* 0x000fe200078e0a0a */
[----:B------:R-:W1:Y:S01]  /*00e0*/  LDCU.64 UR6, c[0x0][0x388] ;  /* 0x00007100ff0677ac */ /* 0x000e620008000a00 */
[----:B------:R-:W-:Y:S01]  /*00f0*/  BSSY.RECONVERGENT B1, `(.L_x_466) ;  /* 0x0000010000017945 */ /* 0x000fe20003800200 */
[----:B------:R-:W-:Y:S01]  /*0100*/  IMAD.MOV.U32 R8, RZ, RZ, RZ ;  /* 0x000000ffff087224 */ /* 0x000fe200078e00ff */
[----:B------:R-:W-:Y:S01]  /*0110*/  CS2R R2, SRZ ;  /* 0x0000000000027805 */ /* 0x000fe2000001ff00 */
[----:B------:R-:W2:Y:S01]  /*0120*/  LDCU.64 UR8, c[0x0][0x388] ;  /* 0x00007100ff0877ac */ /* 0x000ea20008000a00 */
[----:B------:R-:W-:Y:S01]  /*0130*/  IMAD.MOV.U32 R6, RZ, RZ, RZ ;  /* 0x000000ffff067224 */ /* 0x000fe200078e00ff */
[----:B0-----:R-:W-:Y:S01]  /*0140*/  ISETP.GE.AND P0, PT, R5, R4, PT ;  /* 0x000000040500720c */ /* 0x001fe20003f06270 */
[----:B------:R-:W-:-:S12]  /*0150*/  IMAD.MOV.U32 R9, RZ, RZ, R5 ;  /* 0x000000ffff097224 */ /* 0x000fd800078e0005 */
[----:B-12---:R-:W-:Y:S05]  /*0160*/  @P0 BRA `(.L_x_467) ;  /* 0x0000000000200947 */ /* 0x006fea0003800000 */
[----:B------:R-:W0:Y:S01]  /*0170*/  LDC.64 R2, c[0x0][0x380] ;  /* 0x0000e000ff027b82 */ /* 0x000e220000000a00 */
[----:B------:R-:W-:Y:S01]  /*0180*/  IMAD.IADD R11, R10, 0x1, R5 ;  /* 0x000000010a0b7824 */ /* 0x000fe200078e0205 */
[----:B------:R-:W1:Y:S03]  /*0190*/  LDCU.64 UR4, c[0x0][0x388] ;  /* 0x00007100ff0477ac */ /* 0x000e660008000a00 */
[----:B0-----:R-:W-:-:S06]  /*01a0*/  IMAD.WIDE R2, R11, 0x8, R2 ;  /* 0x000000080b027825 */ /* 0x001fcc00078e0202 */
[----:B------:R-:W5:Y:S01]  /*01b0*/  LDG.E.64 R2, desc[UR10][R2.64] ;  /* 0x0000000a02027981 */ /* 0x000f62000c1e1b00 */
[----:B-1----:R-:W-:Y:S01]  /*01c0*/  IADD3 R8, P0, PT, R11, UR4, RZ ;  /* 0x000000040b087c10 */ /* 0x002fe2000ff1e0ff */
[----:B------:R-:W-:-:S03]  /*01d0*/  VIADD R9, R5, 0x100 ;  /* 0x0000010005097836 */ /* 0x000fc60000000000 */
[----:B------:R-:W-:-:S09]  /*01e0*/  LEA.HI.X.SX32 R6, R11, UR5, 0x1, P0 ;  /* 0x000000050b067c11 */ /* 0x000fd200080f0eff */
.L_x_467:
[----:B------:R-:W-:Y:S05]  /*01f0*/  BSYNC.RECONVERGENT B1 ;  /* 0x0000000000017941 */ /* 0x000fea0003800200 */
.L_x_466:
        /* <DEDUP_REMOVED lines=9> */
[----:B------:R-:W0:Y:S01]  /*0290*/  LDC.64 R12, c[0x0][0x380] ;  /* 0x0000e000ff0c7b82 */ /* 0x000e220000000a00 */
[----:B------:R-:W-:Y:S01]  /*02a0*/  LEA.HI R7, R18, 0x1, RZ, 0x18 ;  /* 0x0000000112077811 */ /* 0x000fe200078fc0ff */
[----:B------:R-:W-:-:S03]  /*02b0*/  IMAD.IADD R11, R10, 0x1, R9 ;  /* 0x000000010a0b7824 */ /* 0x000fc600078e0209 */
[----:B------:R-:W-:-:S05]  /*02c0*/  LOP3.LUT R7, R7, 0x3, RZ, 0xc0, !PT ;  /* 0x0000000307077812 */ /* 0x000fca00078ec0ff */
[----:B------:R-:W-:-:S07]  /*02d0*/  IMAD.MOV R7, RZ, RZ, -R7 ;  /* 0x000000ffff077224 */ /* 0x000fce00078e0a07 */
.L_x_474:
[----:B0-----:R-:W-:-:S06]  /*02e0*/  IMAD.WIDE R14, R11, 0x8, R12 ;  /* 0x000000080b0e7825 */ /* 0x001fcc00078e020c */
[----:B------:R-:W2:Y:S01]  /*02f0*/  LDG.E.64 R14, desc[UR10][R14.64] ;  /* 0x0000000a0e0e7981 */ /* 0x000ea2000c1e1b00 */
[----:B------:R-:W-:Y:S01]  /*0300*/  IADD3 R22, P1, PT, R11, UR6, RZ ;  /* 0x000000060b167c10 */ /* 0x000fe2000ff3e0ff */
[----:B------:R-:W-:Y:S01]  /*0310*/  VIADD R7, R7, 0x1 ;  /* 0x0000000107077836 */ /* 0x000fe20000000000 */
[----:B------:R-:W-:Y:S01]  /*0320*/  BSSY.RECONVERGENT B3, `(.L_x_472) ;  /* 0x000001b000037945 */ /* 0x000fe20003800200 */
[----:B------:R-:W-:Y:S01]  /*0330*/  IMAD.MOV.U32 R19, RZ, RZ, R8 ;  /* 0x000000ffff137224 */ /* 0x000fe200078e0008 */
[----:B------:R-:W-:Y:S01]  /*0340*/  LEA.HI.X.SX32 R21, R11, UR7, 0x1, P1 ;  /* 0x000000070b157c11 */ /* 0x000fe200088f0eff */
[----:B------:R-:W-:Y:S01]  /*0350*/  IMAD.MOV.U32 R20, RZ, RZ, R6 ;  /* 0x000000ffff147224 */ /* 0x000fe200078e0006 */
[----:B------:R-:W-:Y:S01]  /*0360*/  ISETP.NE.AND P2, PT, R7, RZ, PT ;  /* 0x000000ff0700720c */ /* 0x000fe20003f45270 */
[----:B-----5:R-:W-:Y:S02]  /*0370*/  IMAD.MOV.U32 R16, RZ, RZ, R2 ;  /* 0x000000ffff107224 */ /* 0x020fe400078e0002 */
[----:B------:R-:W-:-:S02]  /*0380*/  IMAD.MOV.U32 R17, RZ, RZ, R3 ;  /* 0x000000ffff117224 */ /* 0x000fc400078e0003 */
[----:B------:R-:W-:Y:S02]  /*0390*/  IMAD.MOV.U32 R8, RZ, RZ, R22 ;  /* 0x000000ffff087224 */ /* 0x000fe400078e0016 */
        /* <DEDUP_REMOVED lines=19> */
.L_x_473:
[----:B------:R-:W-:Y:S05]  /*04d0*/  BSYNC.RECONVERGENT B3 ;  /* 0x0000000000037941 */ /* 0x000fea0003800200 */
.L_x_472:
[----:B------:R-:W-:Y:S02]  /*04e0*/  VIADD R9, R9, 0x100 ;  /* 0x0000010009097836 */ /* 0x000fe40000000000 */
[----:B------:R-:W-:Y:S01]  /*04f0*/  VIADD R11, R11, 0x100 ;  /* 0x000001000b0b7836 */ /* 0x000fe20000000000 */
[----:B------:R-:W-:Y:S06]  /*0500*/  @P2 BRA `(.L_x_474) ;  /* 0xfffffffc00742947 */ /* 0x000fec000383ffff */
.L_x_471:
[----:B------:R-:W-:Y:S05]  /*0510*/  BSYNC.RECONVERGENT B2 ;  /* 0x0000000000027941 */ /* 0x000fea0003800200 */
.L_x_470:
[----:B------:R-:W-:-:S13]  /*0520*/  ISETP.GE.U32.AND P0, PT, R18, 0x300, PT ;  /* 0x000003001200780c */ /* 0x000fda0003f06070 */
[----:B------:R-:W-:Y:S05]  /*0530*/  @!P0 BRA `(.L_x_469) ;  /* 0x0000000400cc8947 */ /* 0x000fea0003800000 */
[----:B------:R-:W0:Y:S01]  /*0540*/  LDC.64 R12, c[0x0][0x380] ;  /* 0x0000e000ff0c7b82 */ /* 0x000e220000000a00 */
[----:B------:R-:W-:-:S04]  /*0550*/  IMAD.IADD R7, R10, 0x1, R9 ;  /* 0x000000010a077824 */ /* 0x000fc800078e0209 */
[C---:B------:R-:W-:Y:S02]  /*0560*/  VIADD R27, R7.reuse, 0x100 ;  /* 0x00000100071b7836 */ /* 0x040fe40000000000 */
[C---:B------:R-:W-:Y:S02]  /*0570*/  VIADD R26, R7.reuse, 0x200 ;  /* 0x00000200071a7836 */ /* 0x040fe40000000000 */
[----:B------:R-:W-:Y:S01]  /*0580*/  VIADD R25, R7, 0x300 ;  /* 0x0000030007197836 */ /* 0x000fe20000000000 */
[----:B0-----:R-:W-:-:S05]  /*0590*/  IADD3 R10, P0, PT, R12, 0x1000, RZ ;  /* 0x000010000c0a7810 */ /* 0x001fca0007f1e0ff */
[----:B------:R-:W-:-:S08]  /*05a0*/  IMAD.X R11, RZ, RZ, R13, P0 ;  /* 0x000000ffff0b7224 */ /* 0x000fd000000e060d */
.L_x_483:
[----:B------:R-:W-:-:S05]  /*05b0*/  IMAD.WIDE R22, R7, 0x8, R10 ;  /* 0x0000000807167825 */ /* 0x000fca00078e020a */
[----:B------:R-:W2:Y:S04]  /*05c0*/  LDG.E.64 R20, desc[UR10][R22.64+-0x1000] ;  /* 0xfff0000a16147981 */ /* 0x000ea8000c1e1b00 */
[----:B-----5:R0:W5:Y:S04]  /*05d0*/  LDG.E.64 R16, desc[UR10][R22.64+-0x800] ;  /* 0xfff8000a16107981 */ /* 0x020168000c1e1b00 */
[----:B------:R0:W5:Y:S04]  /*05e0*/  LDG.E.64 R14, desc[UR10][R22.64] ;  /* 0x0000000a160e7981 */ /* 0x000168000c1e1b00 */
[----:B------:R0:W5:Y:S01]  /*05f0*/  LDG.E.64 R12, desc[UR10][R22.64+0x800] ;  /* 0x0008000a160c7981 */ /* 0x000162000c1e1b00 */
[C---:B------:R-:W-:Y:S01]  /*0600*/  IADD3 R29, P1, PT, R7.reuse, UR8, RZ ;  /* 0x00000008071d7c10 */ /* 0x040fe2000ff3e0ff */
[----:B------:R-:W-:Y:S03]  /*0610*/  BSSY.RECONVERGENT B2, `(.L_x_475) ;  /* 0x0000016000027945 */ /* 0x000fe60003800200 */
[----:B------:R-:W-:Y:S01]  /*0620*/  LEA.HI.X.SX32 R31, R7, UR9, 0x1, P1 ;  /* 0x00000009071f7c11 */ /* 0x000fe200088f0eff */
[----:B------:R-:W-:-:S03]  /*0630*/  IMAD.MOV.U32 R24, RZ, RZ, R29 ;  /* 0x000000ffff187224 */ /* 0x000fc600078e001d */
[----:B------:R-:W-:Y:S01]  /*0640*/  MOV R28, R31 ;  /* 0x0000001f001c7202 */ /* 0x000fe20000000f00 */
        /* <DEDUP_REMOVED lines=18> */
.L_x_476:
[----:B------:R-:W-:Y:S05]  /*0770*/  BSYNC.RECONVERGENT B2 ;  /* 0x0000000000027941 */ /* 0x000fea0003800200 */
.L_x_475:
[----:B-----5:R-:W-:Y:S01]  /*0780*/  DSETP.GEU.AND P0, PT, |R18|, |R16|, PT ;  /* 0x400000101200722a */ /* 0x020fe20003f0e200 */
[C---:B------:R-:W-:Y:S01]  /*0790*/  IADD3 R21, P1, PT, R27.reuse, UR8, RZ ;  /* 0x000000081b157c10 */ /* 0x040fe2000ff3e0ff */
[----:B------:R-:W-:Y:S01]  /*07a0*/  BSSY.RECONVERGENT B2, `(.L_x_477) ;  /* 0x0000015000027945 */ /* 0x000fe20003800200 */
[----:B------:R-:W-:Y:S02]  /*07b0*/  IMAD.MOV.U32 R2, RZ, RZ, R16 ;  /* 0x000000ffff027224 */ /* 0x000fe400078e0010 */
[----:B------:R-:W-:Y:S01]  /*07c0*/  LEA.HI.X.SX32 R23, R27, UR9, 0x1, P1 ;  /* 0x000000091b177c11 */ /* 0x000fe200088f0eff */
[----:B------:R-:W-:Y:S02]  /*07d0*/  IMAD.MOV.U32 R6, RZ, RZ, R21 ;  /* 0x000000ffff067224 */ /* 0x000fe400078e0015 */
[----:B------:R-:W-:Y:S02]  /*07e0*/  IMAD.MOV.U32 R3, RZ, RZ, R17 ;  /* 0x000000ffff037224 */ /* 0x000fe400078e0011 */
[----:B------:R-:W-:-:S04]  /*07f0*/  IMAD.MOV.U32 R8, RZ, RZ, R23 ;  /* 0x000000ffff087224 */ /* 0x000fc800078e0017 */
        /* <DEDUP_REMOVED lines=15> */
.L_x_478:
[----:B------:R-:W-:Y:S05]  /*08f0*/  BSYNC.RECONVERGENT B2 ;  /* 0x0000000000027941 */ /* 0x000fea0003800200 */
.L_x_477:
[----:B------:R-:W-:Y:S01]  /*0900*/  DSETP.GEU.AND P0, PT, |R2|, |R14|, PT ;  /* 0x4000000e0200722a */ /* 0x000fe20003f0e200 */
[C---:B------:R-:W-:Y:S01]  /*0910*/  IADD3 R21, P1, PT, R26.reuse, UR8, RZ ;  /* 0x000000081a157c10 */ /* 0x040fe2000ff3e0ff */
[----:B------:R-:W-:Y:S01]  /*0920*/  BSSY.RECONVERGENT B2, `(.L_x_479) ;  /* 0x0000016000027945 */ /* 0x000fe20003800200 */
[----:B------:R-:W-:Y:S01]  /*0930*/  IADD3 R29, P2, PT, R25, UR8, RZ ;  /* 0x00000008191d7c10 */ /* 0x000fe2000ff5e0ff */
[----:B------:R-:W-:Y:S01]  /*0940*/  IMAD.MOV.U32 R16, RZ, RZ, R14 ;  /* 0x000000ffff107224 */ /* 0x000fe200078e000e */
        /* <DEDUP_REMOVED lines=19> */
.L_x_480:
[----:B------:R-:W-:Y:S05]  /*0a80*/  BSYNC.RECONVERGENT B2 ;  /* 0x0000000000027941 */ /* 0x000fea0003800200 */
.L_x_479:
[----:B------:R-:W-:Y:S01]  /*0a90*/  DSETP.GEU.AND P0, PT, |R16|, |R12|, PT ;  /* 0x4000000c1000722a */ /* 0x000fe20003f0e200 */
[----:B------:R-:W-:Y:S01]  /*0aa0*/  LEA.HI.X.SX32 R14, R25, UR9, 0x1, P2 ;  /* 0x00000009190e7c11 */ /* 0x000fe200090f0eff */
[----:B------:R-:W-:Y:S01]  /*0ab0*/  BSSY.RECONVERGENT B2, `(.L_x_481) ;  /* 0x0000014000027945 */ /* 0x000fe20003800200 */
[----:B------:R-:W-:Y:S02]  /*0ac0*/  IMAD.MOV.U32 R8, RZ, RZ, R29 ;  /* 0x000000ffff087224 */ /* 0x000fe400078e001d */
[----:B------:R-:W-:Y:S02]  /*0ad0*/  IMAD.MOV.U32 R2, RZ, RZ, R12 ;  /* 0x000000ffff027224 */ /* 0x000fe400078e000c */
[----:B------:R-:W-:Y:S02]  /*0ae0*/  IMAD.MOV.U32 R6, RZ, RZ, R14 ;  /* 0x000000ffff067224 */ /* 0x000fe400078e000e */
[----:B------:R-:W-:-:S05]  /*0af0*/  IMAD.MOV.U32 R3, RZ, RZ, R13 ;  /* 0x000000ffff037224 */ /* 0x000fca00078e000d */
        /* <DEDUP_REMOVED lines=15> */
.L_x_482:
[----:B------:R-:W-:Y:S05]  /*0bf0*/  BSYNC.RECONVERGENT B2 ;  /* 0x0000000000027941 */ /* 0x000fea0003800200 */
.L_x_481:
[----:B------:R-:W-:Y:S02]  /*0c00*/  VIADD R9, R9, 0x400 ;  /* 0x0000040009097836 */ /* 0x000fe40000000000 */
[----:B------:R-:W-:Y:S02]  /*0c10*/  VIADD R27, R27, 0x400 ;  /* 0x000004001b1b7836 */ /* 0x000fe40000000000 */
[----:B------:R-:W-:Y:S01]  /*0c20*/  VIADD R26, R26, 0x400 ;  /* 0x000004001a1a7836 */ /* 0x000fe20000000000 */
[----:B------:R-:W-:Y:S01]  /*0c30*/  ISETP.GE.AND P0, PT, R9, R4, PT ;  /* 0x000000040900720c */ /* 0x000fe20003f06270 */
[----:B------:R-:W-:Y:S02]  /*0c40*/  VIADD R25, R25, 0x400 ;  /* 0x0000040019197836 */ /* 0x000fe40000000000 */
[----:B------:R-:W-:-:S10]  /*0c50*/  VIADD R7, R7, 0x400 ;  /* 0x0000040007077836 */ /* 0x000fd40000000000 */
[----:B------:R-:W-:Y:S05]  /*0c60*/  @!P0 BRA `(.L_x_483) ;  /* 0xfffffff800508947 */ /* 0x000fea000383ffff */
.L_x_469:
[----:B------:R-:W-:Y:S05]  /*0c70*/  BSYNC.RECONVERGENT B1 ;  /* 0x0000000000017941 */ /* 0x000fea0003800200 */
.L_x_468:
        /* <DEDUP_REMOVED lines=34> */
.L_x_486:
[----:B------:R-:W-:Y:S05]  /*0ea0*/  BSYNC.RECONVERGENT B1 ;  /* 0x0000000000017941 */ /* 0x000fea0003800200 */
.L_x_485:
        /* <DEDUP_REMOVED lines=31> */
.L_x_488:
[----:B------:R-:W-:Y:S05]  /*10a0*/  BSYNC.RECONVERGENT B1 ;  /* 0x0000000000017941 */ /* 0x000fea0003800200 */
.L_x_487:
[----:B------:R-:W-:Y:S01]  /*10b0*/  ISETP.GT.AND P0, PT, R15, 0x1b, PT ;  /* 0x0000001b0f00780c */ /* 0x000fe20003f04270 */
[----:B---3--:R3:W3:Y:S01]  /*10c0*/  SHFL.DOWN PT, R8, R2, 0x4, 0x1f ;  /* 0x08801f0002087f89 */ /* 0x0086e200000e0000 */
[----:B------:R-:W-:Y:S01]  /*10d0*/  BSSY.RECONVERGENT B1, `(.L_x_489) ;  /* 0x000001d000017945 */ /* 0x000fe20003800200 */
[----:B0-----:R-:W-:Y:S01]  /*10e0*/  MOV R11, R4 ;  /* 0x00000004000b7202 */ /* 0x001fe20000000f00 */
[----:B------:R-:W-:Y:S01]  /*10f0*/  IMAD.MOV.U32 R12, RZ, RZ, R13 ;  /* 0x000000ffff0c7224 */ /* 0x000fe200078e000d */
[----:B------:R0:W0:Y:S01]  /*1100*/  SHFL.DOWN PT, R9, R3, 0x4, 0x1f ;  /* 0x08801f0003097f89 */ /* 0x00002200000e0000 */
[----:B-1----:R-:W-:Y:S02]  /*1110*/  IMAD.MOV.U32 R6, RZ, RZ, R2 ;  /* 0x000000ffff067224 */ /* 0x002fe400078e0002 */
[----:B--2---:R-:W-:Y:S01]  /*1120*/  IMAD.MOV.U32 R7, RZ, RZ, R3 ;  /* 0x000000ffff077224 */ /* 0x004fe200078e0003 */
[----:B----4-:R1:W2:Y:S04]  /*1130*/  SHFL.DOWN PT, R17, R4, 0x4, 0x1f ;  /* 0x08801f0004117f89 */ /* 0x0102a800000e0000 */
[----:B------:R1:W4:Y:S01]  /*1140*/  SHFL.DOWN PT, R10, R13, 0x4, 0x1f ;  /* 0x08801f000d0a7f89 */ /* 0x00032200000e0000 */
        /* <DEDUP_REMOVED lines=21> */
.L_x_490:
[----:B------:R-:W-:Y:S05]  /*12a0*/  BSYNC.RECONVERGENT B1 ;  /* 0x0000000000017941 */ /* 0x000fea0003800200 */
.L_x_489:
[----:B------:R-:W-:Y:S01]  /*12b0*/  ISETP.GT.AND P0, PT, R15, 0x17, PT ;  /* 0x000000170f00780c */ /* 0x000fe20003f04270 */
[----:B---3--:R3:W2:Y:S01]  /*12c0*/  SHFL.DOWN PT, R8, R6, 0x8, 0x1f ;  /* 0x09001f0006087f89 */ /* 0x0086a200000e0000 */
[----:B------:R-:W-:Y:S01]  /*12d0*/  BSSY.RECONVERGENT B1, `(.L_x_491) ;  /* 0x000001d000017945 */ /* 0x000fe20003800200 */
[----:B-1----:R-:W-:Y:S02]  /*12e0*/  IMAD.MOV.U32 R4, RZ, RZ, R11 ;  /* 0x000000ffff047224 */ /* 0x002fe400078e000b */
[----:B0-----:R3:W0:Y:S01]  /*12f0*/  SHFL.DOWN PT, R9, R7, 0x8, 0x1f ;  /* 0x09001f0007097f89 */ /* 0x00162200000e0000 */
[----:B----4-:R-:W-:Y:S02]  /*1300*/  IMAD.MOV.U32 R10, RZ, RZ, R12 ;  /* 0x000000ffff0a7224 */ /* 0x010fe400078e000c */
[----:B------:R-:W-:Y:S01]  /*1310*/  IMAD.MOV.U32 R2, RZ, RZ, R6 ;  /* 0x000000ffff027224 */ /* 0x000fe200078e0006 */
[----:B------:R3:W1:Y:S01]  /*1320*/  SHFL.DOWN PT, R14, R11, 0x8, 0x1f ;  /* 0x09001f000b0e7f89 */ /* 0x00066200000e0000 */
[----:B------:R-:W-:-:S03]  /*1330*/  IMAD.MOV.U32 R3, RZ, RZ, R7 ;  /* 0x000000ffff037224 */ /* 0x000fc600078e0007 */
[----:B------:R3:W4:Y:S01]  /*1340*/  SHFL.DOWN PT, R13, R12, 0x8, 0x1f ;  /* 0x09001f000c0d7f89 */ /* 0x00072200000e0000 */
[----:B------:R-:W-:Y:S05]  /*1350*/  @P0 BRA `(.L_x_492) ;  /* 0x0000000000500947 */ /* 0x000fea0003800000 */
[----:B0-2---:R-:W-:Y:S01]  /*1360*/  DSETP.GEU.AND P0, PT, |R6|, |R8|, PT ;  /* 0x400000080600722a */ /* 0x005fe20003f0e200 */
[----:B-1----:R-:W-:Y:S02]  /*1370*/  IMAD.MOV.U32 R4, RZ, RZ, R14 ;  /* 0x000000ffff047224 */ /* 0x002fe400078e000e */
        /* <DEDUP_REMOVED lines=18> */
.L_x_492:
[----:B------:R-:W-:Y:S05]  /*14a0*/  BSYNC.RECONVERGENT B1 ;  /* 0x0000000000017941 */ /* 0x000fea0003800200 */
.L_x_491:
[----:B------:R-:W-:Y:S01]  /*14b0*/  ISETP.GT.AND P0, PT, R15, 0xf, PT ;  /* 0x0000000f0f00780c */ /* 0x000fe20003f04270 */
[----:B---3--:R3:W1:Y:S01]  /*14c0*/  SHFL.DOWN PT, R6, R2, 0x10, 0x1f ;  /* 0x0a001f0002067f89 */ /* 0x00866200000e0000 */
[----:B------:R-:W-:Y:S01]  /*14d0*/  BSSY.RECONVERGENT B1, `(.L_x_493) ;  /* 0x000001d000017945 */ /* 0x000fe20003800200 */
[----:B--2---:R-:W-:Y:S02]  /*14e0*/  IMAD.MOV.U32 R17, RZ, RZ, R4 ;  /* 0x000000ffff117224 */ /* 0x004fe400078e0004 */
[----:B------:R3:W2:Y:S01]  /*14f0*/  SHFL.DOWN PT, R7, R3, 0x10, 0x1f ;  /* 0x0a001f0003077f89 */ /* 0x0006a200000e0000 */
[----:B------:R-:W-:Y:S02]  /*1500*/  IMAD.MOV.U32 R19, RZ, RZ, R10 ;  /* 0x000000ffff137224 */ /* 0x000fe400078e000a */
[----:B------:R-:W-:Y:S01]  /*1510*/  IMAD.MOV.U32 R12, RZ, RZ, R2 ;  /* 0x000000ffff0c7224 */ /* 0x000fe200078e0002 */
[----:B0-----:R3:W0:Y:S01]  /*1520*/  SHFL.DOWN PT, R9, R4, 0x10, 0x1f ;  /* 0x0a001f0004097f89 */ /* 0x00162200000e0000 */
[----:B----4-:R-:W-:-:S03]  /*1530*/  IMAD.MOV.U32 R13, RZ, RZ, R3 ;  /* 0x000000ffff0d7224 */ /* 0x010fc600078e0003 */
[----:B------:R3:W4:Y:S01]  /*1540*/  SHFL.DOWN PT, R11, R10, 0x10, 0x1f ;  /* 0x0a001f000a0b7f89 */ /* 0x00072200000e0000 */
[----:B------:R-:W-:Y:S05]  /*1550*/  @P0 BRA `(.L_x_494) ;  /* 0x0000000000500947 */ /* 0x000fea0003800000 */
[----:B-12---:R-:W-:Y:S01]  /*1560*/  DSETP.GEU.AND P0, PT, |R2|, |R6|, PT ;  /* 0x400000060200722a */ /* 0x006fe20003f0e200 */
[----:B0-----:R-:W-:Y:S01]  /*1570*/  IMAD.MOV.U32 R17, RZ, RZ, R9 ;  /* 0x000000ffff117224 */ /* 0x001fe200078e0009 */
        /* <DEDUP_REMOVED lines=18> */
.L_x_494:
[----:B------:R-:W-:Y:S05]  /*16a0*/  BSYNC.RECONVERGENT B1 ;  /* 0x0000000000017941 */ /* 0x000fea0003800200 */
.L_x_493:
[----:B------:R-:W-:Y:S01]  /*16b0*/  ISETP.NE.AND P0, PT, R15, RZ, PT ;  /* 0x000000ff0f00720c */ /* 0x000fe20003f05270 */
[----:B------:R-:W-:-:S12]  /*16c0*/  BSSY.RECONVERGENT B1, `(.L_x_495) ;  /* 0x000000b000017945 */ /* 0x000fd80003800200 */
[----:B------:R-:W-:Y:S05]  /*16d0*/  @P0 BRA `(.L_x_496) ;  /* 0x0000000000240947 */ /* 0x000fea0003800000 */
[----:B---3--:R-:W3:Y:S01]  /*16e0*/  S2R R4, SR_CgaCtaId ;  /* 0x0000000000047919 */ /* 0x008ee20000008800 */
[----:B------:R-:W-:Y:S01]  /*16f0*/  MOV R3, 0x400 ;  /* 0x0000040000037802 */ /* 0x000fe20000000f00 */
[----:B------:R-:W-:Y:S01]  /*1700*/  IMAD.MOV.U32 R18, RZ, RZ, R17 ;  /* 0x000000ffff127224 */ /* 0x000fe200078e0011 */
[----:B------:R-:W-:-:S04]  /*1710*/  SHF.R.U32.HI R2, RZ, 0x1, R5 ;  /* 0x00000001ff027819 */ /* 0x000fc80000011605 */
[----:B------:R-:W-:Y:S02]  /*1720*/  LOP3.LUT R2, R2, 0x1f0, RZ, 0xc0, !PT ;  /* 0x000001f002027812 */ /* 0x000fe400078ec0ff */
[----:B---3--:R-:W-:-:S05]  /*1730*/  LEA R3, R4, R3, 0x18 ;  /* 0x0000000304037211 */ /* 0x008fca00078ec0ff */
[----:B------:R-:W-:-:S05]  /*1740*/  IMAD.IADD R3, R2, 0x1, R3 ;  /* 0x0000000102037824 */ /* 0x000fca00078e0203 */
[----:B------:R3:W-:Y:S04]  /*1750*/  STS.64 [R3+0x10], R18 ;  /* 0x0000101203007388 */ /* 0x0007e80000000a00 */
[----:B------:R3:W-:Y:S02]  /*1760*/  STS.64 [R3+0x8], R12 ;  /* 0x0000080c03007388 */ /* 0x0007e40000000a00 */
.L_x_496:
[----:B------:R-:W-:Y:S05]  /*1770*/  BSYNC.RECONVERGENT B1 ;  /* 0x0000000000017941 */ /* 0x000fea0003800200 */
.L_x_495:
[----:B------:R-:W-:Y:S01]  /*1780*/  BAR.SYNC.DEFER_BLOCKING 0x0 ;  /* 0x0000000000007b1d */ /* 0x000fe20000010000 */
[----:B------:R-:W-:-:S13]  /*1790*/  ISETP.NE.AND P1, PT, R5, RZ, PT ;  /* 0x000000ff0500720c */ /* 0x000fda0003f25270 */
[----:B------:R-:W-:Y:S05]  /*17a0*/  @P1 BRA `(.L_x_497) ;  /* 0x0000004c00d41947 */ /* 0x000fea0003800000 */
[----:B---3--:R-:W3:Y:S01]  /*17b0*/  S2R R3, SR_CgaCtaId ;  /* 0x0000000000037919 */ /* 0x008ee20000008800 */
[----:B------:R-:W-:Y:S01]  /*17c0*/  MOV R2, 0x400 ;  /* 0x0000040000027802 */ /* 0x000fe20000000f00 */
[----:B------:R-:W-:Y:S03]  /*17d0*/  BSSY.RECONVERGENT B1, `(.L_x_498) ;  /* 0x000001a000017945 */ /* 0x000fe60003800200 */
[----:B---3--:R-:W-:-:S05]  /*17e0*/  LEA R32, R3, R2, 0x18 ;  /* 0x0000000203207211 */ /* 0x008fca00078ec0ff */
[----:B-1----:R-:W1:Y:S04]  /*17f0*/  LDS.64 R14, [R32+0x18] ;  /* 0x00001800200e7984 */ /* 0x002e680000000a00 */
[----:B0---4-:R-:W0:Y:S04]  /*1800*/  LDS.128 R8, [R32+0x20] ;  /* 0x0000200020087984 */ /* 0x011e280000000c00 */
[----:B------:R3:W4:Y:S04]  /*1810*/  LDS.64 R2, [R32+0x80] ;  /* 0x0000800020027984 */ /* 0x0007280000000a00 */
[----:B--2---:R3:W2:Y:S01]  /*1820*/  LDS.128 R4, [R32+0x30] ;  /* 0x0000300020047984 */ /* 0x0046a20000000c00 */
        /* <DEDUP_REMOVED lines=20> */
.L_x_499:
[----:B------:R-:W-:Y:S05]  /*1970*/  BSYNC.RECONVERGENT B1 ;  /* 0x0000000000017941 */ /* 0x000fea0003800200 */
.L_x_498:
[----:B------:R0:W1:Y:S01]  /*1980*/  LDS.128 R12, [R32+0x40] ;  /* 0x00004000200c7984 */ /* 0x0000620000000c00 */
[----:B------:R-:W-:Y:S01]  /*1990*/  DSETP.GEU.AND P0, PT, |R28|, |R10|, PT ;  /* 0x4000000a1c00722a */ /* 0x000fe20003f0e200 */
[----:B------:R-:W-:Y:S01]  /*19a0*/  BSSY.RECONVERGENT B1, `(.L_x_500) ;  /* 0x0000017000017945 */ /* 0x000fe20003800200 */
[----:B------:R-:W-:Y:S01]  /*19b0*/  IMAD.MOV.U32 R33, RZ, RZ, R4 ;  /* 0x000000ffff217224 */ /* 0x000fe200078e0004 */
[----:B------:R0:W2:Y:S01]  /*19c0*/  LDS.128 R16, [R32+0x50] ;  /* 0x0000500020107984 */ /* 0x0000a20000000c00 */
[----:B------:R-:W-:Y:S02]  /*19d0*/  IMAD.MOV.U32 R35, RZ, RZ, R5 ;  /* 0x000000ffff237224 */ /* 0x000fe400078e0005 */
[----:B------:R-:W-:Y:S01]  /*19e0*/  IMAD.MOV.U32 R8, RZ, RZ, R10 ;  /* 0x000000ffff087224 */ /* 0x000fe200078e000a */
[----:B------:R0:W3:Y:S01]  /*19f0*/  LDS.128 R20, [R32+0x60] ;  /* 0x0000600020147984 */ /* 0x0000e20000000c00 */
[----:B------:R-:W-:-:S03]  /*1a00*/  IMAD.MOV.U32 R9, RZ, RZ, R11 ;  /* 0x000000ffff097224 */ /* 0x000fc600078e000b */
[----:B------:R0:W4:Y:S03]  /*1a10*/  LDS.128 R24, [R32+0x70] ;  /* 0x0000700020187984 */ /* 0x0001260000000c00 */
        /* <DEDUP_REMOVED lines=15> */
.L_x_501:
[----:B------:R-:W-:Y:S05]  /*1b10*/  BSYNC.RECONVERGENT B1 ;  /* 0x0000000000017941 */ /* 0x000fea0003800200 */
.L_x_500:
        /* <DEDUP_REMOVED lines=21> */
.L_x_503:
[----:B------:R-:W-:Y:S05]  /*1c70*/  BSYNC.RECONVERGENT B1 ;  /* 0x0000000000017941 */ /* 0x000fea0003800200 */
.L_x_502:
[----:B------:R-:W-:Y:S01]  /*1c80*/  DSETP.GEU.AND P0, PT, |R4|, |R14|, PT ;  /* 0x4000000e0400722a */ /* 0x000fe20003f0e200 */
[----:B------:R-:W-:Y:S01]  /*1c90*/  BSSY.RECONVERGENT B1, `(.L_x_504) ;  /* 0x0000014000017945 */ /* 0x000fe20003800200 */
[----:B------:R-:W-:Y:S02]  /*1ca0*/  IMAD.MOV.U32 R6, RZ, RZ, R14 ;  /* 0x000000ffff067224 */ /* 0x000fe400078e000e */
[----:B------:R-:W-:Y:S02]  /*1cb0*/  IMAD.MOV.U32 R7, RZ, RZ, R15 ;  /* 0x000000ffff077224 */ /* 0x000fe400078e000f */
[----:B--2---:R-:W-:Y:S02]  /*1cc0*/  IMAD.MOV.U32 R9, RZ, RZ, R16 ;  /* 0x000000ffff097224 */ /* 0x004fe400078e0010 */
        /* <DEDUP_REMOVED lines=16> */
.L_x_505:
[----:B------:R-:W-:Y:S05]  /*1dd0*/  BSYNC.RECONVERGENT B1 ;  /* 0x0000000000017941 */ /* 0x000fea0003800200 */
.L_x_504:
        /* <DEDUP_REMOVED lines=21> */
.L_x_507:
[----:B------:R-:W-:Y:S05]  /*1f30*/  BSYNC.RECONVERGENT B1 ;  /* 0x0000000000017941 */ /* 0x000fea0003800200 */
.L_x_506:
[----:B------:R-:W-:Y:S01]  /*1f40*/  DSETP.GEU.AND P0, PT, |R4|, |R22|, PT ;  /* 0x400000160400722a */ /* 0x000fe20003f0e200 */
[----:B------:R-:W-:Y:S01]  /*1f50*/  BSSY.RECONVERGENT B1, `(.L_x_508) ;  /* 0x0000014000017945 */ /* 0x000fe20003800200 */
[----:B------:R-:W-:Y:S02]  /*1f60*/  IMAD.MOV.U32 R6, RZ, RZ, R22 ;  /* 0x000000ffff067224 */ /* 0x000fe400078e0016 */
[----:B------:R-:W-:Y:S02]  /*1f70*/  IMAD.MOV.U32 R7, RZ, RZ, R23 ;  /* 0x000000ffff077224 */ /* 0x000fe400078e0017 */
[----:B----4-:R-:W-:Y:S02]  /*1f80*/  IMAD.MOV.U32 R9, RZ, RZ, R24 ;  /* 0x000000ffff097224 */ /* 0x010fe400078e0018 */
        /* <DEDUP_REMOVED lines=16> */
.L_x_509:
[----:B------:R-:W-:Y:S05]  /*2090*/  BSYNC.RECONVERGENT B1 ;  /* 0x0000000000017941 */ /* 0x000fea0003800200 */
.L_x_508:
[----:B------:R-:W-:Y:S01]  /*20a0*/  DSETP.GEU.AND P0, PT, |R6|, |R26|, PT ;  /* 0x4000001a0600722a */ /* 0x000fe20003f0e200 */
[----:B------:R-:W-:Y:S02]  /*20b0*/  IMAD.MOV.U32 R12, RZ, RZ, R26 ;  /* 0x000000ffff0c7224 */ /* 0x000fe400078e001a */
[----:B------:R-:W-:Y:S02]  /*20c0*/  IMAD.MOV.U32 R13, RZ, RZ, R27 ;  /* 0x000000ffff0d7224 */ /* 0x000fe400078e001b */
        /* <DEDUP_REMOVED lines=18> */
.L_x_484:
        /* <DEDUP_REMOVED lines=8> */
[----:B------:R-:W-:Y:S01]  /*2270*/  ISETP.GT.AND P0, PT, R11, R4, PT ;  /* 0x000000040b00720c */ /* 0x000fe20003f04270 */
[----:B------:R-:W-:Y:S02]  /*2280*/  IMAD.IADD R9, R4, 0x1, R9 ;  /* 0x0000000104097824 */ /* 0x000fe400078e0209 */
[----:B------:R-:W-:-:S03]  /*2290*/  IMAD.MOV.U32 R11, RZ, RZ, R3 ;  /* 0x000000ffff0b7224 */ /* 0x000fc600078e0003 */
        /* <DEDUP_REMOVED lines=27> */
.L_x_511:
[----:B------:R-:W-:Y:S05]  /*2450*/  BSYNC.RECONVERGENT B1 ;  /* 0x0000000000017941 */ /* 0x000fea0003800200 */
.L_x_510:
[----:B------:R-:W-:Y:S01]  /*2460*/  VIADD R2, R7, 0x2 ;  /* 0x0000000207027836 */ /* 0x000fe20000000000 */
[----:B--2---:R1:W2:Y:S01]  /*2470*/  SHFL.DOWN PT, R12, R10, 0x2, R9 ;  /* 0x084000000a0c7989 */ /* 0x0042a200000e0009 */
[----:B------:R-:W-:Y:S01]  /*2480*/  BSSY.RECONVERGENT B1, `(.L_x_512) ;  /* 0x000001e000017945 */ /* 0x000fe20003800200 */
[----:B------:R-:W-:Y:S02]  /*2490*/  IMAD.MOV.U32 R8, RZ, RZ, R16 ;  /* 0x000000ffff087224 */ /* 0x000fe400078e0010 */
[----:B------:R-:W-:Y:S01]  /*24a0*/  ISETP.GT.AND P0, PT, R2, R9, PT ;  /* 0x000000090200720c */ /* 0x000fe20003f04270 */
[----:B---3--:R1:W3:Y:S01]  /*24b0*/  SHFL.DOWN PT, R13, R11, 0x2, R9 ;  /* 0x084000000b0d7989 */ /* 0x0082e200000e0009 */
[----:B------:R-:W-:Y:S02]  /*24c0*/  IMAD.MOV.U32 R14, RZ, RZ, R18 ;  /* 0x000000ffff0e7224 */ /* 0x000fe400078e0012 */
[----:B------:R-:W-:Y:S01]  /*24d0*/  IMAD.MOV.U32 R2, RZ, RZ, R10 ;  /* 0x000000ffff027224 */ /* 0x000fe200078e000a */
[----:B----4-:R1:W4:Y:S01]  /*24e0*/  SHFL.DOWN PT, R15, R16, 0x2, R9 ;  /* 0x08400000100f7989 */ /* 0x01032200000e0009 */
[----:B------:R-:W-:-:S03]  /*24f0*/  IMAD.MOV.U32 R3, RZ, RZ, R11 ;  /* 0x000000ffff037224 */ /* 0x000fc600078e000b */
[----:B0-----:R1:W0:Y:S04]  /*2500*/  SHFL.DOWN PT, R17, R18, 0x2, R9 ;  /* 0x0840000012117989 */ /* 0x00122800000e0009 */
[----:B------:R-:W-:Y:S05]  /*2510*/  @P0 BRA `(.L_x_513) ;  /* 0x0000000000500947 */ /* 0x000fea0003800000 */
[----:B--23--:R-:W-:Y:S01]  /*2520*/  DSETP.GEU.AND P0, PT, |R10|, |R12|, PT ;  /* 0x4000000c0a00722a */ /* 0x00cfe20003f0e200 */
[----:B----4-:R-:W-:Y:S02]  /*2530*/  IMAD.MOV.U32 R8, RZ, RZ, R15 ;  /* 0x000000ffff087224 */ /* 0x010fe400078e000f */
[----:B0-----:R-:W-:Y:S02]  /*2540*/  IMAD.MOV.U32 R14, RZ, RZ, R17 ;  /* 0x000000ffff0e7224 */ /* 0x001fe400078e0011 */
        /* <DEDUP_REMOVED lines=17> */
.L_x_513:
[----:B------:R-:W-:Y:S05]  /*2660*/  BSYNC.RECONVERGENT B1 ;  /* 0x0000000000017941 */ /* 0x000fea0003800200 */
.L_x_512:
[----:B------:R-:W-:Y:S01]  /*2670*/  VIADD R6, R7, 0x4 ;  /* 0x0000000407067836 */ /* 0x000fe20000000000 */
[----:B--2---:R2:W2:Y:S01]  /*2680*/  SHFL.DOWN PT, R12, R2, 0x4, R9 ;  /* 0x08800000020c7989 */ /* 0x0044a200000e0009 */
[----:B------:R-:W-:Y:S01]  /*2690*/  BSSY.RECONVERGENT B1, `(.L_x_514) ;  /* 0x000001e000017945 */ /* 0x000fe20003800200 */
[----:B-1----:R-:W-:Y:S02]  /*26a0*/  IMAD.MOV.U32 R16, RZ, RZ, R14 ;  /* 0x000000ffff107224 */ /* 0x002fe400078e000e */
        /* <DEDUP_REMOVED lines=28> */
.L_x_515:
[----:B------:R-:W-:Y:S05]  /*2870*/  BSYNC.RECONVERGENT B1 ;  /* 0x0000000000017941 */ /* 0x000fea0003800200 */
.L_x_514:
[----:B--2---:R-:W-:Y:S01]  /*2880*/  VIADD R2, R7, 0x8 ;  /* 0x0000000807027836 */ /* 0x004fe20000000000 */
[----:B------:R2:W2:Y:S01]  /*2890*/  SHFL.DOWN PT, R12, R10, 0x8, R9 ;  /* 0x090000000a0c7989 */ /* 0x0004a200000e0009 */
        /* <DEDUP_REMOVED lines=30> */
.L_x_517:
[----:B------:R-:W-:Y:S05]  /*2a80*/  BSYNC.RECONVERGENT B1 ;  /* 0x0000000000017941 */ /* 0x000fea0003800200 */
.L_x_516:
[----:B-1----:R-:W-:Y:S01]  /*2a90*/  VIADD R6, R7, 0x10 ;  /* 0x0000001007067836 */ /* 0x002fe20000000000 */
[----:B--2---:R1:W2:Y:S01]  /*2aa0*/  SHFL.DOWN PT, R10, R2, 0x10, R9 ;  /* 0x0a000000020a7989 */ /* 0x0042a200000e0009 */
[----:B------:R-:W-:Y:S01]  /*2ab0*/  BSSY.RECONVERGENT B1, `(.L_x_518) ;  /* 0x000001e000017945 */ /* 0x000fe20003800200 */
[----:B0-----:R-:W-:Y:S01]  /*2ac0*/  IMAD.MOV.U32 R17, RZ, RZ, R8 ;  /* 0x000000ffff117224 */ /* 0x001fe200078e0008 */
[----:B------:R-:W-:Y:S01]  /*2ad0*/  MOV R19, R14 ;  /* 0x0000000e00137202 */ /* 0x000fe20000000f00 */
[----:B------:R1:W0:Y:S01]  /*2ae0*/  SHFL.DOWN PT, R11, R3, 0x10, R9 ;  /* 0x0a000000030b7989 */ /* 0x00022200000e0009 */
[----:B------:R-:W-:Y:S01]  /*2af0*/  ISETP.GT.AND P0, PT, R6, R9, PT ;  /* 0x000000090600720c */ /* 0x000fe20003f04270 */
[----:B------:R-:W-:Y:S02]  /*2b00*/  IMAD.MOV.U32 R12, RZ, RZ, R2 ;  /* 0x000000ffff0c7224 */ /* 0x000fe400078e0002 */
[----:B----4-:R1:W4:Y:S01]  /*2b10*/  SHFL.DOWN PT, R15, R8, 0x10, R9 ;  /* 0x0a000000080f7989 */ /* 0x01032200000e0009 */
[----:B---3--:R-:W-:-:S03]  /*2b20*/  IMAD.MOV.U32 R13, RZ, RZ, R3 ;  /* 0x000000ffff0d7224 */ /* 0x008fc600078e0003 */
[----:B------:R1:W3:Y:S06]  /*2b30*/  SHFL.DOWN PT, R21, R14, 0x10, R9 ;  /* 0x0a0000000e157989 */ /* 0x0002ec00000e0009 */
[----:B------:R-:W-:Y:S05]  /*2b40*/  @P0 BRA `(.L_x_519) ;  /* 0x0000000000500947 */ /* 0x000fea0003800000 */
[----:B0-2---:R-:W-:Y:S01]  /*2b50*/  DSETP.GEU.AND P0, PT, |R2|, |R10|, PT ;  /* 0x4000000a0200722a */ /* 0x005fe20003f0e200 */
        /* <DEDUP_REMOVED lines=19> */
.L_x_519:
[----:B------:R-:W-:Y:S05]  /*2c90*/  BSYNC.RECONVERGENT B1 ;  /* 0x0000000000017941 */ /* 0x000fea0003800200 */
.L_x_518:
[----:B------:R-:W-:Y:S01]  /*2ca0*/  ISETP.NE.AND P0, PT, R7, RZ, PT ;  /* 0x000000ff0700720c */ /* 0x000fe20003f05270 */
[----:B------:R-:W-:-:S12]  /*2cb0*/  BSSY.RECONVERGENT B1, `(.L_x_520) ;  /* 0x000000b000017945 */ /* 0x000fd80003800200 */
[----:B------:R-:W-:Y:S05]  /*2cc0*/  @P0 BRA `(.L_x_521) ;  /* 0x0000000000240947 */ /* 0x000fea0003800000 */
[----:B------:R-:W5:Y:S01]  /*2cd0*/  S2R R6, SR_CgaCtaId ;  /* 0x0000000000067919 */ /* 0x000f620000008800 */
[----:B-1----:R-:W-:Y:S01]  /*2ce0*/  MOV R3, 0x400 ;  /* 0x0000040000037802 */ /* 0x002fe20000000f00 */
[----:B------:R-:W-:Y:S01]  /*2cf0*/  IMAD.MOV.U32 R18, RZ, RZ, R17 ;  /* 0x000000ffff127224 */ /* 0x000fe200078e0011 */
[----:B------:R-:W-:-:S04]  /*2d00*/  SHF.R.U32.HI R2, RZ, 0x1, R5 ;  /* 0x00000001ff027819 */ /* 0x000fc80000011605 */
[----:B------:R-:W-:Y:S02]  /*2d10*/  LOP3.LUT R2, R2, 0x1f0, RZ, 0xc0, !PT ;  /* 0x000001f002027812 */ /* 0x000fe400078ec0ff */
[----:B-----5:R-:W-:-:S05]  /*2d20*/  LEA R3, R6, R3, 0x18 ;  /* 0x0000000306037211 */ /* 0x020fca00078ec0ff */
[----:B------:R-:W-:-:S05]  /*2d30*/  IMAD.IADD R3, R2, 0x1, R3 ;  /* 0x0000000102037824 */ /* 0x000fca00078e0203 */
[----:B------:R1:W-:Y:S04]  /*2d40*/  STS.64 [R3+0x10], R18 ;  /* 0x0000101203007388 */ /* 0x0003e80000000a00 */
[----:B------:R1:W-:Y:S02]  /*2d50*/  STS.64 [R3+0x8], R12 ;  /* 0x0000080c03007388 */ /* 0x0003e40000000a00 */
.L_x_521:
[----:B------:R-:W-:Y:S05]  /*2d60*/  BSYNC.RECONVERGENT B1 ;  /* 0x0000000000017941 */ /* 0x000fea0003800200 */
.L_x_520:
[----:B------:R-:W-:Y:S01]  /*2d70*/  BAR.SYNC.DEFER_BLOCKING 0x0 ;  /* 0x0000000000007b1d */ /* 0x000fe20000010000 */
[----:B------:R-:W-:-:S13]  /*2d80*/  ISETP.NE.AND P1, PT, R5, RZ, PT ;  /* 0x000000ff0500720c */ /* 0x000fda0003f25270 */
[----:B------:R-:W-:Y:S05]  /*2d90*/  @P1 BRA `(.L_x_497) ;  /* 0x0000003800581947 */ /* 0x000fea0003800000 */
[----:B------:R-:W-:Y:S01]  /*2da0*/  ISETP.GE.AND P0, PT, R4, 0x21, PT ;  /* 0x000000210400780c */ /* 0x000fe20003f06270 */
[----:B0-----:R-:W-:Y:S02]  /*2db0*/  IMAD.MOV.U32 R11, RZ, RZ, R17 ;  /* 0x000000ffff0b7224 */ /* 0x001fe400078e0011 */
[----:B-1----:R-:W-:Y:S02]  /*2dc0*/  IMAD.MOV.U32 R14, RZ, RZ, R19 ;  /* 0x000000ffff0e7224 */ /* 0x002fe400078e0013 */
        /* <DEDUP_REMOVED lines=29> */
.L_x_523:
[----:B------:R-:W-:Y:S05]  /*2fa0*/  BSYNC.RECONVERGENT B1 ;  /* 0x0000000000017941 */ /* 0x000fea0003800200 */
.L_x_522:
[----:B------:R-:W-:Y:S01]  /*2fb0*/  ISETP.GE.AND P0, PT, R4, 0x41, PT ;  /* 0x000000410400780c */ /* 0x000fe20003f06270 */
[----:B------:R-:W-:Y:S02]  /*2fc0*/  IMAD.MOV.U32 R5, RZ, RZ, R11 ;  /* 0x000000ffff057224 */ /* 0x000fe400078e000b */
[----:B--2---:R-:W-:Y:S02]  /*2fd0*/  IMAD.MOV.U32 R10, RZ, RZ, R14 ;  /* 0x000000ffff0a7224 */ /* 0x004fe400078e000e */
        /* <DEDUP_REMOVED lines=29> */
.L_x_525:
[----:B------:R-:W-:Y:S05]  /*31b0*/  BSYNC.RECONVERGENT B1 ;  /* 0x0000000000017941 */ /* 0x000fea0003800200 */
.L_x_524:
        /* <DEDUP_REMOVED lines=32> */
.L_x_527:
[----:B------:R-:W-:Y:S05]  /*33c0*/  BSYNC.RECONVERGENT B1 ;  /* 0x0000000000017941 */ /* 0x000fea0003800200 */
.L_x_526:
        /* <DEDUP_REMOVED lines=32> */
.L_x_529:
[----:B------:R-:W-:Y:S05]  /*35d0*/  BSYNC.RECONVERGENT B1 ;  /* 0x0000000000017941 */ /* 0x000fea0003800200 */
.L_x_528:
        /* <DEDUP_REMOVED lines=32> */
.L_x_531:
[----:B------:R-:W-:Y:S05]  /*37e0*/  BSYNC.RECONVERGENT B1 ;  /* 0x0000000000017941 */ /* 0x000fea0003800200 */
.L_x_530:
        /* <DEDUP_REMOVED lines=32> */
.L_x_533:
[----:B------:R-:W-:Y:S05]  /*39f0*/  BSYNC.RECONVERGENT B1 ;  /* 0x0000000000017941 */ /* 0x000fea0003800200 */
.L_x_532:
        /* <DEDUP_REMOVED lines=32> */
.L_x_465:
[----:B------:R-:W0:Y:S01]  /*3c00*/  S2R R4, SR_TID.X ;  /* 0x0000000000047919 */ /* 0x000e220000002100 */
[----:B------:R-:W1:Y:S01]  /*3c10*/  LDCU.128 UR12, c[0x0][0x380] ;  /* 0x00007000ff0c77ac */ /* 0x000e620008000c00 */
[----:B------:R-:W-:Y:S02]  /*3c20*/  SHF.R.S32.HI R5, RZ, 0x1f, R10 ;  /* 0x0000001fff057819 */ /* 0x000fe4000001140a */
[----:B0-----:R-:W-:-:S04]  /*3c30*/  IADD3 R2, P0, PT, R10, R4, RZ ;  /* 0x000000040a027210 */ /* 0x001fc80007f1e0ff */
[----:B-1----:R-:W-:Y:S01]  /*3c40*/  LEA R8, P1, R2, UR12, 0x3 ;  /* 0x0000000c02087c11 */ /* 0x002fe2000f8218ff */
[----:B------:R-:W-:-:S05]  /*3c50*/  IMAD.X R3, RZ, RZ, R5, P0 ;  /* 0x000000ffff037224 */ /* 0x000fca00000e0605 */
[----:B------:R-:W-:-:S05]  /*3c60*/  LEA.HI.X R9, R2, UR13, R3, 0x3, P1 ;  /* 0x0000000d02097c11 */ /* 0x000fca00088f1c03 */
[----:B------:R-:W2:Y:S04]  /*3c70*/  LDG.E.64 R12, desc[UR10][R8.64] ;  /* 0x0000000a080c7981 */ /* 0x000ea8000c1e1b00 */
[----:B------:R-:W2:Y:S04]  /*3c80*/  LDG.E.64 R14, desc[UR10][R8.64+0x800] ;  /* 0x0008000a080e7981 */ /* 0x000ea8000c1e1b00 */
[----:B------:R-:W3:Y:S04]  /*3c90*/  LDG.E.64 R16, desc[UR10][R8.64+0x1000] ;  /* 0x0010000a08107981 */ /* 0x000ee8000c1e1b00 */
[----:B------:R-:W4:Y:S04]  /*3ca0*/  LDG.E.64 R18, desc[UR10][R8.64+0x1800] ;  /* 0x0018000a08127981 */ /* 0x000f28000c1e1b00 */
[----:B------:R0:W5:Y:S01]  /*3cb0*/  LDG.E.64 R2, desc[UR10][R8.64+0x2000] ;  /* 0x0020000a08027981 */ /* 0x000162000c1e1b00 */
[----:B------:R-:W-:Y:S01]  /*3cc0*/  BSSY.RECONVERGENT B1, `(.L_x_534) ;  /* 0x000001f000017945 */ /* 0x000fe20003800200 */
[C---:B0-----:R-:W-:Y:S01]  /*3cd0*/  LOP3.LUT R8, R4.reuse, 0x400, RZ, 0xfc, !PT ;  /* 0x0000040004087812 */ /* 0x041fe200078efcff */
[----:B------:R-:W-:Y:S01]  /*3ce0*/  VIADD R9, R4, 0x200 ;  /* 0x0000020004097836 */ /* 0x000fe20000000000 */
[----:B--2---:R-:W-:-:S06]  /*3cf0*/  DSETP.GEU.AND P0, PT, |R12|, |R14|, PT ;  /* 0x4000000e0c00722a */ /* 0x004fcc0003f0e200 */
[----:B------:R-:W-:Y:S02]  /*3d00*/  FSEL R12, R12, R14, P0 ;  /* 0x0000000e0c0c7208 */ /* 0x000fe40000000000 */
[----:B------:R-:W-:Y:S02]  /*3d10*/  FSEL R13, R13, R15, P0 ;  /* 0x0000000f0d0d7208 */ /* 0x000fe40000000000 */
[----:B------:R-:W-:-:S04]  /*3d20*/  IADD3 R14, P1, PT, R10, UR14, RZ ;  /* 0x0000000e0a0e7c10 */ /* 0x000fc8000ff3e0ff */
[----:B---3--:R-:W-:Y:S01]  /*3d30*/  DSETP.GEU.AND P2, PT, |R12|, |R16|, PT ;  /* 0x400000100c00722a */ /* 0x008fe20003f4e200 */
[----:B------:R-:W-:-:S05]  /*3d40*/  IADD3 R6, P5, PT, R8, R14, RZ ;  /* 0x0000000e08067210 */ /* 0x000fca0007fbe0ff */
[----:B------:R-:W-:Y:S02]  /*3d50*/  FSEL R12, R12, R16, P2 ;  /* 0x000000100c0c7208 */ /* 0x000fe40001000000 */
[----:B------:R-:W-:-:S06]  /*3d60*/  FSEL R13, R13, R17, P2 ;  /* 0x000000110d0d7208 */ /* 0x000fcc0001000000 */
[----:B----4-:R-:W-:-:S06]  /*3d70*/  DSETP.GEU.AND P3, PT, |R12|, |R18|, PT ;  /* 0x400000120c00722a */ /* 0x010fcc0003f6e200 */
[----:B------:R-:W-:Y:S02]  /*3d80*/  FSEL R10, R12, R18, P3 ;  /* 0x000000120c0a7208 */ /* 0x000fe40001800000 */
[----:B------:R-:W-:Y:S02]  /*3d90*/  FSEL R11, R13, R19, P3 ;  /* 0x000000130d0b7208 */ /* 0x000fe40001800000 */
[----:B------:R-:W-:Y:S01]  /*3da0*/  IADD3.X R12, PT, PT, R5, UR15, RZ, P1, !PT ;  /* 0x0000000f050c7c10 */ /* 0x000fe20008ffe4ff */
[C---:B------:R-:W-:Y:S01]  /*3db0*/  VIADD R5, R4.reuse, 0x100 ;  /* 0x0000010004057836 */ /* 0x040fe20000000000 */
[----:B------:R-:W-:Y:S02]  /*3dc0*/  ISETP.LE.AND P1, PT, R7, UR6, PT ;  /* 0x0000000607007c0c */ /* 0x000fe4000bf23270 */
[----:B-----5:R-:W-:Y:S02]  /*3dd0*/  DSETP.GEU.AND P4, PT, |R10|, |R2|, PT ;  /* 0x400000020a00722a */ /* 0x020fe40003f8e200 */
[----:B------:R-:W-:Y:S01]  /*3de0*/  @P2 SEL R9, R4, R5, P0 ;  /* 0x0000000504092207 */ /* 0x000fe20000000000 */
[----:B------:R-:W-:-:S02]  /*3df0*/  IMAD.X R5, RZ, RZ, R12, P5 ;  /* 0x000000ffff057224 */ /* 0x000fc400028e060c */
[----:B------:R-:W-:-:S09]  /*3e00*/  @!P3 VIADD R9, R4, 0x300 ;  /* 0x000003000409b836 */ /* 0x000fd20000000000 */
        /* <DEDUP_REMOVED lines=10> */
.L_x_535:
[----:B------:R-:W-:Y:S05]  /*3eb0*/  BSYNC.RECONVERGENT B1 ;  /* 0x0000000000017941 */ /* 0x000fea0003800200 */
.L_x_534:
        /* <DEDUP_REMOVED lines=12> */
[----:B------:R-:W-:-:S05]  /*3f80*/  IMAD.MOV.U32 R11, RZ, RZ, 0x500 ;  /* 0x00000500ff0b7424 */ /* 0x000fca00078e00ff */
[----:B------:R-:W2:Y:S01]  /*3f90*/  ATOMG.E.ADD.STRONG.GPU PT, R10, desc[UR10][R8.64], R11 ;  /* 0x8000000b080a79a8 */ /* 0x000ea200081ef10a */
[----:B------:R-:W0:Y:S01]  /*3fa0*/  S2UR UR5, SR_CgaCtaId ;  /* 0x00000000000579c3 */ /* 0x000e220000008800 */
[----:B------:R-:W-:Y:S02]  /*3fb0*/  UMOV UR4, 0x400 ;  /* 0x0000040000047882 */ /* 0x000fe40000000000 */
[----:B0-----:R-:W-:Y:S01]  /*3fc0*/  ULEA UR4, UR5, UR4, 0x18 ;  /* 0x0000000405047291 */ /* 0x001fe2000f8ec0ff */
[----:B--2---:R-:W-:-:S08]  /*3fd0*/  VIADD R10, R10, UR6 ;  /* 0x000000060a0a7c36 */ /* 0x004fd00008000000 */
[----:B------:R0:W-:Y:S03]  /*3fe0*/  STS [UR4+0x98], R10 ;  /* 0x0000980aff007988 */ /* 0x0001e60008000804 */
.L_x_538:
[----:B------:R-:W-:Y:S05]  /*3ff0*/  BSYNC.RECONVERGENT B1 ;  /* 0x0000000000017941 */ /* 0x000fea0003800200 */
.L_x_537:
[----:B------:R-:W1:Y:S08]  /*4000*/  S2UR UR5, SR_CgaCtaId ;  /* 0x00000000000579c3 */ /* 0x000e700000008800 */
[----:B------:R-:W-:Y:S06]  /*4010*/  BAR.SYNC.DEFER_BLOCKING 0x0 ;  /* 0x0000000000007b1d */ /* 0x000fec0000010000 */
[----:B------:R-:W-:-:S02]  /*4020*/  UMOV UR4, 0x400 ;  /* 0x0000040000047882 */ /* 0x000fc40000000000 */
[----:B-1----:R-:W-:-:S06]  /*4030*/  ULEA UR4, UR5, UR4, 0x18 ;  /* 0x0000000405047291 */ /* 0x002fcc000f8ec0ff */
[----:B------:R-:W-:-:S05]  /*4040*/  IMAD.U32 R14, RZ, RZ, UR4 ;  /* 0x00000004ff0e7e24 */ /* 0x000fca000f8e00ff */
[----:B------:R-:W0:Y:S02]  /*4050*/  LDS R12, [R14+0x98] ;  /* 0x000098000e0c7984 */ /* 0x000e240000000800 */
[----:B0-----:R-:W-:-:S05]  /*4060*/  VIADD R10, R12, 0x500 ;  /* 0x000005000c0a7836 */ /* 0x001fca0000000000 */
[----:B------:R-:W-:-:S13]  /*4070*/  ISETP.GT.AND P0, PT, R10, R7, PT ;  /* 0x000000070a00720c */ /* 0x000fda0003f04270 */
[----:B------:R-:W-:Y:S05]  /*4080*/  @P0 BRA `(.L_x_539) ;  /* 0x0000000400900947 */ /* 0x000fea0003800000 */
[----:B------:R-:W-:Y:S01]  /*4090*/  BSSY.RECONVERGENT B1, `(.L_x_539) ;  /* 0x0000063000017945 */ /* 0x000fe20003800200 */
[----:B------:R-:W-:Y:S01]  /*40a0*/  IMAD.MOV.U32 R20, RZ, RZ, R2 ;  /* 0x000000ffff147224 */ /* 0x000fe200078e0002 */
[----:B------:R-:W0:Y:S01]  /*40b0*/  LDCU UR7, c[0x0][0x398] ;  /* 0x00007300ff0777ac */ /* 0x000e220008000800 */
[----:B------:R-:W-:Y:S02]  /*40c0*/  IMAD.MOV.U32 R21, RZ, RZ, R3 ;  /* 0x000000ffff157224 */ /* 0x000fe400078e0003 */
[----:B------:R-:W-:Y:S01]  /*40d0*/  IMAD.MOV.U32 R27, RZ, RZ, R6 ;  /* 0x000000ffff1b7224 */ /* 0x000fe200078e0006 */
[----:B------:R-:W1:Y:S01]  /*40e0*/  LDCU.128 UR12, c[0x0][0x380] ;  /* 0x00007000ff0c77ac */ /* 0x000e620008000c00 */
[----:B------:R-:W-:-:S07]  /*40f0*/  IMAD.MOV.U32 R22, RZ, RZ, R5 ;  /* 0x000000ffff167224 */ /* 0x000fce00078e0005 */
.L_x_542:
[----:B------:R-:W-:-:S04]  /*4100*/  IADD3 R28, P0, PT, R4, R12, RZ ;  /* 0x0000000c041c7210 */ /* 0x000fc80007f1e0ff */
[----:B------:R-:W-:Y:S02]  /*4110*/  LEA.HI.X.SX32 R25, R12, RZ, 0x1, P0 ;  /* 0x000000ff0c197211 */ /* 0x000fe400000f0eff */
[----:B-1----:R-:W-:-:S04]  /*4120*/  LEA R6, P0, R28, UR12, 0x3 ;  /* 0x0000000c1c067c11 */ /* 0x002fc8000f8018ff */
[----:B------:R-:W-:-:S05]  /*4130*/  LEA.HI.X R7, R28, UR13, R25, 0x3, P0 ;  /* 0x0000000d1c077c11 */ /* 0x000fca00080f1c19 */
[----:B------:R-:W2:Y:S04]  /*4140*/  LDG.E.64 R18, desc[UR10][R6.64] ;  /* 0x0000000a06127981 */ /* 0x000ea8000c1e1b00 */
[----:B------:R-:W3:Y:S04]  /*4150*/  LDG.E.64 R16, desc[UR10][R6.64+0x800] ;  /* 0x0008000a06107981 */ /* 0x000ee8000c1e1b00 */
[----:B------:R-:W4:Y:S04]  /*4160*/  LDG.E.64 R12, desc[UR10][R6.64+0x1000] ;  /* 0x0010000a060c7981 */ /* 0x000f28000c1e1b00 */
[----:B------:R-:W4:Y:S01]  /*4170*/  LDG.E.64 R10, desc[UR10][R6.64+0x1800] ;  /* 0x0018000a060a7981 */ /* 0x000f22000c1e1b00 */
[----:B------:R-:W-:-:S03]  /*4180*/  IADD3 R28, P0, PT, R28, UR14, RZ ;  /* 0x0000000e1c1c7c10 */ /* 0x000fc6000ff1e0ff */
[----:B------:R1:W5:Y:S01]  /*4190*/  LDG.E.64 R2, desc[UR10][R6.64+0x2000] ;  /* 0x0020000a06027981 */ /* 0x000362000c1e1b00 */
[----:B------:R-:W-:Y:S01]  /*41a0*/  IADD3.X R25, PT, PT, R25, UR15, RZ, P0, !PT ;  /* 0x0000000f19197c10 */ /* 0x000fe200087fe4ff */
[----:B------:R-:W-:Y:S01]  /*41b0*/  BSSY.RECONVERGENT B2, `(.L_x_540) ;  /* 0x0000038000027945 */ /* 0x000fe20003800200 */
[----:B------:R-:W-:Y:S01]  /*41c0*/  BAR.SYNC.DEFER_BLOCKING 0x0 ;  /* 0x0000000000007b1d */ /* 0x000fe20000010000 */
[C---:B------:R-:W-:Y:S02]  /*41d0*/  IADD3 R24, P4, PT, R28.reuse, 0x200, RZ ;  /* 0x000002001c187810 */ /* 0x040fe40007f9e0ff */
[C---:B------:R-:W-:Y:S02]  /*41e0*/  IADD3 R15, P5, PT, R28.reuse, 0x300, RZ ;  /* 0x000003001c0f7810 */ /* 0x040fe40007fbe0ff */
[C---:B------:R-:W-:Y:S02]  /*41f0*/  IADD3 R23, P3, PT, R28.reuse, 0x100, RZ ;  /* 0x000001001c177810 */ /* 0x040fe40007f7e0ff */
[----:B-1----:R-:W-:-:S02]  /*4200*/  IADD3 R6, P6, PT, R28, 0x400, RZ ;  /* 0x000004001c067810 */ /* 0x002fc40007fde0ff */
[----:B------:R-:W-:Y:S01]  /*4210*/  IADD3.X R26, PT, PT, RZ, R25, RZ, P3, !PT ;  /* 0x00000019ff1a7210 */ /* 0x000fe20001ffe4ff */
[----:B--2---:R-:W-:-:S14]  /*4220*/  DSETP.GEU.AND P2, PT, |R20|, |R18|, PT ;  /* 0x400000121400722a */ /* 0x004fdc0003f4e200 */
[----:B------:R-:W-:-:S04]  /*4230*/  @P2 ISETP.GE.U32.AND P0, PT, R27, R28, PT ;  /* 0x0000001c1b00220c */ /* 0x000fc80003f06070 */
[----:B------:R-:W-:-:S13]  /*4240*/  @P2 ISETP.GE.AND.EX P0, PT, R22, R25, PT, P0 ;  /* 0x000000191600220c */ /* 0x000fda0003f06300 */
[----:B------:R-:W-:-:S06]  /*4250*/  @P2 DSETP.LT.OR P0, PT, |R18|, |R20|, !P0 ;  /* 0x400000141200222a */ /* 0x000fcc0004701600 */
[----:B------:R-:W-:Y:S02]  /*4260*/  @P2 FSEL R5, R20, R18, P0 ;  /* 0x0000001214052208 */ /* 0x000fe40000000000 */
[----:B------:R-:W-:Y:S01]  /*4270*/  @P2 FSEL R20, R21, R19, P0 ;  /* 0x0000001315142208 */ /* 0x000fe20000000000 */
[----:B------:R-:W-:Y:S01]  /*4280*/  IMAD.X R21, RZ, RZ, R25, P4 ;  /* 0x000000ffff157224 */ /* 0x000fe200020e0619 */
[----:B------:R-:W-:Y:S01]  /*4290*/  @P2 SEL R28, R27, R28, P0 ;  /* 0x0000001c1b1c2207 */ /* 0x000fe20000000000 */
[----:B------:R-:W-:Y:S02]  /*42a0*/  @P2 IMAD.MOV.U32 R18, RZ, RZ, R5 ;  /* 0x000000ffff122224 */ /* 0x000fe400078e0005 */
[----:B------:R-:W-:Y:S02]  /*42b0*/  @P2 IMAD.MOV.U32 R19, RZ, RZ, R20 ;  /* 0x000000ffff132224 */ /* 0x000fe400078e0014 */
[--C-:B------:R-:W-:Y:S02]  /*42c0*/  IMAD.X R20, RZ, RZ, R25.reuse, P5 ;  /* 0x000000ffff147224 */ /* 0x100fe400028e0619 */
[----:B------:R-:W-:Y:S01]  /*42d0*/  IMAD.X R5, RZ, RZ, R25, P6 ;  /* 0x000000ffff057224 */ /* 0x000fe200030e0619 */
[----:B------:R-:W-:Y:S01]  /*42e0*/  @P2 SEL R25, R22, R25, P0 ;  /* 0x0000001916192207 */ /* 0x000fe20000000000 */
        /* <DEDUP_REMOVED lines=20> */
[----:B------:R-:W-:-:S05]  /*4430*/  ISETP.NE.AND P2, PT, R4, RZ, PT ;  /* 0x000000ff0400720c */ /* 0x000fca0003f45270 */
[----:B------:R-:W-:-:S14]  /*4440*/  DSETP.GEU.AND P1, PT, |R12|, |R10|, PT ;  /* 0x4000000a0c00722a */ /* 0x000fdc0003f2e200 */
[----:B------:R-:W-:-:S04]  /*4450*/  @P1 ISETP.GE.U32.AND P0, PT, R24, R15, PT ;  /* 0x0000000f1800120c */ /* 0x000fc80003f06070 */
[----:B------:R-:W-:-:S13]  /*4460*/  @P1 ISETP.GE.AND.EX P0, PT, R21, R20, PT, P0 ;  /* 0x000000141500120c */ /* 0x000fda0003f06300 */
[----:B------:R-:W-:-:S06]  /*4470*/  @P1 DSETP.LT.OR P0, PT, |R10|, |R12|, !P0 ;  /* 0x4000000c0a00122a */ /* 0x000fcc0004701600 */
[----:B------:R-:W-:Y:S02]  /*4480*/  @P1 FSEL R16, R12, R10, P0 ;  /* 0x0000000a0c101208 */ /* 0x000fe40000000000 */
[----:B------:R-:W-:Y:S01]  /*4490*/  @P1 FSEL R13, R13, R11, P0 ;  /* 0x0000000b0d0d1208 */ /* 0x000fe20000000000 */
[----:B------:R-:W-:Y:S06]  /*44a0*/  @P2 BRA `(.L_x_541) ;  /* 0x0000000000202947 */ /* 0x000fec0003800000 */
[----:B------:R-:W-:-:S05]  /*44b0*/  IMAD.MOV.U32 R17, RZ, RZ, 0x500 ;  /* 0x00000500ff117424 */ /* 0x000fca00078e00ff */
[----:B------:R-:W2:Y:S01]  /*44c0*/  ATOMG.E.ADD.STRONG.GPU PT, R7, desc[UR10][R8.64], R17 ;  /* 0x80000011080779a8 */ /* 0x000ea200081ef10a */
[----:B------:R-:W1:Y:S01]  /*44d0*/  S2UR UR5, SR_CgaCtaId ;  /* 0x00000000000579c3 */ /* 0x000e620000008800 */
[----:B------:R-:W-:Y:S02]  /*44e0*/  UMOV UR4, 0x400 ;  /* 0x0000040000047882 */ /* 0x000fe40000000000 */
[----:B-1----:R-:W-:-:S06]  /*44f0*/  ULEA UR4, UR5, UR4, 0x18 ;  /* 0x0000000405047291 */ /* 0x002fcc000f8ec0ff */
[----:B------:R-:W-:Y:S02]  /*4500*/  IMAD.U32 R14, RZ, RZ, UR4 ;  /* 0x00000004ff0e7e24 */ /* 0x000fe4000f8e00ff */
[----:B--2---:R-:W-:-:S05]  /*4510*/  VIADD R7, R7, UR6 ;  /* 0x0000000607077c36 */ /* 0x004fca0008000000 */
[----:B------:R1:W-:Y:S02]  /*4520*/  STS [R14+0x98], R7 ;  /* 0x000098070e007388 */ /* 0x0003e40000000800 */
.L_x_541:
[----:B0-----:R-:W-:Y:S05]  /*4530*/  BSYNC.RECONVERGENT B2 ;  /* 0x0000000000027941 */ /* 0x001fea0003800200 */
.L_x_540:
[----:B------:R-:W-:Y:S01]  /*4540*/  BAR.SYNC.DEFER_BLOCKING 0x0 ;  /* 0x0000000000007b1d */ /* 0x000fe20000010000 */
[----:B------:R-:W-:Y:S01]  /*4550*/  @P1 IMAD.MOV.U32 R10, RZ, RZ, R16 ;  /* 0x000000ffff0a1224 */ /* 0x000fe200078e0010 */
[----:B------:R-:W-:Y:S01]  /*4560*/  @P1 SEL R15, R24, R15, P0 ;  /* 0x0000000f180f1207 */ /* 0x000fe20000000000 */
[----:B------:R-:W-:Y:S01]  /*4570*/  @P1 IMAD.MOV.U32 R11, RZ, RZ, R13 ;  /* 0x000000ffff0b1224 */ /* 0x000fe200078e000d */
[----:B------:R-:W-:Y:S01]  /*4580*/  @P1 SEL R20, R21, R20, P0 ;  /* 0x0000001415141207 */ /* 0x000fe20000000000 */
[----:B-1----:R-:W-:-:S04]  /*4590*/  IMAD.U32 R7, RZ, RZ, UR7 ;  /* 0x00000007ff077e24 */ /* 0x002fc8000f8e00ff */
[----:B-----5:R-:W-:-:S14]  /*45a0*/  DSETP.GEU.AND P2, PT, |R10|, |R2|, PT ;  /* 0x400000020a00722a */ /* 0x020fdc0003f4e200 */
[----:B------:R-:W-:Y:S01]  /*45b0*/  @P2 ISETP.GE.U32.AND P0, PT, R15, R6, PT ;  /* 0x000000060f00220c */ /* 0x000fe20003f06070 */
[----:B------:R-:W0:Y:S03]  /*45c0*/  LDS R12, [R14+0x98] ;  /* 0x000098000e0c7984 */ /* 0x000e260000000800 */
        /* <DEDUP_REMOVED lines=9> */
[----:B------:R-:W-:-:S02]  /*4660*/  IMAD.MOV.U32 R22, RZ, RZ, R5 ;  /* 0x000000ffff167224 */ /* 0x000fc400078e0005 */
[----:B------:R-:W-:Y:S02]  /*4670*/  IMAD.MOV.U32 R20, RZ, RZ, R2 ;  /* 0x000000ffff147224 */ /* 0x000fe400078e0002 */
[----:B------:R-:W-:Y:S02]  /*4680*/  IMAD.MOV.U32 R21, RZ, RZ, R3 ;  /* 0x000000ffff157224 */ /* 0x000fe400078e0003 */
[----:B0-----:R-:W-:-:S05]  /*4690*/  VIADD R10, R12, 0x500 ;  /* 0x000005000c0a7836 */ /* 0x001fca0000000000 */
[----:B------:R-:W-:-:S13]  /*46a0*/  ISETP.GT.AND P0, PT, R10, R7, PT ;  /* 0x000000070a00720c */ /* 0x000fda0003f04270 */
[----:B------:R-:W-:Y:S05]  /*46b0*/  @!P0 BRA `(.L_x_542) ;  /* 0xfffffff800908947 */ /* 0x000fea000383ffff */
[----:B------:R-:W-:Y:S05]  /*46c0*/  BSYNC.RECONVERGENT B1 ;  /* 0x0000000000017941 */ /* 0x000fea0003800200 */
.L_x_539:
[----:B------:R-:W-:Y:S01]  /*46d0*/  ISETP.GE.AND P0, PT, R12, R7, PT ;  /* 0x000000070c00720c */ /* 0x000fe20003f06270 */
[----:B------:R-:W0:Y:S01]  /*46e0*/  LDCU.64 UR6, c[0x0][0x388] ;  /* 0x00007100ff0677ac */ /* 0x000e220008000a00 */
[----:B------:R-:W-:Y:S01]  /*46f0*/  BSSY.RECONVERGENT B1, `(.L_x_536) ;  /* 0x00000ac000017945 */ /* 0x000fe20003800200 */
[----:B------:R-:W1:Y:S10]  /*4700*/  LDCU.64 UR4, c[0x0][0x388] ;  /* 0x00007100ff0477ac */ /* 0x000e740008000a00 */
[----:B------:R-:W-:Y:S05]  /*4710*/  @P0 BRA `(.L_x_543) ;  /* 0x0000000800a40947 */ /* 0x000fea0003800000 */
[----:B------:R-:W-:-:S05]  /*4720*/  IMAD.IADD R9, R7, 0x1, -R12 ;  /* 0x0000000107097824 */ /* 0x000fca00078e0a0c */
[----:B------:R-:W-:-:S13]  /*4730*/  ISETP.GE.AND P0, PT, R4, R9, PT ;  /* 0x000000090400720c */ /* 0x000fda0003f06270 */
[----:B------:R-:W-:Y:S05]  /*4740*/  @P0 BRA `(.L_x_543) ;  /* 0x0000000800980947 */ /* 0x000fea0003800000 */
[----:B------:R-:W-:Y:S01]  /*4750*/  LOP3.LUT R8, RZ, R4, RZ, 0x33, !PT ;  /* 0x00000004ff087212 */ /* 0x000fe200078e33ff */
[----:B------:R-:W-:Y:S03]  /*4760*/  BSSY.RECONVERGENT B2, `(.L_x_544) ;  /* 0x000002f000027945 */ /* 0x000fe60003800200 */
[----:B------:R-:W-:Y:S01]  /*4770*/  IADD3 R18, PT, PT, -R12, R7, R8 ;  /* 0x000000070c127210 */ /* 0x000fe20007ffe108 */
[----:B------:R-:W-:-:S03]  /*4780*/  IMAD.MOV.U32 R8, RZ, RZ, R4 ;  /* 0x000000ffff087224 */ /* 0x000fc600078e0004 */
[----:B------:R-:W-:-:S04]  /*4790*/  LOP3.LUT R7, R18, 0x300, RZ, 0xc0, !PT ;  /* 0x0000030012077812 */ /* 0x000fc800078ec0ff */
[----:B------:R-:W-:-:S13]  /*47a0*/  ISETP.NE.AND P0, PT, R7, 0x300, PT ;  /* 0x000003000700780c */ /* 0x000fda0003f05270 */
[----:B------:R-:W-:Y:S05]  /*47b0*/  @!P0 BRA `(.L_x_545) ;  /* 0x0000000000a48947 */ /* 0x000fea0003800000 */
[----:B------:R-:W2:Y:S01]  /*47c0*/  LDC.64 R10, c[0x0][0x380] ;  /* 0x0000e000ff0a7b82 */ /* 0x000ea20000000a00 */
[----:B------:R-:W-:Y:S01]  /*47d0*/  LEA.HI R7, R18, 0x1, RZ, 0x18 ;  /* 0x0000000112077811 */ /* 0x000fe200078fc0ff */
[----:B------:R-:W-:Y:S02]  /*47e0*/  IMAD.IADD R13, R4, 0x1, R12 ;  /* 0x00000001040d7824 */ /* 0x000fe400078e020c */
[----:B------:R-:W-:Y:S01]  /*47f0*/  IMAD.MOV.U32 R8, RZ, RZ, R4 ;  /* 0x000000ffff087224 */ /* 0x000fe200078e0004 */
[----:B------:R-:W-:-:S05]  /*4800*/  LOP3.LUT R7, R7, 0x3, RZ, 0xc0, !PT ;  /* 0x0000000307077812 */ /* 0x000fca00078ec0ff */
[----:B------:R-:W-:-:S07]  /*4810*/  IMAD.MOV R7, RZ, RZ, -R7 ;  /* 0x000000ffff077224 */ /* 0x000fce00078e0a07 */
.L_x_548:
[----:B--2---:R-:W-:-:S06]  /*4820*/  IMAD.WIDE R14, R13, 0x8, R10 ;  /* 0x000000080d0e7825 */ /* 0x004fcc00078e020a */
[----:B------:R-:W2:Y:S01]  /*4830*/  LDG.E.64 R14, desc[UR10][R14.64] ;  /* 0x0000000a0e0e7981 */ /* 0x000ea2000c1e1b00 */
[----:B-1----:R-:W-:Y:S01]  /*4840*/  IADD3 R22, P1, PT, R13, UR4, RZ ;  /* 0x000000040d167c10 */ /* 0x002fe2000ff3e0ff */
[----:B------:R-:W-:Y:S01]  /*4850*/  VIADD R7, R7, 0x1 ;  /* 0x0000000107077836 */ /* 0x000fe20000000000 */
[----:B------:R-:W-:Y:S01]  /*4860*/  BSSY.RECONVERGENT B3, `(.L_x_546) ;  /* 0x000001b000037945 */ /* 0x000fe20003800200 */
[----:B------:R-:W-:Y:S01]  /*4870*/  IMAD.MOV.U32 R19, RZ, RZ, R6 ;  /* 0x000000ffff137224 */ /* 0x000fe200078e0006 */
[----:B------:R-:W-:Y:S01]  /*4880*/  LEA.HI.X.SX32 R21, R13, UR5, 0x1, P1 ;  /* 0x000000050d157c11 */ /* 0x000fe200088f0eff */
[----:B------:R-:W-:Y:S01]  /*4890*/  IMAD.MOV.U32 R20, RZ, RZ, R5 ;  /* 0x000000ffff147224 */ /* 0x000fe200078e0005 */
[----:B------:R-:W-:Y:S01]  /*48a0*/  MOV R16, R2 ;  /* 0x0000000200107202 */ /* 0x000fe20000000f00 */
[----:B------:R-:W-:Y:S01]  /*48b0*/  IMAD.MOV.U32 R17, RZ, RZ, R3 ;  /* 0x000000ffff117224 */ /* 0x000fe200078e0003 */
[----:B------:R-:W-:Y:S01]  /*48c0*/  ISETP.NE.AND P2, PT, R7, RZ, PT ;  /* 0x000000ff0700720c */ /* 0x000fe20003f45270 */
        /* <DEDUP_REMOVED lines=20> */
.L_x_547:
[----:B0-----:R-:W-:Y:S05]  /*4a10*/  BSYNC.RECONVERGENT B3 ;  /* 0x0000000000037941 */ /* 0x001fea0003800200 */
.L_x_546:
[----:B------:R-:W-:Y:S02]  /*4a20*/  VIADD R8, R8, 0x100 ;  /* 0x0000010008087836 */ /* 0x000fe40000000000 */
[----:B------:R-:W-:Y:S01]  /*4a30*/  VIADD R13, R13, 0x100 ;  /* 0x000001000d0d7836 */ /* 0x000fe20000000000 */
[----:B------:R-:W-:Y:S06]  /*4a40*/  @P2 BRA `(.L_x_548) ;  /* 0xfffffffc00742947 */ /* 0x000fec000383ffff */
.L_x_545:
[----:B01----:R-:W-:Y:S05]  /*4a50*/  BSYNC.RECONVERGENT B2 ;  /* 0x0000000000027941 */ /* 0x003fea0003800200 */
.L_x_544:
        /* <DEDUP_REMOVED lines=9> */
.L_x_557:
[----:B------:R-:W-:-:S05]  /*4af0*/  IMAD.WIDE R22, R7, 0x8, R10 ;  /* 0x0000000807167825 */ /* 0x000fca00078e020a */
[----:B------:R-:W2:Y:S04]  /*4b00*/  LDG.E.64 R20, desc[UR10][R22.64+-0x1000] ;  /* 0xfff0000a16147981 */ /* 0x000ea8000c1e1b00 */
[----:B------:R0:W5:Y:S04]  /*4b10*/  LDG.E.64 R16, desc[UR10][R22.64+-0x800] ;  /* 0xfff8000a16107981 */ /* 0x000168000c1e1b00 */
[----:B------:R0:W5:Y:S04]  /*4b20*/  LDG.E.64 R14, desc[UR10][R22.64] ;  /* 0x0000000a160e7981 */ /* 0x000168000c1e1b00 */
[----:B------:R0:W5:Y:S01]  /*4b30*/  LDG.E.64 R12, desc[UR10][R22.64+0x800] ;  /* 0x0008000a160c7981 */ /* 0x000162000c1e1b00 */
[C---:B------:R-:W-:Y:S01]  /*4b40*/  IADD3 R29, P1, PT, R7.reuse, UR6, RZ ;  /* 0x00000006071d7c10 */ /* 0x040fe2000ff3e0ff */
[----:B------:R-:W-:Y:S03]  /*4b50*/  BSSY.RECONVERGENT B2, `(.L_x_549) ;  /* 0x0000016000027945 */ /* 0x000fe60003800200 */
[----:B------:R-:W-:Y:S01]  /*4b60*/  LEA.HI.X.SX32 R30, R7, UR7, 0x1, P1 ;  /* 0x00000007071e7c11 */ /* 0x000fe200088f0eff */
        /* <DEDUP_REMOVED lines=20> */
.L_x_550:
[----:B------:R-:W-:Y:S05]  /*4cb0*/  BSYNC.RECONVERGENT B2 ;  /* 0x0000000000027941 */ /* 0x000fea0003800200 */
.L_x_549:
        /* <DEDUP_REMOVED lines=23> */
.L_x_552:
[----:B------:R-:W-:Y:S05]  /*4e30*/  BSYNC.RECONVERGENT B2 ;  /* 0x0000000000027941 */ /* 0x000fea0003800200 */
.L_x_551:
        /* <DEDUP_REMOVED lines=24> */
.L_x_554:
[----:B------:R-:W-:Y:S05]  /*4fc0*/  BSYNC.RECONVERGENT B2 ;  /* 0x0000000000027941 */ /* 0x000fea0003800200 */
.L_x_553:
        /* <DEDUP_REMOVED lines=22> */
.L_x_556:
[----:B------:R-:W-:Y:S05]  /*5130*/  BSYNC.RECONVERGENT B2 ;  /* 0x0000000000027941 */ /* 0x000fea0003800200 */
.L_x_555:
[----:B------:R-:W-:Y:S02]  /*5140*/  VIADD R8, R8, 0x400 ;  /* 0x0000040008087836 */ /* 0x000fe40000000000 */
[----:B------:R-:W-:Y:S02]  /*5150*/  VIADD R27, R27, 0x400 ;  /* 0x000004001b1b7836 */ /* 0x000fe40000000000 */
[----:B------:R-:W-:Y:S01]  /*5160*/  VIADD R26, R26, 0x400 ;  /* 0x000004001a1a7836 */ /* 0x000fe20000000000 */
[----:B------:R-:W-:Y:S01]  /*5170*/  ISETP.GE.AND P0, PT, R8, R9, PT ;  /* 0x000000090800720c */ /* 0x000fe20003f06270 */
[----:B------:R-:W-:Y:S02]  /*5180*/  VIADD R25, R25, 0x400 ;  /* 0x0000040019197836 */ /* 0x000fe40000000000 */
[----:B------:R-:W-:-:S10]  /*5190*/  VIADD R7, R7, 0x400 ;  /* 0x0000040007077836 */ /* 0x000fd40000000000 */
[----:B------:R-:W-:Y:S05]  /*51a0*/  @!P0 BRA `(.L_x_557) ;  /* 0xfffffff800508947 */ /* 0x000fea000383ffff */
.L_x_543:
[----:B01----:R-:W-:Y:S05]  /*51b0*/  BSYNC.RECONVERGENT B1 ;  /* 0x0000000000017941 */ /* 0x003fea0003800200 */
.L_x_536:
        /* <DEDUP_REMOVED lines=13> */
[----:B------:R-:W-:Y:S01]  /*5290*/  MOV R12, R7 ;  /* 0x00000007000c7202 */ /* 0x000fe20000000f00 */
[----:B------:R-:W-:Y:S02]  /*52a0*/  IMAD.MOV.U32 R13, RZ, RZ, R16 ;  /* 0x000000ffff0d7224 */ /* 0x000fe400078e0010 */
        /* <DEDUP_REMOVED lines=17> */
.L_x_559:
[----:B------:R-:W-:Y:S05]  /*53c0*/  BSYNC.RECONVERGENT B1 ;  /* 0x0000000000017941 */ /* 0x000fea0003800200 */
.L_x_558:
        /* <DEDUP_REMOVED lines=31> */
.L_x_561:
[----:B------:R-:W-:Y:S05]  /*55c0*/  BSYNC.RECONVERGENT B1 ;  /* 0x0000000000017941 */ /* 0x000fea0003800200 */
.L_x_560:
[----:B------:R-:W-:Y:S01]  /*55d0*/  ISETP.GT.AND P0, PT, R14, 0x1b, PT ;  /* 0x0000001b0e00780c */ /* 0x000fe20003f04270 */
[----:B0-----:R0:W0:Y:S01]  /*55e0*/  SHFL.DOWN PT, R8, R2, 0x4, 0x1f ;  /* 0x08801f0002087f89 */ /* 0x00102200000e0000 */
[----:B------:R-:W-:Y:S01]  /*55f0*/  BSSY.RECONVERGENT B1, `(.L_x_562) ;  /* 0x000001d000017945 */ /* 0x000fe20003800200 */
[----:B---3--:R-:W-:Y:S02]  /*5600*/  IMAD.MOV.U32 R11, RZ, RZ, R5 ;  /* 0x000000ffff0b7224 */ /* 0x008fe400078e0005 */
[----:B------:R3:W0:Y:S01]  /*5610*/  SHFL.DOWN PT, R9, R3, 0x4, 0x1f ;  /* 0x08801f0003097f89 */ /* 0x00062200000e0000 */
[----:B------:R-:W-:Y:S02]  /*5620*/  IMAD.MOV.U32 R12, RZ, RZ, R10 ;  /* 0x000000ffff0c7224 */ /* 0x000fe400078e000a */
[----:B-1----:R-:W-:Y:S01]  /*5630*/  IMAD.MOV.U32 R6, RZ, RZ, R2 ;  /* 0x000000ffff067224 */ /* 0x002fe200078e0002 */
[----:B----4-:R3:W1:Y:S01]  /*5640*/  SHFL.DOWN PT, R16, R5, 0x4, 0x1f ;  /* 0x08801f0005107f89 */ /* 0x01066200000e0000 */
[----:B--2---:R-:W-:-:S03]  /*5650*/  IMAD.MOV.U32 R7, RZ, RZ, R3 ;  /* 0x000000ffff077224 */ /* 0x004fc600078e0003 */
[----:B------:R3:W2:Y:S01]  /*5660*/  SHFL.DOWN PT, R13, R10, 0x4, 0x1f ;  /* 0x08801f000a0d7f89 */ /* 0x0006a200000e0000 */
[----:B------:R-:W-:Y:S05]  /*5670*/  @P0 BRA `(.L_x_563) ;  /* 0x0000000000500947 */ /* 0x000fea0003800000 */
[----:B0-----:R-:W-:Y:S01]  /*5680*/  DSETP.GEU.AND P0, PT, |R2|, |R8|, PT ;  /* 0x400000080200722a */ /* 0x001fe20003f0e200 */
[----:B-1----:R-:W-:Y:S02]  /*5690*/  IMAD.MOV.U32 R11, RZ, RZ, R16 ;  /* 0x000000ffff0b7224 */ /* 0x002fe400078e0010 */
[----:B--2---:R-:W-:Y:S02]  /*56a0*/  IMAD.MOV.U32 R12, RZ, RZ, R13 ;  /* 0x000000ffff0c7224 */ /* 0x004fe400078e000d */
        /* <DEDUP_REMOVED lines=17> */
.L_x_563:
[----:B------:R-:W-:Y:S05]  /*57c0*/  BSYNC.RECONVERGENT B1 ;  /* 0x0000000000017941 */ /* 0x000fea0003800200 */
.L_x_562:
[----:B------:R-:W-:Y:S01]  /*57d0*/  ISETP.GT.AND P0, PT, R14, 0x17, PT ;  /* 0x000000170e00780c */ /* 0x000fe20003f04270 */
[----:B0-----:R0:W4:Y:S01]  /*57e0*/  SHFL.DOWN PT, R8, R6, 0x8, 0x1f ;  /* 0x09001f0006087f89 */ /* 0x00112200000e0000 */
[----:B------:R-:W-:Y:S01]  /*57f0*/  BSSY.RECONVERGENT B1, `(.L_x_564) ;  /* 0x000001d000017945 */ /* 0x000fe20003800200 */
[----:B---3--:R-:W-:Y:S02]  /*5800*/  IMAD.MOV.U32 R5, RZ, RZ, R11 ;  /* 0x000000ffff057224 */ /* 0x008fe400078e000b */
[----:B------:R0:W3:Y:S01]  /*5810*/  SHFL.DOWN PT, R9, R7, 0x8, 0x1f ;  /* 0x09001f0007097f89 */ /* 0x0000e200000e0000 */
[----:B------:R-:W-:Y:S02]  /*5820*/  IMAD.MOV.U32 R10, RZ, RZ, R12 ;  /* 0x000000ffff0a7224 */ /* 0x000fe400078e000c */
[----:B------:R-:W-:Y:S01]  /*5830*/  IMAD.MOV.U32 R2, RZ, RZ, R6 ;  /* 0x000000ffff027224 */ /* 0x000fe200078e0006 */
[----:B-1----:R0:W1:Y:S01]  /*5840*/  SHFL.DOWN PT, R16, R11, 0x8, 0x1f ;  /* 0x09001f000b107f89 */ /* 0x00206200000e0000 */
[----:B------:R-:W-:-:S03]  /*5850*/  IMAD.MOV.U32 R3, RZ, RZ, R7 ;  /* 0x000000ffff037224 */ /* 0x000fc600078e0007 */
[----:B--2---:R0:W2:Y:S01]  /*5860*/  SHFL.DOWN PT, R13, R12, 0x8, 0x1f ;  /* 0x09001f000c0d7f89 */ /* 0x0040a200000e0000 */
[----:B------:R-:W-:Y:S05]  /*5870*/  @P0 BRA `(.L_x_565) ;  /* 0x0000000000500947 */ /* 0x000fea0003800000 */
[----:B---34-:R-:W-:Y:S01]  /*5880*/  DSETP.GEU.AND P0, PT, |R6|, |R8|, PT ;  /* 0x400000080600722a */ /* 0x018fe20003f0e200 */
[----:B-1----:R-:W-:Y:S02]  /*5890*/  IMAD.MOV.U32 R5, RZ, RZ, R16 ;  /* 0x000000ffff057224 */ /* 0x002fe400078e0010 */
        /* <DEDUP_REMOVED lines=18> */
.L_x_565:
[----:B------:R-:W-:Y:S05]  /*59c0*/  BSYNC.RECONVERGENT B1 ;  /* 0x0000000000017941 */ /* 0x000fea0003800200 */
.L_x_564:
[----:B------:R-:W-:Y:S01]  /*59d0*/  ISETP.GT.AND P0, PT, R14, 0xf, PT ;  /* 0x0000000f0e00780c */ /* 0x000fe20003f04270 */
[----:B0-----:R0:W0:Y:S01]  /*59e0*/  SHFL.DOWN PT, R6, R2, 0x10, 0x1f ;  /* 0x0a001f0002067f89 */ /* 0x00102200000e0000 */
[----:B------:R-:W-:Y:S01]  /*59f0*/  BSSY.RECONVERGENT B1, `(.L_x_566) ;  /* 0x000001d000017945 */ /* 0x000fe20003800200 */
[----:B------:R-:W-:Y:S02]  /*5a00*/  IMAD.MOV.U32 R17, RZ, RZ, R5 ;  /* 0x000000ffff117224 */ /* 0x000fe400078e0005 */
[----:B------:R0:W0:Y:S01]  /*5a10*/  SHFL.DOWN PT, R7, R3, 0x10, 0x1f ;  /* 0x0a001f0003077f89 */ /* 0x00002200000e0000 */
[----:B------:R-:W-:Y:S02]  /*5a20*/  IMAD.MOV.U32 R19, RZ, RZ, R10 ;  /* 0x000000ffff137224 */ /* 0x000fe400078e000a */
[----:B------:R-:W-:Y:S01]  /*5a30*/  IMAD.MOV.U32 R12, RZ, RZ, R2 ;  /* 0x000000ffff0c7224 */ /* 0x000fe200078e0002 */
[----:B----4-:R4:W0:Y:S01]  /*5a40*/  SHFL.DOWN PT, R8, R5, 0x10, 0x1f ;  /* 0x0a001f0005087f89 */ /* 0x01082200000e0000 */
[----:B--2---:R-:W-:-:S03]  /*5a50*/  IMAD.MOV.U32 R13, RZ, RZ, R3 ;  /* 0x000000ffff0d7224 */ /* 0x004fc600078e0003 */
[----:B---3--:R4:W2:Y:S01]  /*5a60*/  SHFL.DOWN PT, R9, R10, 0x10, 0x1f ;  /* 0x0a001f000a097f89 */ /* 0x0088a200000e0000 */
[----:B------:R-:W-:Y:S05]  /*5a70*/  @P0 BRA `(.L_x_567) ;  /* 0x0000000000500947 */ /* 0x000fea0003800000 */
[----:B0-----:R-:W-:Y:S01]  /*5a80*/  DSETP.GEU.AND P0, PT, |R2|, |R6|, PT ;  /* 0x400000060200722a */ /* 0x001fe20003f0e200 */
[----:B------:R-:W-:Y:S02]  /*5a90*/  IMAD.MOV.U32 R17, RZ, RZ, R8 ;  /* 0x000000ffff117224 */ /* 0x000fe400078e0008 */
        /* <DEDUP_REMOVED lines=18> */
.L_x_567:
[----:B------:R-:W-:Y:S05]  /*5bc0*/  BSYNC.RECONVERGENT B1 ;  /* 0x0000000000017941 */ /* 0x000fea0003800200 */
.L_x_566:
[----:B------:R-:W-:Y:S01]  /*5bd0*/  ISETP.NE.AND P0, PT, R14, RZ, PT ;  /* 0x000000ff0e00720c */ /* 0x000fe20003f05270 */
[----:B------:R-:W-:-:S12]  /*5be0*/  BSSY.RECONVERGENT B1, `(.L_x_568) ;  /* 0x000000b000017945 */ /* 0x000fd80003800200 */
[----:B------:R-:W-:Y:S05]  /*5bf0*/  @P0 BRA `(.L_x_569) ;  /* 0x0000000000240947 */ /* 0x000fea0003800000 */
[----:B0-----:R-:W0:Y:S01]  /*5c00*/  S2R R6, SR_CgaCtaId ;  /* 0x0000000000067919 */ /* 0x001e220000008800 */
[----:B------:R-:W-:Y:S01]  /*5c10*/  MOV R3, 0x400 ;  /* 0x0000040000037802 */ /* 0x000fe20000000f00 */
[----:B------:R-:W-:Y:S01]  /*5c20*/  IMAD.MOV.U32 R18, RZ, RZ, R17 ;  /* 0x000000ffff127224 */ /* 0x000fe200078e0011 */
[----:B------:R-:W-:-:S04]  /*5c30*/  SHF.R.U32.HI R2, RZ, 0x1, R4 ;  /* 0x00000001ff027819 */ /* 0x000fc80000011604 */
[----:B------:R-:W-:Y:S02]  /*5c40*/  LOP3.LUT R2, R2, 0x1f0, RZ, 0xc0, !PT ;  /* 0x000001f002027812 */ /* 0x000fe400078ec0ff */
[----:B0-----:R-:W-:-:S05]  /*5c50*/  LEA R3, R6, R3, 0x18 ;  /* 0x0000000306037211 */ /* 0x001fca00078ec0ff */
[----:B------:R-:W-:-:S05]  /*5c60*/  IMAD.IADD R3, R2, 0x1, R3 ;  /* 0x0000000102037824 */ /* 0x000fca00078e0203 */
[----:B------:R3:W-:Y:S04]  /*5c70*/  STS.64 [R3+0x10], R18 ;  /* 0x0000101203007388 */ /* 0x0007e80000000a00 */
[----:B------:R3:W-:Y:S02]  /*5c80*/  STS.64 [R3+0x8], R12 ;  /* 0x0000080c03007388 */ /* 0x0007e40000000a00 */
.L_x_569:
[----:B------:R-:W-:Y:S05]  /*5c90*/  BSYNC.RECONVERGENT B1 ;  /* 0x0000000000017941 */ /* 0x000fea0003800200 */
.L_x_568:
[----:B------:R-:W-:Y:S01]  /*5ca0*/  BAR.SYNC.DEFER_BLOCKING 0x0 ;  /* 0x0000000000007b1d */ /* 0x000fe20000010000 */
[----:B------:R-:W-:-:S13]  /*5cb0*/  ISETP.NE.AND P1, PT, R4, RZ, PT ;  /* 0x000000ff0400720c */ /* 0x000fda0003f25270 */
[----:B------:R-:W-:Y:S05]  /*5cc0*/  @P1 BRA `(.L_x_497) ;  /* 0x00000008008c1947 */ /* 0x000fea0003800000 */
[----:B0--3--:R-:W0:Y:S01]  /*5cd0*/  S2R R3, SR_CgaCtaId ;  /* 0x0000000000037919 */ /* 0x009e220000008800 */
[----:B------:R-:W-:Y:S01]  /*5ce0*/  MOV R2, 0x400 ;  /* 0x0000040000027802 */ /* 0x000fe20000000f00 */
[----:B------:R-:W-:Y:S03]  /*5cf0*/  BSSY.RECONVERGENT B1, `(.L_x_570) ;  /* 0x000001a000017945 */ /* 0x000fe60003800200 */
[----:B0-----:R-:W-:-:S05]  /*5d00*/  LEA R30, R3, R2, 0x18 ;  /* 0x00000002031e7211 */ /* 0x001fca00078ec0ff */
[----:B------:R-:W0:Y:S04]  /*5d10*/  LDS.64 R14, [R30+0x18] ;  /* 0x000018001e0e7984 */ /* 0x000e280000000a00 */
[----:B----4-:R-:W3:Y:S04]  /*5d20*/  LDS.128 R4, [R30+0x20] ;  /* 0x000020001e047984 */ /* 0x010ee80000000c00 */
[----:B------:R4:W1:Y:S04]  /*5d30*/  LDS.64 R28, [R30+0x80] ;  /* 0x000080001e1c7984 */ /* 0x0008680000000a00 */
[----:B--2---:R4:W2:Y:S01]  /*5d40*/  LDS.128 R8, [R30+0x30] ;  /* 0x000030001e087984 */ /* 0x0048a20000000c00 */
[----:B0-----:R-:W-:Y:S01]  /*5d50*/  DSETP.GEU.AND P0, PT, |R12|, |R14|, PT ;  /* 0x4000000e0c00722a */ /* 0x001fe20003f0e200 */
[----:B------:R-:W-:Y:S01]  /*5d60*/  MOV R2, R14 ;  /* 0x0000000e00027202 */ /* 0x000fe20000000f00 */
[----:B------:R-:W-:-:S02]  /*5d70*/  IMAD.MOV.U32 R3, RZ, RZ, R15 ;  /* 0x000000ffff037224 */ /* 0x000fc400078e000f */
[----:B---3--:R-:W-:Y:S02]  /*5d80*/  IMAD.MOV.U32 R31, RZ, RZ, R4 ;  /* 0x000000ffff1f7224 */ /* 0x008fe400078e0004 */
[----:B------:R-:W-:-:S08]  /*5d90*/  IMAD.MOV.U32 R33, RZ, RZ, R5 ;  /* 0x000000ffff217224 */ /* 0x000fd000078e0005 */
[----:B-12-4-:R-:W-:Y:S05]  /*5da0*/  @!P0 BRA `(.L_x_571) ;  /* 0x0000000000388947 */ /* 0x016fea0003800000 */
        /* <DEDUP_REMOVED lines=14> */
.L_x_571:
[----:B------:R-:W-:Y:S05]  /*5e90*/  BSYNC.RECONVERGENT B1 ;  /* 0x0000000000017941 */ /* 0x000fea0003800200 */
.L_x_570:
        /* <DEDUP_REMOVED lines=25> */
.L_x_573:
[----:B------:R-:W-:Y:S05]  /*6030*/  BSYNC.RECONVERGENT B1 ;  /* 0x0000000000017941 */ /* 0x000fea0003800200 */
.L_x_572:
        /* <DEDUP_REMOVED lines=21> */
.L_x_575:
[----:B------:R-:W-:Y:S05]  /*6190*/  BSYNC.RECONVERGENT B1 ;  /* 0x0000000000017941 */ /* 0x000fea0003800200 */
.L_x_574:
        /* <DEDUP_REMOVED lines=21> */
.L_x_577:
[----:B------:R-:W-:Y:S05]  /*62f0*/  BSYNC.RECONVERGENT B1 ;  /* 0x0000000000017941 */ /* 0x000fea0003800200 */
.L_x_576:
        /* <DEDUP_REMOVED lines=21> */
.L_x_579:
[----:B------:R-:W-:Y:S05]  /*6450*/  BSYNC.RECONVERGENT B1 ;  /* 0x0000000000017941 */ /* 0x000fea0003800200 */
.L_x_578:
        /* <DEDUP_REMOVED lines=21> */
.L_x_581:
[----:B------:R-:W-:Y:S05]  /*65b0*/  BSYNC.RECONVERGENT B1 ;  /* 0x0000000000017941 */ /* 0x000fea0003800200 */
.L_x_580:
        /* <DEDUP_REMOVED lines=20> */
.L_x_497:
[----:B------:R-:W-:Y:S05]  /*6700*/  BSYNC.RECONVERGENT B0 ;  /* 0x0000000000007941 */ /* 0x000fea0003800200 */
.L_x_464:
[----:B------:R-:W-:Y:S05]  /*6710*/  @P1 EXIT ;  /* 0x000000000000194d */ /* 0x000fea0003800000 */
[----:B01-3--:R-:W0:Y:S01]  /*6720*/  LDC.64 R2, c[0x0][0x390] ;  /* 0x0000e400ff027b82 */ /* 0x00be220000000a00 */
[----:B------:R-:W-:Y:S02]  /*6730*/  IMAD.MOV.U32 R18, RZ, RZ, R17 ;  /* 0x000000ffff127224 */ /* 0x000fe400078e0011 */
[----:B0-----:R-:W-:-:S05]  /*6740*/  IMAD.WIDE.U32 R2, R0, 0x10, R2 ;  /* 0x0000001000027825 */ /* 0x001fca00078e0002 */
[----:B------:R-:W-:Y:S04]  /*6750*/  STG.E.64 desc[UR10][R2.64], R12 ;  /* 0x0000000c02007986 */ /* 0x000fe8000c101b0a */
[----:B------:R-:W-:Y:S01]  /*6760*/  STG.E.64 desc[UR10][R2.64+0x8], R18 ;  /* 0x0000081202007986 */ /* 0x000fe2000c101b0a */
[----:B------:R-:W-:Y:S05]  /*6770*/  EXIT ;  /* 0x000000000000794d */ /* 0x000fea0003800000 */
.L_x_582:
        /* <DEDUP_REMOVED lines=16> */
.L_x_764:


//--------------------- .text._ZN6thrust24THRUST_300001_SM_1000_NS8cuda_cub4core6detail13_kernel_agentINS1_8__reduce11ReduceAgentINS0_12zip_iteratorIN4cuda3std3__45tupleIJNS0_10device_ptrIdEENS0_17counting_iteratorIlNS0_11use_defaultESF_SF_EEEEEEEPNSB_IJdlEEESJ_iNS1_9__extrema9arg_max_fIdl10comparatorEEEEJSI_SK_iSO_EEEvDpT0_ --------------------------
	.section	.text._ZN6thrust24THRUST_300001_SM_1000_NS8cuda_cub4core6detail13_kernel_agentINS1_8__reduce11ReduceAgentINS0_12zip_iteratorIN4cuda3std3__45tupleIJNS0_10device_ptrIdEENS0_17counting_iteratorIlNS0_11use_defaultESF_SF_EEEEEEEPNSB_IJdlEEESJ_iNS1_9__extrema9arg_max_fIdl10comparatorEEEEJSI_SK_iSO_EEEvDpT0_,"ax",@progbits
	.align	128
        .global         _ZN6thrust24THRUST_300001_SM_1000_NS8cuda_cub4core6detail13_kernel_agentINS1_8__reduce11ReduceAgentINS0_12zip_iteratorIN4cuda3std3__45tupleIJNS0_10device_ptrIdEENS0_17counting_iteratorIlNS0_11use_defaultESF_SF_EEEEEEEPNSB_IJdlEEESJ_iNS1_9__extrema9arg_max_fIdl10comparatorEEEEJSI_SK_iSO_EEEvDpT0_
        .type           _ZN6thrust24THRUST_300001_SM_1000_NS8cuda_cub4core6detail13_kernel_agentINS1_8__reduce11ReduceAgentINS0_12zip_iteratorIN4cuda3std3__45tupleIJNS0_10device_ptrIdEENS0_17counting_iteratorIlNS0_11use_defaultESF_SF_EEEEEEEPNSB_IJdlEEESJ_iNS1_9__extrema9arg_max_fIdl10comparatorEEEEJSI_SK_iSO_EEEvDpT0_,@function
        .size           _ZN6thrust24THRUST_300001_SM_1000_NS8cuda_cub4core6detail13_kernel_agentINS1_8__reduce11ReduceAgentINS0_12zip_iteratorIN4cuda3std3__45tupleIJNS0_10device_ptrIdEENS0_17counting_iteratorIlNS0_11use_defaultESF_SF_EEEEEEEPNSB_IJdlEEESJ_iNS1_9__extrema9arg_max_fIdl10comparatorEEEEJSI_SK_iSO_EEEvDpT0_,(.L_x_765 - _ZN6thrust24THRUST_300001_SM_1000_NS8cuda_cub4core6detail13_kernel_agentINS1_8__reduce11ReduceAgentINS0_12zip_iteratorIN4cuda3std3__45tupleIJNS0_10device_ptrIdEENS0_17counting_iteratorIlNS0_11use_defaultESF_SF_EEEEEEEPNSB_IJdlEEESJ_iNS1_9__extrema9arg_max_fIdl10comparatorEEEEJSI_SK_iSO_EEEvDpT0_)
        .other          _ZN6thrust24THRUST_300001_SM_1000_NS8cuda_cub4core6detail13_kernel_agentINS1_8__reduce11ReduceAgentINS0_12zip_iteratorIN4cuda3std3__45tupleIJNS0_10device_ptrIdEENS0_17counting_iteratorIlNS0_11use_defaultESF_SF_EEEEEEEPNSB_IJdlEEESJ_iNS1_9__extrema9arg_max_fIdl10comparatorEEEEJSI_SK_iSO_EEEvDpT0_,@"STO_CUDA_ENTRY STV_DEFAULT"
_ZN6thrust24THRUST_300001_SM_1000_NS8cuda_cub4core6detail13_kernel_agentINS1_8__reduce11ReduceAgentINS0_12zip_iteratorIN4cuda3std3__45tupleIJNS0_10device_ptrIdEENS0_17counting_iteratorIlNS0_11use_defaultESF_SF_EEEEEEEPNSB_IJdlEEESJ_iNS1_9__extrema9arg_max_fIdl10comparatorEEEEJSI_SK_iSO_EEEvDpT0_:
.text._ZN6thrust24THRUST_300001_SM_1000_NS8cuda_cub4core6detail13_kernel_agentINS1_8__reduce11ReduceAgentINS0_12zip_iteratorIN4cuda3std3__45tupleIJNS0_10device_ptrIdEENS0_17counting_iteratorIlNS0_11use_defaultESF_SF_EEEEEEEPNSB_IJdlEEESJ_iNS1_9__extrema9arg_max_fIdl10comparatorEEEEJSI_SK_iSO_EEEvDpT0_:
        /* <DEDUP_REMOVED lines=23> */
.L_x_586:
[----:B0-----:R-:W-:Y:S05]  /*0170*/  BSYNC.RECONVERGENT B1 ;  /* 0x0000000000017941 */ /* 0x001fea0003800200 */
.L_x_585:
        /* <DEDUP_REMOVED lines=19> */
.L_x_593:
        /* <DEDUP_REMOVED lines=31> */
.L_x_592:
[----:B------:R-:W-:Y:S05]  /*04a0*/  BSYNC.RECONVERGENT B3 ;  /* 0x0000000000037941 */ /* 0x000fea0003800200 */
.L_x_591:
[----:B------:R-:W-:Y:S01]  /*04b0*/  IADD3 R14, P0, PT, R14, 0x100, RZ ;  /* 0x000001000e0e7810 */ /* 0x000fe20007f1e0ff */
[----:B------:R-:W-:Y:S02]  /*04c0*/  VIADD R10, R10, 0x100 ;  /* 0x000001000a0a7836 */ /* 0x000fe40000000000 */
[----:B------:R-:W-:Y:S02]  /*04d0*/  IMAD.X R13, RZ, RZ, R13, P3 ;  /* 0x000000ffff0d7224 */ /* 0x000fe400018e060d */
[----:B------:R-:W-:Y:S01]  /*04e0*/  IMAD.X R15, RZ, RZ, R15, P0 ;  /* 0x000000ffff0f7224 */ /* 0x000fe200000e060f */
[----:B------:R-:W-:Y:S07]  /*04f0*/  @P2 BRA `(.L_x_593) ;  /* 0xfffffffc006c2947 */ /* 0x000fee000383ffff */
.L_x_590:
[----:B------:R-:W-:Y:S05]  /*0500*/  BSYNC.RECONVERGENT B2 ;  /* 0x0000000000027941 */ /* 0x000fea0003800200 */
.L_x_589:
[----:B------:R-:W-:-:S13]  /*0510*/  ISETP.GE.U32.AND P0, PT, R16, 0x300, PT ;  /* 0x000003001000780c */ /* 0x000fda0003f06070 */
[----:B------:R-:W-:Y:S05]  /*0520*/  @!P0 BRA `(.L_x_588) ;  /* 0x0000000400bc8947 */ /* 0x000fea0003800000 */
[----:B------:R-:W0:Y:S01]  /*0530*/  LDC.64 R4, c[0x0][0x380] ;  /* 0x0000e000ff047b82 */ /* 0x000e220000000a00 */
[----:B------:R-:W-:-:S07]  /*0540*/  VIADD R20, R10, 0x200 ;  /* 0x000002000a147836 */ /* 0x000fce0000000000 */
[----:B------:R-:W1:Y:S02]  /*0550*/  LDC.64 R6, c[0x0][0x388] ;  /* 0x0000e200ff067b82 */ /* 0x000e640000000a00 */
.L_x_602:
        /* <DEDUP_REMOVED lines=30> */
.L_x_595:
[----:B------:R-:W-:Y:S05]  /*0740*/  BSYNC.RECONVERGENT B2 ;  /* 0x0000000000027941 */ /* 0x000fea0003800200 */
.L_x_594:
[----:B-----5:R-:W-:Y:S01]  /*0750*/  DSETP.GEU.AND P0, PT, |R16|, |R14|, PT ;  /* 0x4000000e1000722a */ /* 0x020fe20003f0e200 */
[C---:B------:R-:W-:Y:S01]  /*0760*/  IADD3 R19, P1, PT, R23.reuse, R6, RZ ;  /* 0x0000000617137210 */ /* 0x040fe20007f3e0ff */
[----:B------:R-:W-:Y:S01]  /*0770*/  BSSY.RECONVERGENT B2, `(.L_x_596) ;  /* 0x0000015000027945 */ /* 0x000fe20003800200 */
[----:B------:R-:W-:Y:S02]  /*0780*/  IMAD.MOV.U32 R2, RZ, RZ, R14 ;  /* 0x000000ffff027224 */ /* 0x000fe400078e000e */
[----:B------:R-:W-:Y:S01]  /*0790*/  LEA.HI.X.SX32 R18, R23, R7, 0x1, P1 ;  /* 0x0000000717127211 */ /* 0x000fe200008f0eff */
[----:B------:R-:W-:Y:S02]  /*07a0*/  IMAD.MOV.U32 R9, RZ, RZ, R19 ;  /* 0x000000ffff097224 */ /* 0x000fe400078e0013 */
[----:B------:R-:W-:Y:S02]  /*07b0*/  IMAD.MOV.U32 R3, RZ, RZ, R15 ;  /* 0x000000ffff037224 */ /* 0x000fe400078e000f */
[----:B------:R-:W-:-:S04]  /*07c0*/  IMAD.MOV.U32 R8, RZ, RZ, R18 ;  /* 0x000000ffff087224 */ /* 0x000fc800078e0012 */
        /* <DEDUP_REMOVED lines=15> */
.L_x_597:
[----:B------:R-:W-:Y:S05]  /*08c0*/  BSYNC.RECONVERGENT B2 ;  /* 0x0000000000027941 */ /* 0x000fea0003800200 */
.L_x_596:
        /* <DEDUP_REMOVED lines=25> */
.L_x_599:
[----:B------:R-:W-:Y:S05]  /*0a60*/  BSYNC.RECONVERGENT B2 ;  /* 0x0000000000027941 */ /* 0x000fea0003800200 */
.L_x_598:
        /* <DEDUP_REMOVED lines=22> */
.L_x_601:
[----:B------:R-:W-:Y:S05]  /*0bd0*/  BSYNC.RECONVERGENT B2 ;  /* 0x0000000000027941 */ /* 0x000fea0003800200 */
.L_x_600:
[C---:B------:R-:W-:Y:S01]  /*0be0*/  VIADD R10, R20.reuse, 0x200 ;  /* 0x00000200140a7836 */ /* 0x040fe20000000000 */
[----:B------:R-:W-:-:S04]  /*0bf0*/  IADD3 R20, PT, PT, R20, 0x400, RZ ;  /* 0x0000040014147810 */ /* 0x000fc80007ffe0ff */
[----:B------:R-:W-:-:S13]  /*0c00*/  ISETP.GE.AND P0, PT, R10, UR5, PT ;  /* 0x000000050a007c0c */ /* 0x000fda000bf06270 */
[----:B------:R-:W-:Y:S05]  /*0c10*/  @!P0 BRA `(.L_x_602) ;  /* 0xfffffff800508947 */ /* 0x000fea000383ffff */
.L_x_588:
[----:B------:R-:W-:Y:S05]  /*0c20*/  BSYNC.RECONVERGENT B1 ;  /* 0x0000000000017941 */ /* 0x000fea0003800200 */
.L_x_587:
        /* <DEDUP_REMOVED lines=35> */
.L_x_605:
[----:B------:R-:W-:Y:S05]  /*0e60*/  BSYNC.RECONVERGENT B1 ;  /* 0x0000000000017941 */ /* 0x000fea0003800200 */
.L_x_604:
        /* <DEDUP_REMOVED lines=31> */
.L_x_607:
[----:B------:R-:W-:Y:S05]  /*1060*/  BSYNC.RECONVERGENT B1 ;  /* 0x0000000000017941 */ /* 0x000fea0003800200 */
.L_x_606:
        /* <DEDUP_REMOVED lines=31> */
.L_x_609:
[----:B------:R-:W-:Y:S05]  /*1260*/  BSYNC.RECONVERGENT B1 ;  /* 0x0000000000017941 */ /* 0x000fea0003800200 */
.L_x_608:
[----:B------:R-:W-:Y:S01]  /*1270*/  ISETP.GT.AND P0, PT, R10, 0x17, PT ;  /* 0x000000170a00780c */ /* 0x000fe20003f04270 */
[----:B-1----:R1:W1:Y:S01]  /*1280*/  SHFL.DOWN PT, R2, R4, 0x8, 0x1f ;  /* 0x09001f0004027f89 */ /* 0x00226200000e0000 */
[----:B------:R-:W-:Y:S01]  /*1290*/  BSSY.RECONVERGENT B1, `(.L_x_610) ;  /* 0x000001d000017945 */ /* 0x000fe20003800200 */
[----:B0-----:R-:W-:Y:S02]  /*12a0*/  IMAD.MOV.U32 R8, RZ, RZ, R11 ;  /* 0x000000ffff087224 */ /* 0x001fe400078e000b */
[----:B------:R0:W0:Y:S01]  /*12b0*/  SHFL.DOWN PT, R3, R5, 0x8, 0x1f ;  /* 0x09001f0005037f89 */ /* 0x00002200000e0000 */
[----:B------:R-:W-:Y:S02]  /*12c0*/  IMAD.MOV.U32 R9, RZ, RZ, R12 ;  /* 0x000000ffff097224 */ /* 0x000fe400078e000c */
[----:B------:R-:W-:Y:S01]  /*12d0*/  IMAD.MOV.U32 R6, RZ, RZ, R4 ;  /* 0x000000ffff067224 */ /* 0x000fe200078e0004 */
[----:B---3--:R3:W0:Y:S01]  /*12e0*/  SHFL.DOWN PT, R14, R11, 0x8, 0x1f ;  /* 0x09001f000b0e7f89 */ /* 0x00862200000e0000 */
[----:B--2---:R-:W-:-:S03]  /*12f0*/  IMAD.MOV.U32 R7, RZ, RZ, R5 ;  /* 0x000000ffff077224 */ /* 0x004fc600078e0005 */
[----:B----4-:R3:W2:Y:S01]  /*1300*/  SHFL.DOWN PT, R13, R12, 0x8, 0x1f ;  /* 0x09001f000c0d7f89 */ /* 0x0106a200000e0000 */
[----:B------:R-:W-:Y:S05]  /*1310*/  @P0 BRA `(.L_x_611) ;  /* 0x0000000000500947 */ /* 0x000fea0003800000 */
[----:B01----:R-:W-:Y:S01]  /*1320*/  DSETP.GEU.AND P0, PT, |R4|, |R2|, PT ;  /* 0x400000020400722a */ /* 0x003fe20003f0e200 */
[----:B------:R-:W-:Y:S01]  /*1330*/  IMAD.MOV.U32 R8, RZ, RZ, R14 ;  /* 0x000000ffff087224 */ /* 0x000fe200078e000e */
[----:B--2---:R-:W-:Y:S01]  /*1340*/  MOV R9, R13 ;  /* 0x0000000d00097202 */ /* 0x004fe20000000f00 */
        /* <DEDUP_REMOVED lines=17> */
.L_x_611:
[----:B------:R-:W-:Y:S05]  /*1460*/  BSYNC.RECONVERGENT B1 ;  /* 0x0000000000017941 */ /* 0x000fea0003800200 */
.L_x_610:
[----:B------:R-:W-:Y:S01]  /*1470*/  ISETP.GT.AND P0, PT, R10, 0xf, PT ;  /* 0x0000000f0a00780c */ /* 0x000fe20003f04270 */
[----:B-1----:R1:W4:Y:S01]  /*1480*/  SHFL.DOWN PT, R4, R6, 0x10, 0x1f ;  /* 0x0a001f0006047f89 */ /* 0x00232200000e0000 */
[----:B------:R-:W-:Y:S01]  /*1490*/  BSSY.RECONVERGENT B1, `(.L_x_612) ;  /* 0x000001d000017945 */ /* 0x000fe20003800200 */
[----:B0-----:R-:W-:Y:S02]  /*14a0*/  IMAD.MOV.U32 R14, RZ, RZ, R8 ;  /* 0x000000ffff0e7224 */ /* 0x001fe400078e0008 */
[----:B------:R1:W0:Y:S01]  /*14b0*/  SHFL.DOWN PT, R5, R7, 0x10, 0x1f ;  /* 0x0a001f0007057f89 */ /* 0x00022200000e0000 */
[----:B------:R-:W-:Y:S02]  /*14c0*/  IMAD.MOV.U32 R15, RZ, RZ, R9 ;  /* 0x000000ffff0f7224 */ /* 0x000fe400078e0009 */
[----:B------:R-:W-:Y:S01]  /*14d0*/  IMAD.MOV.U32 R2, RZ, RZ, R6 ;  /* 0x000000ffff027224 */ /* 0x000fe200078e0006 */
[----:B---3--:R1:W3:Y:S01]  /*14e0*/  SHFL.DOWN PT, R11, R8, 0x10, 0x1f ;  /* 0x0a001f00080b7f89 */ /* 0x0082e200000e0000 */
[----:B------:R-:W-:-:S03]  /*14f0*/  IMAD.MOV.U32 R3, RZ, RZ, R7 ;  /* 0x000000ffff037224 */ /* 0x000fc600078e0007 */
[----:B------:R1:W0:Y:S01]  /*1500*/  SHFL.DOWN PT, R12, R9, 0x10, 0x1f ;  /* 0x0a001f00090c7f89 */ /* 0x00022200000e0000 */
[----:B------:R-:W-:Y:S05]  /*1510*/  @P0 BRA `(.L_x_613) ;  /* 0x0000000000500947 */ /* 0x000fea0003800000 */
[----:B0---4-:R-:W-:Y:S01]  /*1520*/  DSETP.GEU.AND P0, PT, |R6|, |R4|, PT ;  /* 0x400000040600722a */ /* 0x011fe20003f0e200 */
[----:B---3--:R-:W-:Y:S02]  /*1530*/  IMAD.MOV.U32 R14, RZ, RZ, R11 ;  /* 0x000000ffff0e7224 */ /* 0x008fe400078e000b */
        /* <DEDUP_REMOVED lines=18> */
.L_x_613:
[----:B------:R-:W-:Y:S05]  /*1660*/  BSYNC.RECONVERGENT B1 ;  /* 0x0000000000017941 */ /* 0x000fea0003800200 */
.L_x_612:
[----:B------:R-:W-:Y:S01]  /*1670*/  ISETP.NE.AND P0, PT, R10, RZ, PT ;  /* 0x000000ff0a00720c */ /* 0x000fe20003f05270 */
[----:B------:R-:W-:-:S12]  /*1680*/  BSSY.RECONVERGENT B1, `(.L_x_614) ;  /* 0x000000a000017945 */ /* 0x000fd80003800200 */
[----:B------:R-:W-:Y:S05]  /*1690*/  @P0 BRA `(.L_x_615) ;  /* 0x0000000000200947 */ /* 0x000fea0003800000 */
[----:B-1----:R-:W1:Y:S01]  /*16a0*/  S2R R6, SR_CgaCtaId ;  /* 0x0000000000067919 */ /* 0x002e620000008800 */
[----:B0-----:R-:W-:Y:S02]  /*16b0*/  MOV R5, 0x400 ;  /* 0x0000040000057802 */ /* 0x001fe40000000f00 */
[----:B----4-:R-:W-:-:S04]  /*16c0*/  SHF.R.U32.HI R4, RZ, 0x1, R0 ;  /* 0x00000001ff047819 */ /* 0x010fc80000011600 */
[----:B------:R-:W-:Y:S02]  /*16d0*/  LOP3.LUT R4, R4, 0x1f0, RZ, 0xc0, !PT ;  /* 0x000001f004047812 */ /* 0x000fe400078ec0ff */
[----:B-1----:R-:W-:-:S05]  /*16e0*/  LEA R5, R6, R5, 0x18 ;  /* 0x0000000506057211 */ /* 0x002fca00078ec0ff */
[----:B------:R-:W-:-:S05]  /*16f0*/  IMAD.IADD R5, R4, 0x1, R5 ;  /* 0x0000000104057824 */ /* 0x000fca00078e0205 */
[----:B------:R0:W-:Y:S04]  /*1700*/  STS.64 [R5+0x10], R14 ;  /* 0x0000100e05007388 */ /* 0x0001e80000000a00 */
[----:B------:R0:W-:Y:S02]  /*1710*/  STS.64 [R5+0x8], R2 ;  /* 0x0000080205007388 */ /* 0x0001e40000000a00 */
.L_x_615:
[----:B------:R-:W-:Y:S05]  /*1720*/  BSYNC.RECONVERGENT B1 ;  /* 0x0000000000017941 */ /* 0x000fea0003800200 */
.L_x_614:
        /* <DEDUP_REMOVED lines=8> */
[----:B-1--4-:R-:W1:Y:S04]  /*17b0*/  LDS.128 R4, [R0+0x20] ;  /* 0x0000200000047984 */ /* 0x012e680000000c00 */
[----:B--2---:R2:W4:Y:S04]  /*17c0*/  LDS.64 R12, [R0+0x80] ;  /* 0x00008000000c7984 */ /* 0x0045280000000a00 */
[----:B---3--:R2:W3:Y:S01]  /*17d0*/  LDS.128 R8, [R0+0x30] ;  /* 0x0000300000087984 */ /* 0x0084e20000000c00 */
[----:B0-----:R-:W-:Y:S01]  /*17e0*/  DSETP.GEU.AND P0, PT, |R2|, |R16|, PT ;  /* 0x400000100200722a */ /* 0x001fe20003f0e200 */
[----:B------:R-:W-:Y:S01]  /*17f0*/  IMAD.MOV.U32 R24, RZ, RZ, R16 ;  /* 0x000000ffff187224 */ /* 0x000fe200078e0010 */
[----:B------:R-:W-:Y:S01]  /*1800*/  MOV R25, R17 ;  /* 0x0000001100197202 */ /* 0x000fe20000000f00 */
[----:B-1----:R-:W-:-:S02]  /*1810*/  IMAD.MOV.U32 R26, RZ, RZ, R4 ;  /* 0x000000ffff1a7224 */ /* 0x002fc400078e0004 */
[----:B------:R-:W-:-:S09]  /*1820*/  IMAD.MOV.U32 R27, RZ, RZ, R5 ;  /* 0x000000ffff1b7224 */ /* 0x000fd200078e0005 */
        /* <DEDUP_REMOVED lines=15> */
.L_x_618:
[----:B------:R-:W-:Y:S05]  /*1920*/  BSYNC.RECONVERGENT B1 ;  /* 0x0000000000017941 */ /* 0x000fea0003800200 */
.L_x_617:
        /* <DEDUP_REMOVED lines=23> */
.L_x_620:
[----:B------:R-:W-:Y:S05]  /*1aa0*/  BSYNC.RECONVERGENT B1 ;  /* 0x0000000000017941 */ /* 0x000fea0003800200 */
.L_x_619:
        /* <DEDUP_REMOVED lines=21> */
.L_x_622:
[----:B------:R-:W-:Y:S05]  /*1c00*/  BSYNC.RECONVERGENT B1 ;  /* 0x0000000000017941 */ /* 0x000fea0003800200 */
.L_x_621:
        /* <DEDUP_REMOVED lines=23> */
.L_x_624:
[----:B------:R-:W-:Y:S05]  /*1d80*/  BSYNC.RECONVERGENT B1 ;  /* 0x0000000000017941 */ /* 0x000fea0003800200 */
.L_x_623:
        /* <DEDUP_REMOVED lines=21> */
.L_x_626:
[----:B------:R-:W-:Y:S05]  /*1ee0*/  BSYNC.RECONVERGENT B1 ;  /* 0x0000000000017941 */ /* 0x000fea0003800200 */
.L_x_625:
[----:B------:R-:W-:Y:S01]  /*1ef0*/  DSETP.GEU.AND P0, PT, |R2|, |R10|, PT ;  /* 0x4000000a0200722a */ /* 0x000fe20003f0e200 */
[----:B------:R-:W-:Y:S01]  /*1f00*/  BSSY.RECONVERGENT B1, `(.L_x_627) ;  /* 0x0000014000017945 */ /* 0x000fe20003800200 */
[----:B------:R-:W-:Y:S01]  /*1f10*/  IMAD.MOV.U32 R8, RZ, RZ, R10 ;  /* 0x000000ffff087224 */ /* 0x000fe200078e000a */
[----:B---3--:R-:W-:Y:S01]  /*1f20*/  MOV R0, R5 ;  /* 0x0000000500007202 */ /* 0x008fe20000000f00 */
        /* <DEDUP_REMOVED lines=17> */
.L_x_628:
[----:B------:R-:W-:Y:S05]  /*2040*/  BSYNC.RECONVERGENT B1 ;  /* 0x0000000000017941 */ /* 0x000fea0003800200 */
.L_x_627:
        /* <DEDUP_REMOVED lines=21> */
.L_x_603:
        /* <DEDUP_REMOVED lines=9> */
[----:B------:R-:W-:Y:S02]  /*2230*/  VIADD R5, R5, UR6 ;  /* 0x0000000605057c36 */ /* 0x000fe40008000000 */
        /* <DEDUP_REMOVED lines=9> */
[----:B----4-:R-:W-:Y:S01]  /*22d0*/  IMAD.MOV.U32 R14, RZ, RZ, R12 ;  /* 0x000000ffff0e7224 */ /* 0x010fe200078e000c */
[----:B------:R-:W-:Y:S01]  /*22e0*/  MOV R6, R10 ;  /* 0x0000000a00067202 */ /* 0x000fe20000000f00 */
[----:B0-----:R-:W-:Y:S02]  /*22f0*/  IMAD.MOV.U32 R16, RZ, RZ, R13 ;  /* 0x000000ffff107224 */ /* 0x001fe400078e000d */
        /* <DEDUP_REMOVED lines=16> */
.L_x_630:
[----:B------:R-:W-:Y:S05]  /*2400*/  BSYNC.RECONVERGENT B1 ;  /* 0x0000000000017941 */ /* 0x000fea0003800200 */
.L_x_629:
        /* <DEDUP_REMOVED lines=32> */
.L_x_632:
[----:B------:R-:W-:Y:S05]  /*2610*/  BSYNC.RECONVERGENT B1 ;  /* 0x0000000000017941 */ /* 0x000fea0003800200 */
.L_x_631:
[----:B-1----:R-:W-:Y:S01]  /*2620*/  VIADD R2, R4, 0x4 ;  /* 0x0000000404027836 */ /* 0x002fe20000000000 */
[----:B------:R1:W4:Y:S01]  /*2630*/  SHFL.DOWN PT, R6, R8, 0x4, R5 ;  /* 0x0880000008067989 */ /* 0x00032200000e0005 */
[----:B------:R-:W-:Y:S01]  /*2640*/  BSSY.RECONVERGENT B1, `(.L_x_633) ;  /* 0x000001e000017945 */ /* 0x000fe20003800200 */
[----:B--2---:R-:W-:Y:S01]  /*2650*/  IMAD.MOV.U32 R14, RZ, RZ, R10 ;  /* 0x000000ffff0e7224 */ /* 0x004fe200078e000a */
[----:B------:R-:W-:Y:S01]  /*2660*/  MOV R16, R12 ;  /* 0x0000000c00107202 */ /* 0x000fe20000000f00 */
[----:B------:R1:W2:Y:S01]  /*2670*/  SHFL.DOWN PT, R7, R9, 0x4, R5 ;  /* 0x0880000009077989 */ /* 0x0002a200000e0005 */
[----:B------:R-:W-:Y:S01]  /*2680*/  ISETP.GT.AND P0, PT, R2, R5, PT ;  /* 0x000000050200720c */ /* 0x000fe20003f04270 */
[----:B------:R-:W-:Y:S02]  /*2690*/  IMAD.MOV.U32 R2, RZ, RZ, R8 ;  /* 0x000000ffff027224 */ /* 0x000fe400078e0008 */
[----:B---3--:R1:W3:Y:S01]  /*26a0*/  SHFL.DOWN PT, R11, R10, 0x4, R5 ;  /* 0x088000000a0b7989 */ /* 0x0082e200000e0005 */
[----:B------:R-:W-:-:S03]  /*26b0*/  IMAD.MOV.U32 R3, RZ, RZ, R9 ;  /* 0x000000ffff037224 */ /* 0x000fc600078e0009 */
[----:B0-----:R1:W0:Y:S06]  /*26c0*/  SHFL.DOWN PT, R13, R12, 0x4, R5 ;  /* 0x088000000c0d7989 */ /* 0x00122c00000e0005 */
        /* <DEDUP_REMOVED lines=21> */
.L_x_634:
[----:B------:R-:W-:Y:S05]  /*2820*/  BSYNC.RECONVERGENT B1 ;  /* 0x0000000000017941 */ /* 0x000fea0003800200 */
.L_x_633:
        /* <DEDUP_REMOVED lines=8> */
[----:B---3--:R3:W1:Y:S01]  /*28b0*/  SHFL.DOWN PT, R11, R14, 0x8, R5 ;  /* 0x090000000e0b7989 */ /* 0x00866200000e0005 */
[----:B--2---:R-:W-:-:S03]  /*28c0*/  IMAD.MOV.U32 R7, RZ, RZ, R3 ;  /* 0x000000ffff077224 */ /* 0x004fc600078e0003 */
[----:B0-----:R3:W0:Y:S04]  /*28d0*/  SHFL.DOWN PT, R13, R16, 0x8, R5 ;  /* 0x09000000100d7989 */ /* 0x00162800000e0005 */
        /* <DEDUP_REMOVED lines=21> */
.L_x_636:
[----:B------:R-:W-:Y:S05]  /*2a30*/  BSYNC.RECONVERGENT B1 ;  /* 0x0000000000017941 */ /* 0x000fea0003800200 */
.L_x_635:
[----:B-1----:R-:W-:Y:S01]  /*2a40*/  VIADD R2, R4, 0x10 ;  /* 0x0000001004027836 */ /* 0x002fe20000000000 */
[----:B----4-:R1:W2:Y:S01]  /*2a50*/  SHFL.DOWN PT, R8, R6, 0x10, R5 ;  /* 0x0a00000006087989 */ /* 0x0102a200000e0005 */
[----:B------:R-:W-:Y:S01]  /*2a60*/  BSSY.RECONVERGENT B1, `(.L_x_637) ;  /* 0x000001e000017945 */ /* 0x000fe20003800200 */
[----:B---3--:R-:W-:Y:S02]  /*2a70*/  IMAD.MOV.U32 R14, RZ, RZ, R10 ;  /* 0x000000ffff0e7224 */ /* 0x008fe400078e000a */
[----:B------:R-:W-:Y:S01]  /*2a80*/  ISETP.GT.AND P0, PT, R2, R5, PT ;  /* 0x000000050200720c */ /* 0x000fe20003f04270 */
[----:B------:R1:W3:Y:S01]  /*2a90*/  SHFL.DOWN PT, R9, R7, 0x10, R5 ;  /* 0x0a00000007097989 */ /* 0x0002e200000e0005 */
[----:B------:R-:W-:Y:S02]  /*2aa0*/  IMAD.MOV.U32 R15, RZ, RZ, R12 ;  /* 0x000000ffff0f7224 */ /* 0x000fe400078e000c */
[----:B------:R-:W-:Y:S01]  /*2ab0*/  IMAD.MOV.U32 R2, RZ, RZ, R6 ;  /* 0x000000ffff027224 */ /* 0x000fe200078e0006 */
[----:B------:R1:W4:Y:S01]  /*2ac0*/  SHFL.DOWN PT, R11, R10, 0x10, R5 ;  /* 0x0a0000000a0b7989 */ /* 0x00032200000e0005 */
        /* <DEDUP_REMOVED lines=23> */
.L_x_638:
[----:B------:R-:W-:Y:S05]  /*2c40*/  BSYNC.RECONVERGENT B1 ;  /* 0x0000000000017941 */ /* 0x000fea0003800200 */
.L_x_637:
        /* <DEDUP_REMOVED lines=11> */
.L_x_640:
[----:B------:R-:W-:Y:S05]  /*2d00*/  BSYNC.RECONVERGENT B1 ;  /* 0x0000000000017941 */ /* 0x000fea0003800200 */
.L_x_639:
[----:B------:R-:W-:Y:S01]  /*2d10*/  BAR.SYNC.DEFER_BLOCKING 0x0 ;  /* 0x0000000000007b1d */ /* 0x000fe20000010000 */
[----:B------:R-:W-:-:S13]  /*2d20*/  ISETP.NE.AND P1, PT, R0, RZ, PT ;  /* 0x000000ff0000720c */ /* 0x000fda0003f25270 */
[----:B------:R-:W-:Y:S05]  /*2d30*/  @P1 BRA `(.L_x_616) ;  /* 0x0000003400d41947 */ /* 0x000fea0003800000 */
[----:B------:R-:W-:Y:S01]  /*2d40*/  UISETP.GE.AND UP0, UPT, UR6, 0x21, UPT ;  /* 0x000000210600788c */ /* 0x000fe2000bf06270 */
[----:B----4-:R-:W-:Y:S02]  /*2d50*/  IMAD.MOV.U32 R11, RZ, RZ, R14 ;  /* 0x000000ffff0b7224 */ /* 0x010fe400078e000e */
[----:B--2---:R-:W-:Y:S02]  /*2d60*/  IMAD.MOV.U32 R8, RZ, RZ, R15 ;  /* 0x000000ffff087224 */ /* 0x004fe400078e000f */
        /* <DEDUP_REMOVED lines=8> */
[----:B0-----:R-:W0:Y:S01]  /*2df0*/  LDS.64 R12, [UR4+0x20] ;  /* 0x00002004ff0c7984 */ /* 0x001e220008000a00 */
[----:B-1----:R-:W-:Y:S01]  /*2e00*/  DSETP.GEU.AND P0, PT, |R2|, |R6|, PT ;  /* 0x400000060200722a */ /* 0x002fe20003f0e200 */
[----:B------:R-:W-:Y:S01]  /*2e10*/  MOV R4, R6 ;  /* 0x0000000600047202 */ /* 0x000fe20000000f00 */
[----:B------:R-:W-:Y:S02]  /*2e20*/  IMAD.MOV.U32 R5, RZ, RZ, R7 ;  /* 0x000000ffff057224 */ /* 0x000fe400078e0007 */
[----:B0-----:R-:W-:Y:S02]  /*2e30*/  IMAD.MOV.U32 R11, RZ, RZ, R12 ;  /* 0x000000ffff0b7224 */ /* 0x001fe400078e000c */
        /* <DEDUP_REMOVED lines=16> */
.L_x_642:
[----:B------:R-:W-:Y:S05]  /*2f40*/  BSYNC.RECONVERGENT B1 ;  /* 0x0000000000017941 */ /* 0x000fea0003800200 */
.L_x_641:
[----:B------:R-:W-:Y:S01]  /*2f50*/  UISETP.GE.AND UP0, UPT, UR6, 0x41, UPT ;  /* 0x000000410600788c */ /* 0x000fe2000bf06270 */
[----:B---3--:R-:W-:Y:S02]  /*2f60*/  IMAD.MOV.U32 R9, RZ, RZ, R11 ;  /* 0x000000ffff097224 */ /* 0x008fe400078e000b */
[----:B------:R-:W-:Y:S02]  /*2f70*/  IMAD.MOV.U32 R0, RZ, RZ, R8 ;  /* 0x000000ffff007224 */ /* 0x000fe400078e0008 */
[----:B------:R-:W-:Y:S02]  /*2f80*/  IMAD.MOV.U32 R2, RZ, RZ, R4 ;  /* 0x000000ffff027224 */ /* 0x000fe400078e0004 */
[----:B------:R-:W-:Y:S02]  /*2f90*/  IMAD.MOV.U32 R3, RZ, RZ, R5 ;  /* 0x000000ffff037224 */ /* 0x000fe400078e0005 */
        /* <DEDUP_REMOVED lines=8> */
[----:B------:R-:W-:Y:S02]  /*3020*/  IMAD.MOV.U32 R2, RZ, RZ, R6 ;  /* 0x000000ffff027224 */ /* 0x000fe400078e0006 */
[----:B------:R-:W-:Y:S02]  /*3030*/  IMAD.MOV.U32 R3, RZ, RZ, R7 ;  /* 0x000000ffff037224 */ /* 0x000fe400078e0007 */
[----:B0-----:R-:W-:-:S02]  /*3040*/  IMAD.MOV.U32 R9, RZ, RZ, R12 ;  /* 0x000000ffff097224 */ /* 0x001fc400078e000c */
        /* <DEDUP_REMOVED lines=16> */
.L_x_644:
[----:B------:R-:W-:Y:S05]  /*3150*/  BSYNC.RECONVERGENT B1 ;  /* 0x0000000000017941 */ /* 0x000fea0003800200 */
.L_x_643:
[----:B------:R-:W-:Y:S01]  /*3160*/  UISETP.GE.AND UP0, UPT, UR6, 0x61, UPT ;  /* 0x000000610600788c */ /* 0x000fe2000bf06270 */
[----:B------:R-:W-:Y:S01]  /*3170*/  IMAD.MOV.U32 R11, RZ, RZ, R9 ;  /* 0x000000ffff0b7224 */ /* 0x000fe200078e0009 */
[----:B------:R-:W-:Y:S01]  /*3180*/  MOV R8, R0 ;  /* 0x0000000000087202 */ /* 0x000fe20000000f00 */
[----:B------:R-:W-:Y:S02]  /*3190*/  IMAD.MOV.U32 R4, RZ, RZ, R2 ;  /* 0x000000ffff047224 */ /* 0x000fe400078e0002 */
[----:B------:R-:W-:-:S04]  /*31a0*/  IMAD.MOV.U32 R5, RZ, RZ, R3 ;  /* 0x000000ffff057224 */ /* 0x000fc800078e0003 */
        /* <DEDUP_REMOVED lines=27> */
.L_x_646:
[----:B------:R-:W-:Y:S05]  /*3360*/  BSYNC.RECONVERGENT B1 ;  /* 0x0000000000017941 */ /* 0x000fea0003800200 */
.L_x_645:
[----:B------:R-:W-:Y:S01]  /*3370*/  UISETP.GE.AND UP0, UPT, UR6, 0x81, UPT ;  /* 0x000000810600788c */ /* 0x000fe2000bf06270 */
[----:B------:R-:W-:Y:S02]  /*3380*/  IMAD.MOV.U32 R9, RZ, RZ, R11 ;  /* 0x000000ffff097224 */ /* 0x000fe400078e000b */
        /* <DEDUP_REMOVED lines=30> */
.L_x_648:
[----:B------:R-:W-:Y:S05]  /*3570*/  BSYNC.RECONVERGENT B1 ;  /* 0x0000000000017941 */ /* 0x000fea0003800200 */
.L_x_647:
        /* <DEDUP_REMOVED lines=32> */
.L_x_650:
[----:B------:R-:W-:Y:S05]  /*3780*/  BSYNC.RECONVERGENT B1 ;  /* 0x0000000000017941 */ /* 0x000fea0003800200 */
.L_x_649:
        /* <DEDUP_REMOVED lines=14> */
[----:B------:R-:W-:Y:S01]  /*3870*/  IMAD.MOV.U32 R7, RZ, RZ, R3 ;  /* 0x000000ffff077224 */ /* 0x000fe200078e0003 */
[----:B0-----:R-:W-:Y:S01]  /*3880*/  MOV R0, R13 ;  /* 0x0000000d00007202 */ /* 0x001fe20000000f00 */
        /* <DEDUP_REMOVED lines=16> */
.L_x_652:
[----:B------:R-:W-:Y:S05]  /*3990*/  BSYNC.RECONVERGENT B1 ;  /* 0x0000000000017941 */ /* 0x000fea0003800200 */
.L_x_651:
[----:B------:R-:W-:Y:S01]  /*39a0*/  UISETP.GE.AND UP0, UPT, UR6, 0xe1, UPT ;  /* 0x000000e10600788c */ /* 0x000fe2000bf06270 */
[----:B------:R-:W-:Y:S02]  /*39b0*/  IMAD.MOV.U32 R14, RZ, RZ, R9 ;  /* 0x000000ffff0e7224 */ /* 0x000fe400078e0009 */
[----:B------:R-:W-:Y:S02]  /*39c0*/  IMAD.MOV.U32 R15, RZ, RZ, R0 ;  /* 0x000000ffff0f7224 */ /* 0x000fe400078e0000 */
[----:B------:R-:W-:Y:S02]  /*39d0*/  IMAD.MOV.U32 R2, RZ, RZ, R6 ;  /* 0x000000ffff027224 */ /* 0x000fe400078e0006 */
[----:B------:R-:W-:Y:S02]  /*39e0*/  IMAD.MOV.U32 R3, RZ, RZ, R7 ;  /* 0x000000ffff037224 */ /* 0x000fe400078e0007 */
[----:B------:R-:W-:Y:S05]  /*39f0*/  BRA.U !UP0, `(.L_x_616) ;  /* 0x0000002908a47547 */ /* 0x000fea000b800000 */
[----:B------:R-:W1:Y:S01]  /*3a00*/  S2UR UR5, SR_CgaCtaId ;  /* 0x00000000000579c3 */ /* 0x000e620000008800 */
[----:B------:R-:W-:Y:S02]  /*3a10*/  UMOV UR4, 0x400 ;  /* 0x0000040000047882 */ /* 0x000fe40000000000 */
[----:B-1----:R-:W-:-:S09]  /*3a20*/  ULEA UR4, UR5, UR4, 0x18 ;  /* 0x0000000405047291 */ /* 0x002fd2000f8ec0ff */
[----:B------:R-:W1:Y:S04]  /*3a30*/  LDS.64 R4, [UR4+0x78] ;  /* 0x00007804ff047984 */ /* 0x000e680008000a00 */
[----:B------:R-:W2:Y:S01]  /*3a40*/  LDS.64 R10, [UR4+0x80] ;  /* 0x00008004ff0a7984 */ /* 0x000ea20008000a00 */
        /* <DEDUP_REMOVED lines=21> */
.L_x_584:
        /* <DEDUP_REMOVED lines=30> */
[----:B------:R-:W-:Y:S02]  /*3d80*/  ISETP.GE.U32.AND.EX P0, PT, RZ, RZ, PT, P0 ;  /* 0x000000ffff00720c */ /* 0x000fe40003f06100 */
[----:B------:R-:W-:-:S11]  /*3d90*/  IADD3.X R7, PT, PT, RZ, UR7, RZ, P1, !PT ;  /* 0x00000007ff077c10 */ /* 0x000fd60008ffe4ff */
[----:B------:R-:W-:-:S06]  /*3da0*/  DSETP.LT.OR P0, PT, |R8|, |R4|, !P0 ;  /* 0x400000040800722a */ /* 0x000fcc0004701600 */
[----:B------:R-:W-:Y:S02]  /*3db0*/  FSEL R8, R4, R8, P0 ;  /* 0x0000000804087208 */ /* 0x000fe40000000000 */
[----:B------:R-:W-:Y:S02]  /*3dc0*/  FSEL R9, R5, R9, P0 ;  /* 0x0000000905097208 */ /* 0x000fe40000000000 */
[----:B------:R-:W-:Y:S02]  /*3dd0*/  SEL R23, R6, R23, P0 ;  /* 0x0000001706177207 */ /* 0x000fe40000000000 */
[----:B------:R-:W-:-:S07]  /*3de0*/  SEL R24, R7, R24, P0 ;  /* 0x0000001807187207 */ /* 0x000fce0000000000 */
.L_x_654:
[----:B------:R-:W-:Y:S05]  /*3df0*/  BSYNC.RECONVERGENT B1 ;  /* 0x0000000000017941 */ /* 0x000fea0003800200 */
.L_x_653:
[----:B------:R-:W-:Y:S01]  /*3e00*/  UISETP.GE.U32.AND UP0, UPT, UR4, 0xa00, UPT ;  /* 0x00000a000400788c */ /* 0x000fe2000bf06070 */
[----:B------:R-:W-:-:S08]  /*3e10*/  IMAD.MOV.U32 R5, RZ, RZ, 0x500 ;  /* 0x00000500ff057424 */ /* 0x000fd000078e00ff */
[----:B------:R-:W-:Y:S05]  /*3e20*/  BRA.U !UP0, `(.L_x_655) ;  /* 0x00000005084c7547 */ /* 0x000fea000b800000 */
[----:B------:R-:W-:Y:S01]  /*3e30*/  IMAD.MOV.U32 R12, RZ, RZ, R8 ;  /* 0x000000ffff0c7224 */ /* 0x000fe200078e0008 */
[----:B------:R-:W0:Y:S01]  /*3e40*/  LDCU UR4, c[0x0][0x398] ;  /* 0x00007300ff0477ac */ /* 0x000e220008000800 */
[----:B------:R-:W-:Y:S02]  /*3e50*/  IMAD.MOV.U32 R13, RZ, RZ, R9 ;  /* 0x000000ffff0d7224 */ /* 0x000fe400078e0009 */
[----:B------:R-:W-:Y:S01]  /*3e60*/  IMAD.MOV.U32 R17, RZ, RZ, 0x500 ;  /* 0x00000500ff117424 */ /* 0x000fe200078e00ff */
[----:B------:R-:W1:Y:S01]  /*3e70*/  LDCU.64 UR6, c[0x0][0x388] ;  /* 0x00007100ff0677ac */ /* 0x000e620008000a00 */
[----:B------:R-:W-:-:S05]  /*3e80*/  NOP ;  /* 0x0000000000007918 */ /* 0x000fca0000000000 */
.L_x_656:
[----:B------:R-:W-:-:S05]  /*3e90*/  IMAD.WIDE.U32 R26, R17, 0x8, R2 ;  /* 0x00000008111a7825 */ /* 0x000fca00078e0002 */
[----:B------:R-:W2:Y:S04]  /*3ea0*/  LDG.E.64 R14, desc[UR8][R26.64] ;  /* 0x000000081a0e7981 */ /* 0x000ea8000c1e1b00 */
[----:B------:R-:W3:Y:S04]  /*3eb0*/  LDG.E.64 R4, desc[UR8][R26.64+0x800] ;  /* 0x000800081a047981 */ /* 0x000ee8000c1e1b00 */
[----:B------:R-:W4:Y:S04]  /*3ec0*/  LDG.E.64 R6, desc[UR8][R26.64+0x1000] ;  /* 0x001000081a067981 */ /* 0x000f28000c1e1b00 */
[----:B------:R-:W5:Y:S04]  /*3ed0*/  LDG.E.64 R10, desc[UR8][R26.64+0x1800] ;  /* 0x001800081a0a7981 */ /* 0x000f68000c1e1b00 */
[----:B------:R-:W5:Y:S01]  /*3ee0*/  LDG.E.64 R8, desc[UR8][R26.64+0x2000] ;  /* 0x002000081a087981 */ /* 0x000f62000c1e1b00 */
[----:B-1----:R-:W-:-:S04]  /*3ef0*/  IADD3 R18, P0, P1, R0, UR6, R17 ;  /* 0x0000000600127c10 */ /* 0x002fc8000f91e011 */
[----:B------:R-:W-:Y:S01]  /*3f00*/  IADD3.X R16, PT, PT, RZ, UR7, RZ, P0, P1 ;  /* 0x00000007ff107c10 */ /* 0x000fe200087e24ff */
[----:B------:R-:W-:Y:S01]  /*3f10*/  IMAD.MOV.U32 R20, RZ, RZ, R18 ;  /* 0x000000ffff147224 */ /* 0x000fe200078e0012 */
[----:B------:R-:W-:-:S03]  /*3f20*/  IADD3 R22, P3, PT, R18, 0x100, RZ ;  /* 0x0000010012167810 */ /* 0x000fc60007f7e0ff */
        /* <DEDUP_REMOVED lines=11> */
[----:B------:R-:W-:Y:S01]  /*3fe0*/  IMAD.X R24, RZ, RZ, R16, P3 ;  /* 0x000000ffff187224 */ /* 0x000fe200018e0610 */
[----:B------:R-:W-:-:S03]  /*3ff0*/  IADD3 R13, P3, PT, R18, 0x200, RZ ;  /* 0x00000200120d7810 */ /* 0x000fc60007f7e0ff */
[----:B---3--:R-:W-:-:S14]  /*4000*/  DSETP.GEU.AND P1, PT, |R14|, |R4|, PT ;  /* 0x400000040e00722a */ /* 0x008fdc0003f2e200 */
[----:B------:R-:W-:-:S04]  /*4010*/  @P1 ISETP.GE.U32.AND P0, PT, R20, R22, PT ;  /* 0x000000161400120c */ /* 0x000fc80003f06070 */
[----:B------:R-:W-:-:S13]  /*4020*/  @P1 ISETP.GE.AND.EX P0, PT, R19, R24, PT, P0 ;  /* 0x000000181300120c */ /* 0x000fda0003f06300 */
[----:B------:R-:W-:-:S06]  /*4030*/  @P1 DSETP.LT.OR P0, PT, |R4|, |R14|, !P0 ;  /* 0x4000000e0400122a */ /* 0x000fcc0004701600 */
[----:B------:R-:W-:Y:S01]  /*4040*/  @P1 FSEL R12, R14, R4, P0 ;  /* 0x000000040e0c1208 */ /* 0x000fe20000000000 */
[----:B------:R-:W-:Y:S01]  /*4050*/  IMAD.X R14, RZ, RZ, R16, P3 ;  /* 0x000000ffff0e7224 */ /* 0x000fe200018e0610 */
[----:B------:R-:W-:Y:S02]  /*4060*/  @P1 FSEL R15, R15, R5, P0 ;  /* 0x000000050f0f1208 */ /* 0x000fe40000000000 */
[----:B------:R-:W-:Y:S01]  /*4070*/  @P1 SEL R22, R20, R22, P0 ;  /* 0x0000001614161207 */ /* 0x000fe20000000000 */
[----:B------:R-:W-:Y:S01]  /*4080*/  @P1 IMAD.MOV.U32 R4, RZ, RZ, R12 ;  /* 0x000000ffff041224 */ /* 0x000fe200078e000c */
[----:B------:R-:W-:Y:S01]  /*4090*/  IADD3 R12, P3, PT, R18, 0x300, RZ ;  /* 0x00000300120c7810 */ /* 0x000fe20007f7e0ff */
[----:B------:R-:W-:Y:S02]  /*40a0*/  @P1 IMAD.MOV.U32 R5, RZ, RZ, R15 ;  /* 0x000000ffff051224 */ /* 0x000fe400078e000f */
[----:B------:R-:W-:Y:S01]  /*40b0*/  IMAD.MOV.U32 R15, RZ, RZ, R24 ;  /* 0x000000ffff0f7224 */ /* 0x000fe200078e0018 */
[----:B------:R-:W-:-:S03]  /*40c0*/  @P1 SEL R15, R19, R24, P0 ;  /* 0x00000018130f1207 */ /* 0x000fc60000000000 */
[----:B----4-:R-:W-:-:S14]  /*40d0*/  DSETP.GEU.AND P2, PT, |R4|, |R6|, PT ;  /* 0x400000060400722a */ /* 0x010fdc0003f4e200 */
[----:B------:R-:W-:-:S04]  /*40e0*/  @P2 ISETP.GE.U32.AND P0, PT, R22, R13, PT ;  /* 0x0000000d1600220c */ /* 0x000fc80003f06070 */
[----:B------:R-:W-:-:S13]  /*40f0*/  @P2 ISETP.GE.AND.EX P0, PT, R15, R14, PT, P0 ;  /* 0x0000000e0f00220c */ /* 0x000fda0003f06300 */
[----:B------:R-:W-:-:S06]  /*4100*/  @P2 DSETP.LT.OR P0, PT, |R6|, |R4|, !P0 ;  /* 0x400000040600222a */ /* 0x000fcc0004701600 */
[----:B------:R-:W-:Y:S02]  /*4110*/  @P2 FSEL R4, R4, R6, P0 ;  /* 0x0000000604042208 */ /* 0x000fe40000000000 */
[----:B------:R-:W-:Y:S02]  /*4120*/  @P2 FSEL R5, R5, R7, P0 ;  /* 0x0000000705052208 */ /* 0x000fe40000000000 */
[----:B------:R-:W-:Y:S01]  /*4130*/  @P2 SEL R14, R15, R14, P0 ;  /* 0x0000000e0f0e2207 */ /* 0x000fe20000000000 */
[----:B------:R-:W-:Y:S02]  /*4140*/  @P2 IMAD.MOV.U32 R6, RZ, RZ, R4 ;  /* 0x000000ffff062224 */ /* 0x000fe400078e0004 */
[----:B------:R-:W-:Y:S02]  /*4150*/  @P2 IMAD.MOV.U32 R7, RZ, RZ, R5 ;  /* 0x000000ffff072224 */ /* 0x000fe400078e0005 */
[----:B------:R-:W-:Y:S01]  /*4160*/  IMAD.MOV.U32 R5, RZ, RZ, R13 ;  /* 0x000000ffff057224 */ /* 0x000fe200078e000d */
[----:B------:R-:W-:Y:S01]  /*4170*/  @P2 SEL R5, R22, R13, P0 ;  /* 0x0000000d16052207 */ /* 0x000fe20000000000 */
        /* <DEDUP_REMOVED lines=13> */
[----:B------:R-:W-:-:S04]  /*4250*/  IADD3 R5, PT, PT, R17, 0xa00, RZ ;  /* 0x00000a0011057810 */ /* 0x000fc80007ffe0ff */
[----:B0-----:R-:W-:Y:S01]  /*4260*/  ISETP.GT.AND P1, PT, R5, UR4, PT ;  /* 0x0000000405007c0c */ /* 0x001fe2000bf24270 */
[----:B------:R-:W-:Y:S01]  /*4270*/  DSETP.GEU.AND P2, PT, |R10|, |R8|, PT ;  /* 0x400000080a00722a */ /* 0x000fe20003f4e200 */
[----:B------:R-:W-:-:S04]  /*4280*/  VIADD R5, R17, 0x500 ;  /* 0x0000050011057836 */ /* 0x000fc80000000000 */
[----:B------:R-:W-:-:S09]  /*4290*/  IMAD.MOV.U32 R17, RZ, RZ, R5 ;  /* 0x000000ffff117224 */ /* 0x000fd200078e0005 */
        /* <DEDUP_REMOVED lines=12> */
.L_x_655:
        /* <DEDUP_REMOVED lines=14> */
[----:B------:R-:W-:Y:S01]  /*4440*/  IMAD.IADD R7, R0, 0x1, R5 ;  /* 0x0000000100077824 */ /* 0x000fe200078e0205 */
[----:B------:R-:W-:-:S04]  /*4450*/  LEA.HI R4, R10, 0x1, RZ, 0x18 ;  /* 0x000000010a047811 */ /* 0x000fc800078fc0ff */
[C---:B------:R-:W-:Y:S02]  /*4460*/  IADD3 R14, P0, PT, R7.reuse, UR6, RZ ;  /* 0x00000006070e7c10 */ /* 0x040fe4000ff1e0ff */
[----:B------:R-:W-:Y:S01]  /*4470*/  LOP3.LUT R6, R4, 0x3, RZ, 0xc0, !PT ;  /* 0x0000000304067812 */ /* 0x000fe200078ec0ff */
[----:B------:R-:W-:Y:S02]  /*4480*/  IMAD.MOV.U32 R4, RZ, RZ, R0 ;  /* 0x000000ffff047224 */ /* 0x000fe400078e0000 */
[----:B------:R-:W-:Y:S02]  /*4490*/  IMAD.X R15, RZ, RZ, UR7, P0 ;  /* 0x00000007ff0f7e24 */ /* 0x000fe400080e06ff */
[----:B------:R-:W-:Y:S02]  /*44a0*/  IMAD.MOV R11, RZ, RZ, -R6 ;  /* 0x000000ffff0b7224 */ /* 0x000fe400078e0a06 */
[----:B0-----:R-:W-:-:S04]  /*44b0*/  IMAD.WIDE.U32 R2, R7, 0x8, R2 ;  /* 0x0000000807027825 */ /* 0x001fc800078e0002 */
[----:B------:R-:W-:Y:S02]  /*44c0*/  IMAD.MOV.U32 R12, RZ, RZ, R2 ;  /* 0x000000ffff0c7224 */ /* 0x000fe400078e0002 */
[----:B------:R-:W-:-:S07]  /*44d0*/  IMAD.MOV.U32 R13, RZ, RZ, R3 ;  /* 0x000000ffff0d7224 */ /* 0x000fce00078e0003 */
.L_x_663:
[----:B------:R-:W-:Y:S02]  /*44e0*/  IMAD.MOV.U32 R2, RZ, RZ, R12 ;  /* 0x000000ffff027224 */ /* 0x000fe400078e000c */
[----:B------:R-:W-:-:S06]  /*44f0*/  IMAD.MOV.U32 R3, RZ, RZ, R13 ;  /* 0x000000ffff037224 */ /* 0x000fcc00078e000d */
[----:B------:R-:W2:Y:S01]  /*4500*/  LDG.E.64 R2, desc[UR8][R2.64] ;  /* 0x0000000802027981 */ /* 0x000ea2000c1e1b00 */
[----:B------:R-:W-:Y:S01]  /*4510*/  VIADD R11, R11, 0x1 ;  /* 0x000000010b0b7836 */ /* 0x000fe20000000000 */
[----:B------:R-:W-:Y:S01]  /*4520*/  BSSY.RECONVERGENT B3, `(.L_x_661) ;  /* 0x000001b000037945 */ /* 0x000fe20003800200 */
[----:B------:R-:W-:Y:S01]  /*4530*/  IMAD.MOV.U32 R19, RZ, RZ, R23 ;  /* 0x000000ffff137224 */ /* 0x000fe200078e0017 */
[----:B------:R-:W-:Y:S01]  /*4540*/  MOV R7, R9 ;  /* 0x0000000900077202 */ /* 0x000fe20000000f00 */
[----:B------:R-:W-:Y:S01]  /*4550*/  IMAD.MOV.U32 R16, RZ, RZ, R24 ;  /* 0x000000ffff107224 */ /* 0x000fe200078e0018 */
[----:B------:R-:W-:Y:S01]  /*4560*/  ISETP.NE.AND P2, PT, R11, RZ, PT ;  /* 0x000000ff0b00720c */ /* 0x000fe20003f45270 */
[----:B------:R-:W-:Y:S01]  /*4570*/  IMAD.MOV.U32 R6, RZ, RZ, R8 ;  /* 0x000000ffff067224 */ /* 0x000fe200078e0008 */
[----:B------:R-:W-:Y:S01]  /*4580*/  IADD3 R12, P3, PT, R12, 0x800, RZ ;  /* 0x000008000c0c7810 */ /* 0x000fe20007f7e0ff */
[----:B------:R-:W-:Y:S02]  /*4590*/  IMAD.MOV.U32 R23, RZ, RZ, R14 ;  /* 0x000000ffff177224 */ /* 0x000fe400078e000e */
[----:B------:R-:W-:Y:S01]  /*45a0*/  IMAD.MOV.U32 R24, RZ, RZ, R15 ;  /* 0x000000ffff187224 */ /* 0x000fe200078e000f */
[----:B--2---:R-:W-:Y:S01]  /*45b0*/  DSETP.GEU.AND P0, PT, |R8|, |R2|, PT ;  /* 0x400000020800722a */ /* 0x004fe20003f0e200 */
[----:B------:R-:W-:-:S02]  /*45c0*/  IMAD.MOV.U32 R8, RZ, RZ, R2 ;  /* 0x000000ffff087224 */ /* 0x000fc400078e0002 */
        /* <DEDUP_REMOVED lines=16> */
.L_x_662:
[----:B------:R-:W-:Y:S05]  /*46d0*/  BSYNC.RECONVERGENT B3 ;  /* 0x0000000000037941 */ /* 0x000fea0003800200 */
.L_x_661:
[----:B------:R-:W-:Y:S01]  /*46e0*/  IADD3 R14, P0, PT, R14, 0x100, RZ ;  /* 0x000001000e0e7810 */ /* 0x000fe20007f1e0ff */
[----:B------:R-:W-:Y:S02]  /*46f0*/  VIADD R4, R4, 0x100 ;  /* 0x0000010004047836 */ /* 0x000fe40000000000 */
[----:B------:R-:W-:Y:S02]  /*4700*/  IMAD.X R13, RZ, RZ, R13, P3 ;  /* 0x000000ffff0d7224 */ /* 0x000fe400018e060d */
[----:B------:R-:W-:Y:S01]  /*4710*/  IMAD.X R15, RZ, RZ, R15, P0 ;  /* 0x000000ffff0f7224 */ /* 0x000fe200000e060f */
[----:B------:R-:W-:Y:S07]  /*4720*/  @P2 BRA `(.L_x_663) ;  /* 0xfffffffc006c2947 */ /* 0x000fee000383ffff */
.L_x_660:
[----:B------:R-:W-:Y:S05]  /*4730*/  BSYNC.RECONVERGENT B2 ;  /* 0x0000000000027941 */ /* 0x000fea0003800200 */
.L_x_659:
[----:B------:R-:W-:-:S13]  /*4740*/  ISETP.GE.U32.AND P0, PT, R10, 0x300, PT ;  /* 0x000003000a00780c */ /* 0x000fda0003f06070 */
[----:B------:R-:W-:Y:S05]  /*4750*/  @!P0 BRA `(.L_x_658) ;  /* 0x0000000400fc8947 */ /* 0x000fea0003800000 */
[----:B------:R-:W0:Y:S01]  /*4760*/  LDCU.128 UR12, c[0x0][0x380] ;  /* 0x00007000ff0c77ac */ /* 0x000e220008000c00 */
[----:B------:R-:W1:Y:S01]  /*4770*/  LDC.64 R20, c[0x0][0x380] ;  /* 0x0000e000ff147b82 */ /* 0x000e620000000a00 */
[C---:B------:R-:W-:Y:S01]  /*4780*/  IADD3 R7, P1, PT, R4.reuse, R5, RZ ;  /* 0x0000000504077210 */ /* 0x040fe20007f3e0ff */
[C---:B------:R-:W-:Y:S02]  /*4790*/  IMAD.IADD R16, R4.reuse, 0x1, R5 ;  /* 0x0000000104107824 */ /* 0x040fe400078e0205 */
[----:B------:R-:W-:Y:S02]  /*47a0*/  VIADD R22, R4, 0x200 ;  /* 0x0000020004167836 */ /* 0x000fe40000000000 */
[----:B------:R-:W-:Y:S02]  /*47b0*/  IMAD.X R10, RZ, RZ, RZ, P1 ;  /* 0x000000ffff0a7224 */ /* 0x000fe400008e06ff */
[----:B------:R-:W2:Y:S01]  /*47c0*/  LDC.64 R2, c[0x0][0x388] ;  /* 0x0000e200ff027b82 */ /* 0x000ea20000000a00 */
[----:B0-----:R-:W-:-:S02]  /*47d0*/  LEA R6, P2, R7, UR12, 0x3 ;  /* 0x0000000c07067c11 */ /* 0x001fc4000f8418ff */
[----:B------:R-:W-:Y:S02]  /*47e0*/  IADD3 R18, P0, PT, R16, UR14, RZ ;  /* 0x0000000e10127c10 */ /* 0x000fe4000ff1e0ff */
[----:B------:R-:W-:Y:S02]  /*47f0*/  IADD3 R6, P1, PT, R6, 0x1800, RZ ;  /* 0x0000180006067810 */ /* 0x000fe40007f3e0ff */
[----:B------:R-:W-:Y:S01]  /*4800*/  LEA.HI.X R5, R7, UR13, R10, 0x3, P2 ;  /* 0x0000000d07057c11 */ /* 0x000fe200090f1c0a */
[----:B-1----:R-:W-:-:S04]  /*4810*/  IMAD.WIDE.U32 R20, R16, 0x8, R20 ;  /* 0x0000000810147825 */ /* 0x002fc800078e0014 */
[----:B------:R-:W-:Y:S02]  /*4820*/  IMAD.X R19, RZ, RZ, UR15, P0 ;  /* 0x0000000fff137e24 */ /* 0x000fe400080e06ff */
[----:B------:R-:W-:-:S07]  /*4830*/  IMAD.X R5, RZ, RZ, R5, P1 ;  /* 0x000000ffff057224 */ /* 0x000fce00008e0605 */
.L_x_672:
[----:B------:R-:W3:Y:S01]  /*4840*/  LDG.E.64 R14, desc[UR8][R20.64] ;  /* 0x00000008140e7981 */ /* 0x000ee2000c1e1b00 */
[----:B------:R-:W-:-:S05]  /*4850*/  IMAD.MOV.U32 R4, RZ, RZ, R6 ;  /* 0x000000ffff047224 */ /* 0x000fca00078e0006 */
[----:B------:R0:W5:Y:S04]  /*4860*/  LDG.E.64 R10, desc[UR8][R4.64+-0x1000] ;  /* 0xfff00008040a7981 */ /* 0x000168000c1e1b00 */
[----:B------:R0:W5:Y:S01]  /*4870*/  LDG.E.64 R6, desc[UR8][R4.64+-0x800] ;  /* 0xfff8000804067981 */ /* 0x000162000c1e1b00 */
[----:B------:R-:W-:Y:S01]  /*4880*/  BSSY.RECONVERGENT B2, `(.L_x_664) ;  /* 0x0000015000027945 */ /* 0x000fe20003800200 */
[----:B------:R-:W-:Y:S02]  /*4890*/  IMAD.MOV.U32 R26, RZ, RZ, R18 ;  /* 0x000000ffff1a7224 */ /* 0x000fe400078e0012 */
[----:B------:R-:W-:Y:S01]  /*48a0*/  IMAD.MOV.U32 R25, RZ, RZ, R19 ;  /* 0x000000ffff197224 */ /* 0x000fe200078e0013 */
[----:B---3--:R-:W-:Y:S01]  /*48b0*/  DSETP.GEU.AND P0, PT, |R8|, |R14|, PT ;  /* 0x4000000e0800722a */ /* 0x008fe20003f0e200 */
[----:B------:R-:W-:Y:S01]  /*48c0*/  MOV R12, R14 ;  /* 0x0000000e000c7202 */ /* 0x000fe20000000f00 */
[----:B------:R-:W-:-:S12]  /*48d0*/  IMAD.MOV.U32 R13, RZ, RZ, R15 ;  /* 0x000000ffff0d7224 */ /* 0x000fd800078e000f */
        /* <DEDUP_REMOVED lines=15> */
.L_x_665:
[----:B------:R-:W-:Y:S05]  /*49d0*/  BSYNC.RECONVERGENT B2 ;  /* 0x0000000000027941 */ /* 0x000fea0003800200 */
.L_x_664:
[----:B-----5:R-:W-:Y:S01]  /*49e0*/  DSETP.GEU.AND P0, PT, |R12|, |R10|, PT ;  /* 0x4000000a0c00722a */ /* 0x020fe20003f0e200 */
[----:B------:R-:W-:Y:S01]  /*49f0*/  VIADD R9, R16, 0x100 ;  /* 0x0000010010097836 */ /* 0x000fe20000000000 */
[----:B------:R-:W-:Y:S01]  /*4a00*/  BSSY.RECONVERGENT B2, `(.L_x_666) ;  /* 0x0000016000027945 */ /* 0x000fe20003800200 */
[----:B------:R-:W-:-:S03]  /*4a10*/  IMAD.MOV.U32 R8, RZ, RZ, R10 ;  /* 0x000000ffff087224 */ /* 0x000fc600078e000a */
[----:B--2---:R-:W-:Y:S01]  /*4a20*/  IADD3 R23, P1, PT, R9, R2, RZ ;  /* 0x0000000209177210 */ /* 0x004fe20007f3e0ff */
[----:B------:R-:W-:-:S04]  /*4a30*/  IMAD.MOV.U32 R9, RZ, RZ, R11 ;  /* 0x000000ffff097224 */ /* 0x000fc800078e000b */
[----:B------:R-:W-:Y:S02]  /*4a40*/  IMAD.X R24, RZ, RZ, R3, P1 ;  /* 0x000000ffff187224 */ /* 0x000fe400008e0603 */
[----:B------:R-:W-:Y:S02]  /*4a50*/  IMAD.MOV.U32 R15, RZ, RZ, R23 ;  /* 0x000000ffff0f7224 */ /* 0x000fe400078e0017 */
[----:B------:R-:W-:Y:S01]  /*4a60*/  IMAD.MOV.U32 R14, RZ, RZ, R24 ;  /* 0x000000ffff0e7224 */ /* 0x000fe200078e0018 */
        /* <DEDUP_REMOVED lines=15> */
.L_x_667:
[----:B------:R-:W-:Y:S05]  /*4b60*/  BSYNC.RECONVERGENT B2 ;  /* 0x0000000000027941 */ /* 0x000fea0003800200 */
.L_x_666:
[----:B------:R0:W5:Y:S01]  /*4b70*/  LDG.E.64 R10, desc[UR8][R4.64] ;  /* 0x00000008040a7981 */ /* 0x000162000c1e1b00 */
[----:B------:R-:W-:Y:S01]  /*4b80*/  DSETP.GEU.AND P0, PT, |R8|, |R6|, PT ;  /* 0x400000060800722a */ /* 0x000fe20003f0e200 */
[----:B------:R-:W-:Y:S01]  /*4b90*/  VIADD R13, R16, 0x200 ;  /* 0x00000200100d7836 */ /* 0x000fe20000000000 */
[----:B------:R-:W-:Y:S01]  /*4ba0*/  BSSY.RECONVERGENT B2, `(.L_x_668) ;  /* 0x0000016000027945 */ /* 0x000fe20003800200 */
[----:B------:R-:W-:-:S03]  /*4bb0*/  MOV R12, R6 ;  /* 0x00000006000c7202 */ /* 0x000fc60000000f00 */
[----:B------:R-:W-:Y:S01]  /*4bc0*/  IADD3 R24, P1, PT, R13, R2, RZ ;  /* 0x000000020d187210 */ /* 0x000fe20007f3e0ff */
[----:B------:R-:W-:-:S04]  /*4bd0*/  IMAD.MOV.U32 R13, RZ, RZ, R7 ;  /* 0x000000ffff0d7224 */ /* 0x000fc800078e0007 */
[----:B------:R-:W-:Y:S02]  /*4be0*/  IMAD.X R23, RZ, RZ, R3, P1 ;  /* 0x000000ffff177224 */ /* 0x000fe400008e0603 */
        /* <DEDUP_REMOVED lines=17> */
.L_x_669:
[----:B------:R-:W-:Y:S05]  /*4d00*/  BSYNC.RECONVERGENT B2 ;  /* 0x0000000000027941 */ /* 0x000fea0003800200 */
.L_x_668:
[----:B-----5:R-:W-:Y:S01]  /*4d10*/  DSETP.GEU.AND P0, PT, |R12|, |R10|, PT ;  /* 0x4000000a0c00722a */ /* 0x020fe20003f0e200 */
[----:B------:R-:W-:Y:S01]  /*4d20*/  VIADD R7, R16, 0x300 ;  /* 0x0000030010077836 */ /* 0x000fe20000000000 */
[----:B------:R-:W-:Y:S01]  /*4d30*/  BSSY.RECONVERGENT B2, `(.L_x_670) ;  /* 0x0000016000027945 */ /* 0x000fe20003800200 */
[----:B------:R-:W-:Y:S02]  /*4d40*/  IMAD.MOV.U32 R8, RZ, RZ, R10 ;  /* 0x000000ffff087224 */ /* 0x000fe400078e000a */
[----:B------:R-:W-:Y:S01]  /*4d50*/  IMAD.MOV.U32 R9, RZ, RZ, R11 ;  /* 0x000000ffff097224 */ /* 0x000fe200078e000b */
[----:B------:R-:W-:-:S05]  /*4d60*/  IADD3 R7, P1, PT, R7, R2, RZ ;  /* 0x0000000207077210 */ /* 0x000fca0007f3e0ff */
        /* <DEDUP_REMOVED lines=18> */
.L_x_671:
[----:B------:R-:W-:Y:S05]  /*4e90*/  BSYNC.RECONVERGENT B2 ;  /* 0x0000000000027941 */ /* 0x000fea0003800200 */
.L_x_670:
[----:B------:R-:W-:Y:S01]  /*4ea0*/  VIADD R10, R22, 0x200 ;  /* 0x00000200160a7836 */ /* 0x000fe20000000000 */
[----:B------:R-:W-:Y:S01]  /*4eb0*/  IADD3 R6, P2, PT, R4, 0x2000, RZ ;  /* 0x0000200004067810 */ /* 0x000fe20007f5e0ff */
[----:B------:R-:W-:Y:S01]  /*4ec0*/  VIADD R22, R22, 0x400 ;  /* 0x0000040016167836 */ /* 0x000fe20000000000 */
[----:B------:R-:W-:Y:S01]  /*4ed0*/  IADD3 R18, P1, PT, R18, 0x400, RZ ;  /* 0x0000040012127810 */ /* 0x000fe20007f3e0ff */
[----:B------:R-:W-:Y:S01]  /*4ee0*/  VIADD R16, R16, 0x400 ;  /* 0x0000040010107836 */ /* 0x000fe20000000000 */
[----:B------:R-:W-:Y:S01]  /*4ef0*/  ISETP.GE.AND P0, PT, R10, R17, PT ;  /* 0x000000110a00720c */ /* 0x000fe20003f06270 */
[----:B------:R-:W-:Y:S01]  /*4f00*/  IMAD.X R5, RZ, RZ, R5, P2 ;  /* 0x000000ffff057224 */ /* 0x000fe200010e0605 */
[----:B------:R-:W-:Y:S02]  /*4f10*/  IADD3 R20, P2, PT, R20, 0x2000, RZ ;  /* 0x0000200014147810 */ /* 0x000fe40007f5e0ff */
[----:B------:R-:W-:-:S03]  /*4f20*/  IADD3.X R19, PT, PT, RZ, R19, RZ, P1, !PT ;  /* 0x00000013ff137210 */ /* 0x000fc60000ffe4ff */
[----:B------:R-:W-:-:S06]  /*4f30*/  IMAD.X R21, RZ, RZ, R21, P2 ;  /* 0x000000ffff157224 */ /* 0x000fcc00010e0615 */
[----:B------:R-:W-:Y:S05]  /*4f40*/  @!P0 BRA `(.L_x_672) ;  /* 0xfffffff8003c8947 */ /* 0x000fea000383ffff */
.L_x_658:
[----:B------:R-:W-:Y:S05]  /*4f50*/  BSYNC.RECONVERGENT B1 ;  /* 0x0000000000017941 */ /* 0x000fea0003800200 */
.L_x_657:
        /* <DEDUP_REMOVED lines=32> */
.L_x_674:
[----:B------:R-:W-:Y:S05]  /*5160*/  BSYNC.RECONVERGENT B1 ;  /* 0x0000000000017941 */ /* 0x000fea0003800200 */
.L_x_673:
        /* <DEDUP_REMOVED lines=31> */
.L_x_676:
[----:B------:R-:W-:Y:S05]  /*5360*/  BSYNC.RECONVERGENT B1 ;  /* 0x0000000000017941 */ /* 0x000fea0003800200 */
.L_x_675:
        /* <DEDUP_REMOVED lines=31> */
.L_x_678:
[----:B------:R-:W-:Y:S05]  /*5560*/  BSYNC.RECONVERGENT B1 ;  /* 0x0000000000017941 */ /* 0x000fea0003800200 */
.L_x_677:
[----:B------:R-:W-:Y:S01]  /*5570*/  ISETP.GT.AND P0, PT, R10, 0x17, PT ;  /* 0x000000170a00780c */ /* 0x000fe20003f04270 */
[----:B-1----:R1:W1:Y:S01]  /*5580*/  SHFL.DOWN PT, R6, R2, 0x8, 0x1f ;  /* 0x09001f0002067f89 */ /* 0x00226200000e0000 */
[----:B------:R-:W-:Y:S01]  /*5590*/  BSSY.RECONVERGENT B1, `(.L_x_679) ;  /* 0x000001d000017945 */ /* 0x000fe20003800200 */
[----:B0-----:R-:W-:Y:S01]  /*55a0*/  IMAD.MOV.U32 R8, RZ, RZ, R11 ;  /* 0x000000ffff087224 */ /* 0x001fe200078e000b */
[----:B------:R-:W-:Y:S01]  /*55b0*/  MOV R4, R2 ;  /* 0x0000000200047202 */ /* 0x000fe20000000f00 */
[----:B--2---:R0:W2:Y:S01]  /*55c0*/  SHFL.DOWN PT, R7, R3, 0x8, 0x1f ;  /* 0x09001f0003077f89 */ /* 0x0040a200000e0000 */
[----:B------:R-:W-:Y:S02]  /*55d0*/  IMAD.MOV.U32 R9, RZ, RZ, R12 ;  /* 0x000000ffff097224 */ /* 0x000fe400078e000c */
[----:B------:R-:W-:Y:S01]  /*55e0*/  IMAD.MOV.U32 R5, RZ, RZ, R3 ;  /* 0x000000ffff057224 */ /* 0x000fe200078e0003 */
[----:B---3--:R0:W3:Y:S04]  /*55f0*/  SHFL.DOWN PT, R14, R11, 0x8, 0x1f ;  /* 0x09001f000b0e7f89 */ /* 0x0080e800000e0000 */
        /* <DEDUP_REMOVED lines=22> */
.L_x_680:
[----:B------:R-:W-:Y:S05]  /*5760*/  BSYNC.RECONVERGENT B1 ;  /* 0x0000000000017941 */ /* 0x000fea0003800200 */
.L_x_679:
        /* <DEDUP_REMOVED lines=31> */
.L_x_682:
[----:B------:R-:W-:Y:S05]  /*5960*/  BSYNC.RECONVERGENT B1 ;  /* 0x0000000000017941 */ /* 0x000fea0003800200 */
.L_x_681:
        /* <DEDUP_REMOVED lines=11> */
.L_x_684:
[----:B------:R-:W-:Y:S05]  /*5a20*/  BSYNC.RECONVERGENT B1 ;  /* 0x0000000000017941 */ /* 0x000fea0003800200 */
.L_x_683:
        /* <DEDUP_REMOVED lines=31> */
.L_x_686:
[----:B------:R-:W-:Y:S05]  /*5c20*/  BSYNC.RECONVERGENT B1 ;  /* 0x0000000000017941 */ /* 0x000fea0003800200 */
.L_x_685:
        /* <DEDUP_REMOVED lines=23> */
.L_x_688:
[----:B------:R-:W-:Y:S05]  /*5da0*/  BSYNC.RECONVERGENT B1 ;  /* 0x0000000000017941 */ /* 0x000fea0003800200 */
.L_x_687:
[----:B------:R-:W-:Y:S01]  /*5db0*/  DSETP.GEU.AND P0, PT, |R4|, |R10|, PT ;  /* 0x4000000a0400722a */ /* 0x000fe20003f0e200 */
[----:B------:R-:W-:Y:S01]  /*5dc0*/  BSSY.RECONVERGENT B1, `(.L_x_689) ;  /* 0x0000014000017945 */ /* 0x000fe20003800200 */
[----:B------:R-:W-:Y:S01]  /*5dd0*/  IMAD.MOV.U32 R2, RZ, RZ, R10 ;  /* 0x000000ffff027224 */ /* 0x000fe200078e000a */
[----:B------:R-:W-:Y:S01]  /*5de0*/  MOV R3, R11 ;  /* 0x0000000b00037202 */ /* 0x000fe20000000f00 */
        /* <DEDUP_REMOVED lines=17> */
.L_x_690:
[----:B------:R-:W-:Y:S05]  /*5f00*/  BSYNC.RECONVERGENT B1 ;  /* 0x0000000000017941 */ /* 0x000fea0003800200 */
.L_x_689:
        /* <DEDUP_REMOVED lines=23> */
.L_x_692:
[----:B------:R-:W-:Y:S05]  /*6080*/  BSYNC.RECONVERGENT B1 ;  /* 0x0000000000017941 */ /* 0x000fea0003800200 */
.L_x_691:
        /* <DEDUP_REMOVED lines=21> */
.L_x_694:
[----:B------:R-:W-:Y:S05]  /*61e0*/  BSYNC.RECONVERGENT B1 ;  /* 0x0000000000017941 */ /* 0x000fea0003800200 */
.L_x_693:
        /* <DEDUP_REMOVED lines=21> */
.L_x_696:
[----:B------:R-:W-:Y:S05]  /*6340*/  BSYNC.RECONVERGENT B1 ;  /* 0x0000000000017941 */ /* 0x000fea0003800200 */
.L_x_695:
        /* <DEDUP_REMOVED lines=20> */
.L_x_616:
[----:B------:R-:W-:Y:S05]  /*6490*/  BSYNC.RECONVERGENT B0 ;  /* 0x0000000000007941 */ /* 0x000fea0003800200 */
.L_x_583:
[----:B------:R-:W-:Y:S05]  /*64a0*/  @P1 EXIT ;  /* 0x000000000000194d */ /* 0x000fea0003800000 */
[----:B012-4-:R-:W0:Y:S02]  /*64b0*/  LDC.64 R4, c[0x0][0x390] ;  /* 0x0000e400ff047b82 */ /* 0x017e240000000a00 */
[----:B0-----:R-:W-:Y:S04]  /*64c0*/  STG.E.64 desc[UR8][R4.64], R2 ;  /* 0x0000000204007986 */ /* 0x001fe8000c101b08 */
[----:B------:R-:W-:Y:S01]  /*64d0*/  STG.E.64 desc[UR8][R4.64+0x8], R14 ;  /* 0x0000080e04007986 */ /* 0x000fe2000c101b08 */
[----:B------:R-:W-:Y:S05]  /*64e0*/  EXIT ;  /* 0x000000000000794d */ /* 0x000fea0003800000 */
.L_x_697:
        /* <DEDUP_REMOVED lines=9> */
.L_x_765:


//--------------------- .text._Z6gauss2Pdii       --------------------------
	.section	.text._Z6gauss2Pdii,"ax",@progbits
	.align	128
        .global         _Z6gauss2Pdii
        .type           _Z6gauss2Pdii,@function
        .size           _Z6gauss2Pdii,(.L_x_755 - _Z6gauss2Pdii)
        .other          _Z6gauss2Pdii,@"STO_CUDA_ENTRY STV_DEFAULT"
_Z6gauss2Pdii:
.text._Z6gauss2Pdii:
[----:B------:R-:W-:Y:S01]  /*0000*/  LDC R1, c[0x0][0x37c] ;  /* 0x0000df00ff017b82 */ /* 0x000fe20000000800 */
[----:B------:R-:W0:Y:S01]  /*0010*/  S2R R0, SR_CTAID.X ;  /* 0x0000000000007919 */ /* 0x000e220000002500 */
[----:B------:R-:W0:Y:S06]  /*0020*/  LDCU UR6, c[0x0][0x360] ;  /* 0x00006c00ff0677ac */ /* 0x000e2c0008000800 */
[----:B------:R-:W1:Y:S01]  /*0030*/  LDC R10, c[0x0][0x38c] ;  /* 0x0000e300ff0a7b82 */ /* 0x000e620000000800 */
[----:B------:R-:W0:Y:S01]  /*0040*/  S2R R3, SR_TID.X ;  /* 0x0000000000037919 */ /* 0x000e220000002100 */
[----:B------:R-:W2:Y:S01]  /*0050*/  LDCU UR4, c[0x0][0x364] ;  /* 0x00006c80ff0477ac */ /* 0x000ea20008000800 */
[----:B------:R-:W2:Y:S05]  /*0060*/  LDCU UR5, c[0x0][0x374] ;  /* 0x00006e80ff0577ac */ /* 0x000eaa0008000800 */
[----:B------:R-:W3:Y:S01]  /*0070*/  S2UR UR7, SR_CTAID.Y ;  /* 0x00000000000779c3 */ /* 0x000ee20000002600 */
[----:B--2---:R-:W-:-:S02]  /*0080*/  UIMAD UR5, UR4, UR5, URZ ;  /* 0x00000005040572a4 */ /* 0x004fc4000f8e02ff */
[----:B---3--:R-:W-:Y:S01]  /*0090*/  UIMAD UR4, UR4, UR7, URZ ;  /* 0x00000007040472a4 */ /* 0x008fe2000f8e02ff */
[----:B0-----:R-:W-:-:S05]  /*00a0*/  IMAD R0, R0, UR6, R3 ;  /* 0x0000000600007c24 */ /* 0x001fca000f8e0203 */
[----:B------:R-:W-:-:S05]  /*00b0*/  LOP3.LUT R0, RZ, R0, RZ, 0x33, !PT ;  /* 0x00000000ff007212 */ /* 0x000fca00078e33ff */
[----:B-1----:R-:W-:-:S05]  /*00c0*/  IMAD.IADD R0, R0, 0x1, R10 ;  /* 0x0000000100007824 */ /* 0x002fca00078e020a */
[----:B------:R-:W-:-:S13]  /*00d0*/  ISETP.GE.AND P0, PT, R0, RZ, PT ;  /* 0x000000ff0000720c */ /* 0x000fda0003f06270 */
[----:B------:R-:W-:Y:S05]  /*00e0*/  @!P0 EXIT ;  /* 0x000000000000894d */ /* 0x000fea0003800000 */
[----:B------:R-:W0:Y:S01]  /*00f0*/  I2F.U32.RP R4, UR5 ;  /* 0x0000000500047d06 */ /* 0x000e220008209000 */
[----:B------:R-:W1:Y:S01]  /*0100*/  S2R R3, SR_TID.Y ;  /* 0x0000000000037919 */ /* 0x000e620000002200 */
[----:B------:R-:W2:Y:S01]  /*0110*/  LDC R11, c[0x0][0x388] ;  /* 0x0000e200ff0b7b82 */ /* 0x000ea20000000800 */
[----:B------:R-:W-:Y:S01]  /*0120*/  IMAD R13, RZ, RZ, -UR5 ;  /* 0x80000005ff0d7e24 */ /* 0x000fe2000f8e02ff */
[----:B------:R-:W-:Y:S01]  /*0130*/  ISETP.NE.U32.AND P2, PT, RZ, UR5, PT ;  /* 0x00000005ff007c0c */ /* 0x000fe2000bf45070 */
[----:B------:R-:W3:Y:S01]  /*0140*/  LDCU.64 UR8, c[0x0][0x358] ;  /* 0x00006b00ff0877ac */ /* 0x000ee20008000a00 */
[----:B------:R-:W4:Y:S02]  /*0150*/  LDCU UR7, c[0x0][0x388] ;  /* 0x00007100ff0777ac */ /* 0x000f240008000800 */
[----:B0-----:R-:W0:Y:S01]  /*0160*/  MUFU.RCP R4, R4 ;  /* 0x0000000400047308 */ /* 0x001e220000001000 */
[----:B--2---:R-:W-:Y:S01]  /*0170*/  SHF.L.U32 R6, R11, 0x1, RZ ;  /* 0x000000010b067819 */ /* 0x004fe200000006ff */
[----:B------:R-:W-:-:S02]  /*0180*/  IMAD R15, R10, R11, R10 ;  /* 0x0000000b0a0f7224 */ /* 0x000fc400078e020a */
[----:B0-----:R-:W-:Y:S01]  /*0190*/  VIADD R8, R4, 0xffffffe ;  /* 0x0ffffffe04087836 */ /* 0x001fe20000000000 */
[----:B-1----:R-:W-:Y:S01]  /*01a0*/  IADD3 R3, PT, PT, R11, UR4, R3 ;  /* 0x000000040b037c10 */ /* 0x002fe2000fffe003 */
[----:B------:R-:W0:Y:S02]  /*01b0*/  LDCU UR4, c[0x0][0x370] ;  /* 0x00006e00ff0477ac */ /* 0x000e240008000800 */
[----:B------:R1:W2:Y:S02]  /*01c0*/  F2I.FTZ.U32.TRUNC.NTZ R9, R8 ;  /* 0x0000000800097305 */ /* 0x0002a4000021f000 */
[----:B------:R-:W-:-:S05]  /*01d0*/  VIADD R5, R3, UR5 ;  /* 0x0000000503057c36 */ /* 0x000fca0008000000 */
[----:B------:R-:W-:Y:S01]  /*01e0*/  ISETP.GE.AND P0, PT, R5, R6, PT ;  /* 0x000000060500720c */ /* 0x000fe20003f06270 */
[----:B-1----:R-:W-:Y:S01]  /*01f0*/  IMAD.MOV.U32 R8, RZ, RZ, RZ ;  /* 0x000000ffff087224 */ /* 0x002fe200078e00ff */
[----:B------:R-:W-:Y:S02]  /*0200*/  VIMNMX R2, PT, PT, R6, R5, !PT ;  /* 0x0000000506027248 */ /* 0x000fe40007fe0100 */
[----:B------:R-:W-:Y:S01]  /*0210*/  SEL R7, RZ, 0x1, P0 ;  /* 0x00000001ff077807 */ /* 0x000fe20000000000 */
[----:B--2---:R-:W-:-:S03]  /*0220*/  IMAD R13, R13, R9, RZ ;  /* 0x000000090d0d7224 */ /* 0x004fc600078e02ff */
[----:B------:R-:W-:Y:S01]  /*0230*/  IADD3 R2, PT, PT, R2, -R5, -R7 ;  /* 0x8000000502027210 */ /* 0x000fe20007ffe807 */
[----:B0-----:R-:W-:Y:S01]  /*0240*/  UIMAD UR4, UR6, UR4, URZ ;  /* 0x00000004060472a4 */ /* 0x001fe2000f8e02ff */
[----:B------:R-:W-:Y:S02]  /*0250*/  IMAD.HI.U32 R9, R9, R13, R8 ;  /* 0x0000000d09097227 */ /* 0x000fe400078e0008 */
[----:B------:R-:W0:Y:S02]  /*0260*/  LDC.64 R12, c[0x0][0x380] ;  /* 0x0000e000ff0c7b82 */ /* 0x000e240000000a00 */
[----:B------:R-:W-:Y:S02]  /*0270*/  VIADD R8, R5, UR5 ;  /* 0x0000000505087c36 */ /* 0x000fe40008000000 */
[----:B------:R-:W-:-:S04]  /*0280*/  IMAD.HI.U32 R4, R9, R2, RZ ;  /* 0x0000000209047227 */ /* 0x000fc800078e00ff */
[----:B------:R-:W-:-:S04]  /*0290*/  IMAD.MOV R9, RZ, RZ, -R4 ;  /* 0x000000ffff097224 */ /* 0x000fc800078e0a04 */
[----:B------:R-:W-:Y:S02]  /*02a0*/  IMAD R2, R9, UR5, R2 ;  /* 0x0000000509027c24 */ /* 0x000fe4000f8e0202 */
[----:B------:R-:W-:-:S03]  /*02b0*/  IMAD R9, R3, R11, R10 ;  /* 0x0000000b03097224 */ /* 0x000fc600078e020a */
[----:B------:R-:W-:Y:S01]  /*02c0*/  ISETP.GE.U32.AND P0, PT, R2, UR5, PT ;  /* 0x0000000502007c0c */ /* 0x000fe2000bf06070 */
[----:B0-----:R-:W-:-:S04]  /*02d0*/  IMAD.WIDE R14, R15, 0x8, R12 ;  /* 0x000000080f0e7825 */ /* 0x001fc800078e020c */
[----:B------:R-:W-:Y:S01]  /*02e0*/  IMAD.WIDE R12, R9, 0x8, R12 ;  /* 0x00000008090c7825 */ /* 0x000fe200078e020c */
[----:B------:R-:W-:-:S07]  /*02f0*/  MOV R9, R0 ;  /* 0x0000000000097202 */ /* 0x000fce0000000f00 */
[----:B------:R-:W-:Y:S01]  /*0300*/  @P0 IADD3 R2, PT, PT, R2, -UR5, RZ ;  /* 0x8000000502020c10 */ /* 0x000fe2000fffe0ff */
[----:B------:R-:W-:-:S03]  /*0310*/  @P0 VIADD R4, R4, 0x1 ;  /* 0x0000000104040836 */ /* 0x000fc60000000000 */
[----:B------:R-:W-:-:S13]  /*0320*/  ISETP.GE.U32.AND P1, PT, R2, UR5, PT ;  /* 0x0000000502007c0c */ /* 0x000fda000bf26070 */
[----:B------:R-:W-:Y:S01]  /*0330*/  @P1 VIADD R4, R4, 0x1 ;  /* 0x0000000104041836 */ /* 0x000fe20000000000 */
[----:B------:R-:W-:-:S05]  /*0340*/  @!P2 LOP3.LUT R4, RZ, UR5, RZ, 0x33, !PT ;  /* 0x00000005ff04ac12 */ /* 0x000fca000f8e33ff */
[----:B---34-:R-:W-:-:S07]  /*0350*/  IMAD.IADD R7, R7, 0x1, R4 ;  /* 0x0000000107077824 */ /* 0x018fce00078e0204 */
.L_x_717:
[----:B------:R-:W-:Y:S01]  /*0360*/  ISETP.GE.AND P0, PT, R3, R6, PT ;  /* 0x000000060300720c */ /* 0x000fe20003f06270 */
[----:B------:R-:W-:-:S12]  /*0370*/  BSSY.RECONVERGENT B0, `(.L_x_698) ;  /* 0x0000104000007945 */ /* 0x000fd80003800200 */
[----:B0123--:R-:W-:Y:S05]  /*0380*/  @P0 BRA `(.L_x_699) ;  /* 0x0000001000080947 */ /* 0x00ffea0003800000 */
[----:B------:R-:W0:Y:S01]  /*0390*/  LDC.64 R16, c[0x0][0x388] ;  /* 0x0000e200ff107b82 */ /* 0x000e220000000a00 */
[----:B------:R-:W-:Y:S01]  /*03a0*/  LOP3.LUT R26, R7, 0x3, RZ, 0xc0, !PT ;  /* 0x00000003071a7812 */ /* 0x000fe200078ec0ff */
[----:B------:R-:W-:Y:S01]  /*03b0*/  BSSY.RECONVERGENT B1, `(.L_x_700) ;  /* 0x0000070000017945 */ /* 0x000fe20003800200 */
[----:B------:R-:W-:Y:S02]  /*03c0*/  IMAD.MOV.U32 R33, RZ, RZ, R3 ;  /* 0x000000ffff217224 */ /* 0x000fe400078e0003 */
[----:B------:R-:W-:-:S03]  /*03d0*/  ISETP.NE.AND P0, PT, R26, 0x3, PT ;  /* 0x000000031a00780c */ /* 0x000fc60003f05270 */
[----:B------:R-:W1:Y:S01]  /*03e0*/  LDC.64 R10, c[0x0][0x380] ;  /* 0x0000e000ff0a7b82 */ /* 0x000e620000000a00 */
[----:B0-----:R-:W-:-:S04]  /*03f0*/  IMAD R17, R17, R16, R9 ;  /* 0x0000001011117224 */ /* 0x001fc800078e0209 */
[----:B-1----:R-:W-:-:S05]  /*0400*/  IMAD.WIDE R10, R17, 0x8, R10 ;  /* 0x00000008110a7825 */ /* 0x002fca00078e020a */
[----:B------:R-:W-:Y:S05]  /*0410*/  @!P0 BRA `(.L_x_701) ;  /* 0x0000000400a48947 */ /* 0x000fea0003800000 */
[----:B------:R-:W2:Y:S04]  /*0420*/  LDG.E.64 R18, desc[UR8][R14.64] ;  /* 0x000000080e127981 */ /* 0x000ea8000c1e1b00 */
[----:B------:R-:W3:Y:S04]  /*0430*/  LDG.E.64 R20, desc[UR8][R10.64] ;  /* 0x000000080a147981 */ /* 0x000ee8000c1e1b00 */
[----:B------:R0:W5:Y:S01]  /*0440*/  LDG.E.64 R32, desc[UR8][R12.64] ;  /* 0x000000080c207981 */ /* 0x000162000c1e1b00 */
[----:B------:R-:W-:Y:S01]  /*0450*/  IMAD.MOV.U32 R16, RZ, RZ, 0x1 ;  /* 0x00000001ff107424 */ /* 0x000fe200078e00ff */
[----:B------:R-:W-:Y:S01]  /*0460*/  BSSY.RECONVERGENT B2, `(.L_x_702) ;  /* 0x0000013000027945 */ /* 0x000fe20003800200 */
[----:B------:R-:W-:Y:S01]  /*0470*/  ISETP.NE.AND P1, PT, R26, RZ, PT ;  /* 0x000000ff1a00720c */ /* 0x000fe20003f25270 */
[----:B--2---:R-:W1:Y:S01]  /*0480*/  MUFU.RCP64H R17, R19 ;  /* 0x0000001300117308 */ /* 0x004e620000001800 */
[----:B---3--:R-:W-:-:S02]  /*0490*/  FSETP.GEU.AND P2, PT, |R21|, 6.5827683646048100446e-37, PT ;  /* 0x036000001500780b */ /* 0x008fc40003f4e200 */
[----:B-1----:R-:W-:-:S08]  /*04a0*/  DFMA R22, -R18, R16, 1 ;  /* 0x3ff000001216742b */ /* 0x002fd00000000110 */
[----:B------:R-:W-:-:S08]  /*04b0*/  DFMA R22, R22, R22, R22 ;  /* 0x000000161616722b */ /* 0x000fd00000000016 */
[----:B------:R-:W-:-:S08]  /*04c0*/  DFMA R22, R16, R22, R16 ;  /* 0x000000161016722b */ /* 0x000fd00000000010 */
[----:B------:R-:W-:-:S08]  /*04d0*/  DFMA R16, -R18, R22, 1 ;  /* 0x3ff000001210742b */ /* 0x000fd00000000116 */
[----:B------:R-:W-:-:S08]  /*04e0*/  DFMA R16, R22, R16, R22 ;  /* 0x000000101610722b */ /* 0x000fd00000000016 */
[----:B------:R-:W-:-:S08]  /*04f0*/  DMUL R22, R20, R16 ;  /* 0x0000001014167228 */ /* 0x000fd00000000000 */
[----:B------:R-:W-:-:S08]  /*0500*/  DFMA R24, -R18, R22, R20 ;  /* 0x000000161218722b */ /* 0x000fd00000000114 */
[----:B------:R-:W-:-:S10]  /*0510*/  DFMA R16, R16, R24, R22 ;  /* 0x000000181010722b */ /* 0x000fd40000000016 */
[----:B------:R-:W-:-:S05]  /*0520*/  FFMA R0, RZ, R19, R17 ;  /* 0x00000013ff007223 */ /* 0x000fca0000000011 */
[----:B------:R-:W-:-:S13]  /*0530*/  FSETP.GT.AND P0, PT, |R0|, 1.469367938527859385e-39, PT ;  /* 0x001000000000780b */ /* 0x000fda0003f04200 */
[----:B0-----:R-:W-:Y:S05]  /*0540*/  @P0 BRA P2, `(.L_x_703) ;  /* 0x0000000000100947 */ /* 0x001fea0001000000 */
[----:B------:R-:W-:-:S07]  /*0550*/  MOV R4, 0x570 ;  /* 0x0000057000047802 */ /* 0x000fce0000000f00 */
[----:B-----5:R-:W-:Y:S05]  /*0560*/  CALL.REL.NOINC `($__internal_0_$__cuda_sm20_div_rn_f64_full) ;  /* 0x0000000c00a47944 */ /* 0x020fea0003c00000 */
[----:B------:R-:W-:Y:S01]  /*0570*/  MOV R16, R30 ;  /* 0x0000001e00107202 */ /* 0x000fe20000000f00 */
[----:B------:R-:W-:-:S07]  /*0580*/  IMAD.MOV.U32 R17, RZ, RZ, R31 ;  /* 0x000000ffff117224 */ /* 0x000fce00078e001f */
.L_x_703:
[----:B------:R-:W-:Y:S05]  /*0590*/  BSYNC.RECONVERGENT B2 ;  /* 0x0000000000027941 */ /* 0x000fea0003800200 */
.L_x_702:
[----:B------:R-:W0:Y:S08]  /*05a0*/  LDC R0, c[0x0][0x388] ;  /* 0x0000e200ff007b82 */ /* 0x000e300000000800 */
[----:B------:R-:W1:Y:S01]  /*05b0*/  LDC.64 R18, c[0x0][0x380] ;  /* 0x0000e000ff127b82 */ /* 0x000e620000000a00 */
[----:B0-----:R-:W-:-:S04]  /*05c0*/  IMAD R21, R3, R0, R9 ;  /* 0x0000000003157224 */ /* 0x001fc800078e0209 */
[----:B-1----:R-:W-:-:S05]  /*05d0*/  IMAD.WIDE R20, R21, 0x8, R18 ;  /* 0x0000000815147825 */ /* 0x002fca00078e0212 */
[----:B------:R-:W2:Y:S02]  /*05e0*/  LDG.E.64 R22, desc[UR8][R20.64] ;  /* 0x0000000814167981 */ /* 0x000ea4000c1e1b00 */
[----:B--2--5:R-:W-:Y:S01]  /*05f0*/  DFMA R22, -R32, R16, R22 ;  /* 0x000000102016722b */ /* 0x024fe20000000116 */
[----:B------:R-:W-:-:S06]  /*0600*/  IMAD.MOV.U32 R33, RZ, RZ, R5 ;  /* 0x000000ffff217224 */ /* 0x000fcc00078e0005 */
[----:B------:R0:W-:Y:S01]  /*0610*/  STG.E.64 desc[UR8][R20.64], R22 ;  /* 0x0000001614007986 */ /* 0x0001e2000c101b08 */
[----:B------:R-:W-:Y:S05]  /*0620*/  @!P1 BRA `(.L_x_701) ;  /* 0x0000000400209947 */ /* 0x000fea0003800000 */
[----:B0-----:R-:W2:Y:S01]  /*0630*/  LDG.E.64 R22, desc[UR8][R14.64] ;  /* 0x000000080e167981 */ /* 0x001ea2000c1e1b00 */
[----:B------:R-:W0:Y:S03]  /*0640*/  LDCU UR6, c[0x0][0x38c] ;  /* 0x00007180ff0677ac */ /* 0x000e260008000800 */
[----:B------:R-:W3:Y:S01]  /*0650*/  LDG.E.64 R20, desc[UR8][R10.64] ;  /* 0x000000080a147981 */ /* 0x000ee2000c1e1b00 */
[----:B0-----:R-:W-:-:S04]  /*0660*/  IMAD R33, R5, R0, UR6 ;  /* 0x0000000605217e24 */ /* 0x001fc8000f8e0200 */
[----:B------:R-:W-:-:S06]  /*0670*/  IMAD.WIDE R32, R33, 0x8, R18 ;  /* 0x0000000821207825 */ /* 0x000fcc00078e0212 */
[----:B------:R-:W5:Y:S01]  /*0680*/  LDG.E.64 R32, desc[UR8][R32.64] ;  /* 0x0000000820207981 */ /* 0x000f62000c1e1b00 */
[----:B------:R-:W-:Y:S01]  /*0690*/  IMAD.MOV.U32 R16, RZ, RZ, 0x1 ;  /* 0x00000001ff107424 */ /* 0x000fe200078e00ff */
[----:B------:R-:W-:Y:S01]  /*06a0*/  BSSY.RECONVERGENT B2, `(.L_x_704) ;  /* 0x0000015000027945 */ /* 0x000fe20003800200 */
[----:B------:R-:W-:Y:S01]  /*06b0*/  ISETP.NE.AND P1, PT, R26, 0x1, PT ;  /* 0x000000011a00780c */ /* 0x000fe20003f25270 */
[----:B--2---:R-:W0:Y:S01]  /*06c0*/  MUFU.RCP64H R17, R23 ;  /* 0x0000001700117308 */ /* 0x004e220000001800 */
[----:B---3--:R-:W-:Y:S02]  /*06d0*/  FSETP.GEU.AND P2, PT, |R21|, 6.5827683646048100446e-37, PT ;  /* 0x036000001500780b */ /* 0x008fe40003f4e200 */
[----:B0-----:R-:W-:-:S08]  /*06e0*/  DFMA R18, -R22, R16, 1 ;  /* 0x3ff000001612742b */ /* 0x001fd00000000110 */
        /* <DEDUP_REMOVED lines=9> */
[----:B------:R-:W-:Y:S05]  /*0780*/  @P0 BRA P2, `(.L_x_705) ;  /* 0x0000000000180947 */ /* 0x000fea0001000000 */
[----:B------:R-:W-:Y:S01]  /*0790*/  MOV R18, R22 ;  /* 0x0000001600127202 */ /* 0x000fe20000000f00 */
[----:B------:R-:W-:Y:S01]  /*07a0*/  IMAD.MOV.U32 R19, RZ, RZ, R23 ;  /* 0x000000ffff137224 */ /* 0x000fe200078e0017 */
[----:B------:R-:W-:-:S07]  /*07b0*/  MOV R4, 0x7d0 ;  /* 0x000007d000047802 */ /* 0x000fce0000000f00 */
[----:B-----5:R-:W-:Y:S05]  /*07c0*/  CALL.REL.NOINC `($__internal_0_$__cuda_sm20_div_rn_f64_full) ;  /* 0x0000000c000c7944 */ /* 0x020fea0003c00000 */
[----:B------:R-:W-:Y:S02]  /*07d0*/  IMAD.MOV.U32 R16, RZ, RZ, R30 ;  /* 0x000000ffff107224 */ /* 0x000fe400078e001e */
[----:B------:R-:W-:-:S07]  /*07e0*/  IMAD.MOV.U32 R17, RZ, RZ, R31 ;  /* 0x000000ffff117224 */ /* 0x000fce00078e001f */
.L_x_705:
[----:B------:R-:W-:Y:S05]  /*07f0*/  BSYNC.RECONVERGENT B2 ;  /* 0x0000000000027941 */ /* 0x000fea0003800200 */
.L_x_704:
[----:B------:R-:W0:Y:S08]  /*0800*/  LDC R0, c[0x0][0x388] ;  /* 0x0000e200ff007b82 */ /* 0x000e300000000800 */
[----:B------:R-:W1:Y:S01]  /*0810*/  LDC.64 R22, c[0x0][0x380] ;  /* 0x0000e000ff167b82 */ /* 0x000e620000000a00 */
[----:B0-----:R-:W-:-:S04]  /*0820*/  IMAD R19, R5, R0, R9 ;  /* 0x0000000005137224 */ /* 0x001fc800078e0209 */
[----:B-1----:R-:W-:-:S05]  /*0830*/  IMAD.WIDE R18, R19, 0x8, R22 ;  /* 0x0000000813127825 */ /* 0x002fca00078e0216 */
[----:B------:R-:W2:Y:S02]  /*0840*/  LDG.E.64 R20, desc[UR8][R18.64] ;  /* 0x0000000812147981 */ /* 0x000ea4000c1e1b00 */
[----:B--2--5:R-:W-:Y:S01]  /*0850*/  DFMA R20, -R32, R16, R20 ;  /* 0x000000102014722b */ /* 0x024fe20000000114 */
[----:B------:R-:W-:-:S06]  /*0860*/  MOV R33, R8 ;  /* 0x0000000800217202 */ /* 0x000fcc0000000f00 */
[----:B------:R1:W-:Y:S01]  /*0870*/  STG.E.64 desc[UR8][R18.64], R20 ;  /* 0x0000001412007986 */ /* 0x0003e2000c101b08 */
[----:B------:R-:W-:Y:S05]  /*0880*/  @!P1 BRA `(.L_x_701) ;  /* 0x0000000000889947 */ /* 0x000fea0003800000 */
[----:B-1----:R-:W2:Y:S01]  /*0890*/  LDG.E.64 R18, desc[UR8][R14.64] ;  /* 0x000000080e127981 */ /* 0x002ea2000c1e1b00 */
[----:B------:R-:W0:Y:S03]  /*08a0*/  LDCU UR6, c[0x0][0x38c] ;  /* 0x00007180ff0677ac */ /* 0x000e260008000800 */
[----:B------:R-:W3:Y:S01]  /*08b0*/  LDG.E.64 R20, desc[UR8][R10.64] ;  /* 0x000000080a147981 */ /* 0x000ee2000c1e1b00 */
[----:B0-----:R-:W-:-:S04]  /*08c0*/  IMAD R27, R8, R0, UR6 ;  /* 0x00000006081b7e24 */ /* 0x001fc8000f8e0200 */
[----:B------:R-:W-:-:S06]  /*08d0*/  IMAD.WIDE R26, R27, 0x8, R22 ;  /* 0x000000081b1a7825 */ /* 0x000fcc00078e0216 */
[----:B------:R-:W5:Y:S01]  /*08e0*/  LDG.E.64 R26, desc[UR8][R26.64] ;  /* 0x000000081a1a7981 */ /* 0x000f62000c1e1b00 */
[----:B------:R-:W-:Y:S01]  /*08f0*/  IMAD.MOV.U32 R16, RZ, RZ, 0x1 ;  /* 0x00000001ff107424 */ /* 0x000fe200078e00ff */
[----:B------:R-:W-:Y:S01]  /*0900*/  BSSY.RECONVERGENT B2, `(.L_x_706) ;  /* 0x0000013000027945 */ /* 0x000fe20003800200 */
[----:B------:R-:W-:Y:S01]  /*0910*/  VIADD R33, R8, UR5 ;  /* 0x0000000508217c36 */ /* 0x000fe20008000000 */
        /* <DEDUP_REMOVED lines=13> */
[----:B------:R-:W-:-:S07]  /*09f0*/  MOV R4, 0xa10 ;  /* 0x00000a1000047802 */ /* 0x000fce0000000f00 */
[----:B-----5:R-:W-:Y:S05]  /*0a00*/  CALL.REL.NOINC `($__internal_0_$__cuda_sm20_div_rn_f64_full) ;  /* 0x00000008007c7944 */ /* 0x020fea0003c00000 */
[----:B------:R-:W-:Y:S01]  /*0a10*/  IMAD.MOV.U32 R16, RZ, RZ, R30 ;  /* 0x000000ffff107224 */ /* 0x000fe200078e001e */
[----:B------:R-:W-:-:S07]  /*0a20*/  MOV R17, R31 ;  /* 0x0000001f00117202 */ /* 0x000fce0000000f00 */
.L_x_707:
[----:B------:R-:W-:Y:S05]  /*0a30*/  BSYNC.RECONVERGENT B2 ;  /* 0x0000000000027941 */ /* 0x000fea0003800200 */
.L_x_706:
[----:B------:R-:W0:Y:S01]  /*0a40*/  LDC.64 R18, c[0x0][0x380] ;  /* 0x0000e000ff127b82 */ /* 0x000e220000000a00 */
[----:B------:R-:W1:Y:S02]  /*0a50*/  LDCU UR6, c[0x0][0x388] ;  /* 0x00007100ff0677ac */ /* 0x000e640008000800 */
[----:B-1----:R-:W-:-:S04]  /*0a60*/  IMAD R21, R8, UR6, R9 ;  /* 0x0000000608157c24 */ /* 0x002fc8000f8e0209 */
[----:B0-----:R-:W-:-:S05]  /*0a70*/  IMAD.WIDE R18, R21, 0x8, R18 ;  /* 0x0000000815127825 */ /* 0x001fca00078e0212 */
[----:B------:R-:W2:Y:S02]  /*0a80*/  LDG.E.64 R20, desc[UR8][R18.64] ;  /* 0x0000000812147981 */ /* 0x000ea4000c1e1b00 */
[----:B--2--5:R-:W-:-:S07]  /*0a90*/  DFMA R20, -R26, R16, R20 ;  /* 0x000000101a14722b */ /* 0x024fce0000000114 */
[----:B------:R2:W-:Y:S04]  /*0aa0*/  STG.E.64 desc[UR8][R18.64], R20 ;  /* 0x0000001412007986 */ /* 0x0005e8000c101b08 */
.L_x_701:
[----:B------:R-:W-:Y:S05]  /*0ab0*/  BSYNC.RECONVERGENT B1 ;  /* 0x0000000000017941 */ /* 0x000fea0003800200 */
.L_x_700:
[----:B------:R-:W-:-:S13]  /*0ac0*/  ISETP.GE.U32.AND P0, PT, R7, 0x3, PT ;  /* 0x000000030700780c */ /* 0x000fda0003f06070 */
[----:B------:R-:W-:Y:S05]  /*0ad0*/  @!P0 BRA `(.L_x_699) ;  /* 0x0000000800348947 */ /* 0x000fea0003800000 */
.L_x_716:
[----:B-123--:R-:W2:Y:S01]  /*0ae0*/  LDG.E.64 R18, desc[UR8][R14.64] ;  /* 0x000000080e127981 */ /* 0x00eea2000c1e1b00 */
[----:B------:R-:W1:Y:S03]  /*0af0*/  LDC.64 R16, c[0x0][0x388] ;  /* 0x0000e200ff107b82 */ /* 0x000e660000000a00 */
[----:B0-----:R-:W3:Y:S05]  /*0b00*/  LDG.E.64 R20, desc[UR8][R10.64] ;  /* 0x000000080a147981 */ /* 0x001eea000c1e1b00 */
[----:B------:R-:W0:Y:S01]  /*0b10*/  LDC.64 R26, c[0x0][0x380] ;  /* 0x0000e000ff1a7b82 */ /* 0x000e220000000a00 */
[----:B-1----:R-:W-:-:S04]  /*0b20*/  IMAD R17, R33, R16, R17 ;  /* 0x0000001021117224 */ /* 0x002fc800078e0211 */
[----:B0-----:R-:W-:-:S06]  /*0b30*/  IMAD.WIDE R26, R17, 0x8, R26 ;  /* 0x00000008111a7825 */ /* 0x001fcc00078e021a */
[----:B------:R-:W5:Y:S01]  /*0b40*/  LDG.E.64 R26, desc[UR8][R26.64] ;  /* 0x000000081a1a7981 */ /* 0x000f62000c1e1b00 */
[----:B------:R-:W-:Y:S01]  /*0b50*/  IMAD.MOV.U32 R16, RZ, RZ, 0x1 ;  /* 0x00000001ff107424 */ /* 0x000fe200078e00ff */
[----:B------:R-:W-:Y:S01]  /*0b60*/  BSSY.RECONVERGENT B1, `(.L_x_708) ;  /* 0x0000012000017945 */ /* 0x000fe20003800200 */
[----:B--2---:R-:W0:Y:S01]  /*0b70*/  MUFU.RCP64H R17, R19 ;  /* 0x0000001300117308 */ /* 0x004e220000001800 */
[----:B---3--:R-:W-:-:S03]  /*0b80*/  FSETP.GEU.AND P1, PT, |R21|, 6.5827683646048100446e-37, PT ;  /* 0x036000001500780b */ /* 0x008fc60003f2e200 */
        /* <DEDUP_REMOVED lines=13> */
[----:B------:R-:W-:Y:S02]  /*0c60*/  IMAD.MOV.U32 R16, RZ, RZ, R30 ;  /* 0x000000ffff107224 */ /* 0x000fe400078e001e */
[----:B------:R-:W-:-:S07]  /*0c70*/  IMAD.MOV.U32 R17, RZ, RZ, R31 ;  /* 0x000000ffff117224 */ /* 0x000fce00078e001f */
.L_x_709:
[----:B------:R-:W-:Y:S05]  /*0c80*/  BSYNC.RECONVERGENT B1 ;  /* 0x0000000000017941 */ /* 0x000fea0003800200 */
.L_x_708:
[----:B------:R-:W0:Y:S08]  /*0c90*/  LDC.64 R20, c[0x0][0x388] ;  /* 0x0000e200ff147b82 */ /* 0x000e300000000a00 */
[----:B------:R-:W1:Y:S01]  /*0ca0*/  LDC.64 R22, c[0x0][0x380] ;  /* 0x0000e000ff167b82 */ /* 0x000e620000000a00 */
[----:B0-----:R-:W-:-:S04]  /*0cb0*/  IMAD R29, R33, R20, R9 ;  /* 0x00000014211d7224 */ /* 0x001fc800078e0209 */
[----:B-1----:R-:W-:-:S05]  /*0cc0*/  IMAD.WIDE R28, R29, 0x8, R22 ;  /* 0x000000081d1c7825 */ /* 0x002fca00078e0216 */
[----:B------:R-:W2:Y:S01]  /*0cd0*/  LDG.E.64 R18, desc[UR8][R28.64] ;  /* 0x000000081c127981 */ /* 0x000ea2000c1e1b00 */
[----:B------:R-:W-:-:S05]  /*0ce0*/  IADD3 R32, PT, PT, R33, UR5, RZ ;  /* 0x0000000521207c10 */ /* 0x000fca000fffe0ff */
[----:B------:R-:W-:Y:S01]  /*0cf0*/  IMAD R21, R32, R20, R21 ;  /* 0x0000001420157224 */ /* 0x000fe200078e0215 */
[----:B--2--5:R-:W-:-:S07]  /*0d00*/  DFMA R16, -R26, R16, R18 ;  /* 0x000000101a10722b */ /* 0x024fce0000000112 */
[----:B------:R0:W-:Y:S04]  /*0d10*/  STG.E.64 desc[UR8][R28.64], R16 ;  /* 0x000000101c007986 */ /* 0x0001e8000c101b08 */
[----:B------:R-:W2:Y:S04]  /*0d20*/  LDG.E.64 R18, desc[UR8][R14.64] ;  /* 0x000000080e127981 */ /* 0x000ea8000c1e1b00 */
[----:B------:R-:W3:Y:S01]  /*0d30*/  LDG.E.64 R24, desc[UR8][R10.64] ;  /* 0x000000080a187981 */ /* 0x000ee2000c1e1b00 */
[----:B------:R-:W-:-:S06]  /*0d40*/  IMAD.WIDE R26, R21, 0x8, R22 ;  /* 0x00000008151a7825 */ /* 0x000fcc00078e0216 */
[----:B------:R-:W5:Y:S01]  /*0d50*/  LDG.E.64 R26, desc[UR8][R26.64] ;  /* 0x000000081a1a7981 */ /* 0x000f62000c1e1b00 */
[----:B------:R-:W-:Y:S01]  /*0d60*/  IMAD.MOV.U32 R20, RZ, RZ, 0x1 ;  /* 0x00000001ff147424 */ /* 0x000fe200078e00ff */
[----:B------:R-:W-:Y:S01]  /*0d70*/  BSSY.RECONVERGENT B1, `(.L_x_710) ;  /* 0x0000014000017945 */ /* 0x000fe20003800200 */
[----:B--2---:R-:W1:Y:S01]  /*0d80*/  MUFU.RCP64H R21, R19 ;  /* 0x0000001300157308 */ /* 0x004e620000001800 */
[----:B---3--:R-:W-:-:S03]  /*0d90*/  FSETP.GEU.AND P1, PT, |R25|, 6.5827683646048100446e-37, PT ;  /* 0x036000001900780b */ /* 0x008fc60003f2e200 */
[----:B-1----:R-:W-:-:S08]  /*0da0*/  DFMA R22, -R18, R20, 1 ;  /* 0x3ff000001216742b */ /* 0x002fd00000000114 */
[----:B------:R-:W-:-:S08]  /*0db0*/  DFMA R22, R22, R22, R22 ;  /* 0x000000161616722b */ /* 0x000fd00000000016 */
[----:B------:R-:W-:-:S08]  /*0dc0*/  DFMA R22, R20, R22, R20 ;  /* 0x000000161416722b */ /* 0x000fd00000000014 */
[----:B0-----:R-:W-:-:S08]  /*0dd0*/  DFMA R16, -R18, R22, 1 ;  /* 0x3ff000001210742b */ /* 0x001fd00000000116 */
[----:B------:R-:W-:-:S08]  /*0de0*/  DFMA R16, R22, R16, R22 ;  /* 0x000000101610722b */ /* 0x000fd00000000016 */
[----:B------:R-:W-:-:S08]  /*0df0*/  DMUL R20, R24, R16 ;  /* 0x0000001018147228 */ /* 0x000fd00000000000 */
[----:B------:R-:W-:-:S08]  /*0e00*/  DFMA R22, -R18, R20, R24 ;  /* 0x000000141216722b */ /* 0x000fd00000000118 */
[----:B------:R-:W-:-:S10]  /*0e10*/  DFMA R16, R16, R22, R20 ;  /* 0x000000161010722b */ /* 0x000fd40000000014 */
[----:B------:R-:W-:-:S05]  /*0e20*/  FFMA R0, RZ, R19, R17 ;  /* 0x00000013ff007223 */ /* 0x000fca0000000011 */
[----:B------:R-:W-:-:S13]  /*0e30*/  FSETP.GT.AND P0, PT, |R0|, 1.469367938527859385e-39, PT ;  /* 0x001000000000780b */ /* 0x000fda0003f04200 */
[----:B------:R-:W-:Y:S05]  /*0e40*/  @P0 BRA P1, `(.L_x_711) ;  /* 0x0000000000180947 */ /* 0x000fea0000800000 */
[----:B------:R-:W-:Y:S01]  /*0e50*/  IMAD.MOV.U32 R20, RZ, RZ, R24 ;  /* 0x000000ffff147224 */ /* 0x000fe200078e0018 */
[----:B------:R-:W-:Y:S01]  /*0e60*/  MOV R4, 0xe90 ;  /* 0x00000e9000047802 */ /* 0x000fe20000000f00 */
[----:B------:R-:W-:-:S07]  /*0e70*/  IMAD.MOV.U32 R21, RZ, RZ, R25 ;  /* 0x000000ffff157224 */ /* 0x000fce00078e0019 */
[----:B-----5:R-:W-:Y:S05]  /*0e80*/  CALL.REL.NOINC `($__internal_0_$__cuda_sm20_div_rn_f64_full) ;  /* 0x00000004005c7944 */ /* 0x020fea0003c00000 */
[----:B------:R-:W-:Y:S01]  /*0e90*/  MOV R16, R30 ;  /* 0x0000001e00107202 */ /* 0x000fe20000000f00 */
[----:B------:R-:W-:-:S07]  /*0ea0*/  IMAD.MOV.U32 R17, RZ, RZ, R31 ;  /* 0x000000ffff117224 */ /* 0x000fce00078e001f */
.L_x_711:
[----:B------:R-:W-:Y:S05]  /*0eb0*/  BSYNC.RECONVERGENT B1 ;  /* 0x0000000000017941 */ /* 0x000fea0003800200 */
.L_x_710:
[----:B------:R-:W0:Y:S08]  /*0ec0*/  LDC.64 R20, c[0x0][0x388] ;  /* 0x0000e200ff147b82 */ /* 0x000e300000000a00 */
[----:B------:R-:W1:Y:S01]  /*0ed0*/  LDC.64 R22, c[0x0][0x380] ;  /* 0x0000e000ff167b82 */ /* 0x000e620000000a00 */
[----:B0-----:R-:W-:-:S04]  /*0ee0*/  IMAD R29, R32, R20, R9 ;  /* 0x00000014201d7224 */ /* 0x001fc800078e0209 */
[----:B-1----:R-:W-:-:S05]  /*0ef0*/  IMAD.WIDE R28, R29, 0x8, R22 ;  /* 0x000000081d1c7825 */ /* 0x002fca00078e0216 */
[----:B------:R-:W2:Y:S01]  /*0f00*/  LDG.E.64 R18, desc[UR8][R28.64] ;  /* 0x000000081c127981 */ /* 0x000ea2000c1e1b00 */
[----:B------:R-:W-:-:S04]  /*0f10*/  VIADD R32, R32, UR5 ;  /* 0x0000000520207c36 */ /* 0x000fc80008000000 */
        /* <DEDUP_REMOVED lines=26> */
[----:B------:R-:W-:Y:S01]  /*10c0*/  IMAD.MOV.U32 R16, RZ, RZ, R30 ;  /* 0x000000ffff107224 */ /* 0x000fe200078e001e */
[----:B------:R-:W-:-:S07]  /*10d0*/  MOV R17, R31 ;  /* 0x0000001f00117202 */ /* 0x000fce0000000f00 */
.L_x_713:
[----:B------:R-:W-:Y:S05]  /*10e0*/  BSYNC.RECONVERGENT B1 ;  /* 0x0000000000017941 */ /* 0x000fea0003800200 */
.L_x_712:
        /* <DEDUP_REMOVED lines=34> */
.L_x_715:
[----:B------:R-:W-:Y:S05]  /*1310*/  BSYNC.RECONVERGENT B1 ;  /* 0x0000000000017941 */ /* 0x000fea0003800200 */
.L_x_714:
[----:B------:R-:W0:Y:S01]  /*1320*/  LDC.64 R18, c[0x0][0x380] ;  /* 0x0000e000ff127b82 */ /* 0x000e220000000a00 */
[----:B------:R-:W-:-:S04]  /*1330*/  IMAD R21, R32, UR7, R9 ;  /* 0x0000000720157c24 */ /* 0x000fc8000f8e0209 */
[----:B0-----:R-:W-:-:S05]  /*1340*/  IMAD.WIDE R18, R21, 0x8, R18 ;  /* 0x0000000815127825 */ /* 0x001fca00078e0212 */
[----:B------:R-:W2:Y:S01]  /*1350*/  LDG.E.64 R20, desc[UR8][R18.64] ;  /* 0x0000000812147981 */ /* 0x000ea2000c1e1b00 */
[----:B------:R-:W-:-:S05]  /*1360*/  VIADD R33, R32, UR5 ;  /* 0x0000000520217c36 */ /* 0x000fca0008000000 */
[----:B------:R-:W-:Y:S01]  /*1370*/  ISETP.GE.AND P0, PT, R33, R6, PT ;  /* 0x000000062100720c */ /* 0x000fe20003f06270 */
[----:B--2--5:R-:W-:-:S07]  /*1380*/  DFMA R20, -R26, R16, R20 ;  /* 0x000000101a14722b */ /* 0x024fce0000000114 */
[----:B------:R3:W-:Y:S05]  /*1390*/  STG.E.64 desc[UR8][R18.64], R20 ;  /* 0x0000001412007986 */ /* 0x0007ea000c101b08 */
[----:B------:R-:W-:Y:S05]  /*13a0*/  @!P0 BRA `(.L_x_716) ;  /* 0xfffffff400cc8947 */ /* 0x000fea000383ffff */
.L_x_699:
[----:B------:R-:W-:Y:S05]  /*13b0*/  BSYNC.RECONVERGENT B0 ;  /* 0x0000000000007941 */ /* 0x000fea0003800200 */
.L_x_698:
[----:B------:R-:W-:-:S05]  /*13c0*/  VIADD R9, R9, -UR4 ;  /* 0x8000000409097c36 */ /* 0x000fca0008000000 */
[----:B------:R-:W-:-:S13]  /*13d0*/  ISETP.GT.AND P0, PT, R9, -0x1, PT ;  /* 0xffffffff0900780c */ /* 0x000fda0003f04270 */
[----:B------:R-:W-:Y:S05]  /*13e0*/  @P0 BRA `(.L_x_717) ;  /* 0xffffffec00dc0947 */ /* 0x000fea000383ffff */
[----:B------:R-:W-:Y:S05]  /*13f0*/  EXIT ;  /* 0x000000000000794d */ /* 0x000fea0003800000 */
        .weak           $__internal_0_$__cuda_sm20_div_rn_f64_full
        .type           $__internal_0_$__cuda_sm20_div_rn_f64_full,@function
        .size           $__internal_0_$__cuda_sm20_div_rn_f64_full,(.L_x_755 - $__internal_0_$__cuda_sm20_div_rn_f64_full)
$__internal_0_$__cuda_sm20_div_rn_f64_full:
[C---:B------:R-:W-:Y:S01]  /*1400*/  FSETP.GEU.AND P0, PT, |R19|.reuse, 1.469367938527859385e-39, PT ;  /* 0x001000001300780b */ /* 0x040fe20003f0e200 */
[----:B------:R-:W-:Y:S01]  /*1410*/  IMAD.MOV.U32 R30, RZ, RZ, 0x1 ;  /* 0x00000001ff1e7424 */ /* 0x000fe200078e00ff */
[----:B------:R-:W-:Y:S01]  /*1420*/  LOP3.LUT R16, R19, 0x800fffff, RZ, 0xc0, !PT ;  /* 0x800fffff13107812 */ /* 0x000fe200078ec0ff */
[----:B------:R-:W-:Y:S01]  /*1430*/  IMAD.MOV.U32 R2, RZ, RZ, 0x1ca00000 ;  /* 0x1ca00000ff027424 */ /* 0x000fe200078e00ff */
[C---:B------:R-:W-:Y:S01]  /*1440*/  FSETP.GEU.AND P3, PT, |R21|.reuse, 1.469367938527859385e-39, PT ;  /* 0x001000001500780b */ /* 0x040fe20003f6e200 */
[----:B------:R-:W-:Y:S01]  /*1450*/  BSSY.RECONVERGENT B3, `(.L_x_718) ;  /* 0x0000052000037945 */ /* 0x000fe20003800200 */
[----:B------:R-:W-:Y:S02]  /*1460*/  LOP3.LUT R17, R16, 0x3ff00000, RZ, 0xfc, !PT ;  /* 0x3ff0000010117812 */ /* 0x000fe400078efcff */
[----:B------:R-:W-:Y:S02]  /*1470*/  MOV R16, R18 ;  /* 0x0000001200107202 */ /* 0x000fe40000000f00 */
[----:B------:R-:W-:-:S02]  /*1480*/  LOP3.LUT R28, R21, 0x7ff00000, RZ, 0xc0, !PT ;  /* 0x7ff00000151c7812 */ /* 0x000fc400078ec0ff */
[C---:B------:R-:W-:Y:S01]  /*1490*/  LOP3.LUT R29, R19.reuse, 0x7ff00000, RZ, 0xc0, !PT ;  /* 0x7ff00000131d7812 */ /* 0x040fe200078ec0ff */
[----:B------:R-:W-:Y:S01]  /*14a0*/  @!P0 DMUL R16, R18, 8.98846567431157953865e+307 ;  /* 0x7fe0000012108828 */ /* 0x000fe20000000000 */
[----:B------:R-:W-:Y:S02]  /*14b0*/  MOV R22, R20 ;  /* 0x0000001400167202 */ /* 0x000fe40000000f00 */
[C---:B------:R-:W-:Y:S02]  /*14c0*/  ISETP.GE.U32.AND P2, PT, R28.reuse, R29, PT ;  /* 0x0000001d1c00720c */ /* 0x040fe40003f46070 */
[----:B------:R-:W-:Y:S01]  /*14d0*/  @!P3 LOP3.LUT R23, R19, 0x7ff00000, RZ, 0xc0, !PT ;  /* 0x7ff000001317b812 */ /* 0x000fe200078ec0ff */
[----:B------:R-:W0:Y:S03]  /*14e0*/  MUFU.RCP64H R31, R17 ;  /* 0x00000011001f7308 */ /* 0x000e260000001800 */
[----:B------:R-:W-:-:S02]  /*14f0*/  @!P3 ISETP.GE.U32.AND P4, PT, R28, R23, PT ;  /* 0x000000171c00b20c */ /* 0x000fc40003f86070 */
[----:B------:R-:W-:Y:S02]  /*1500*/  SEL R23, R2, 0x63400000, !P2 ;  /* 0x6340000002177807 */ /* 0x000fe40005000000 */
[----:B------:R-:W-:Y:S02]  /*1510*/  @!P0 LOP3.LUT R29, R17, 0x7ff00000, RZ, 0xc0, !PT ;  /* 0x7ff00000111d8812 */ /* 0x000fe400078ec0ff */
[----:B------:R-:W-:Y:S01]  /*1520*/  LOP3.LUT R23, R23, 0x800fffff, R21, 0xf8, !PT ;  /* 0x800fffff17177812 */ /* 0x000fe200078ef815 */
[----:B0-----:R-:W-:-:S08]  /*1530*/  DFMA R24, R30, -R16, 1 ;  /* 0x3ff000001e18742b */ /* 0x001fd00000000810 */
[----:B------:R-:W-:-:S08]  /*1540*/  DFMA R24, R24, R24, R24 ;  /* 0x000000181818722b */ /* 0x000fd00000000018 */
[----:B------:R-:W-:Y:S01]  /*1550*/  DFMA R30, R30, R24, R30 ;  /* 0x000000181e1e722b */ /* 0x000fe2000000001e */
[----:B------:R-:W-:Y:S01]  /*1560*/  @!P3 SEL R25, R2, 0x63400000, !P4 ;  /* 0x634000000219b807 */ /* 0x000fe20006000000 */
[----:B------:R-:W-:-:S03]  /*1570*/  @!P3 IMAD.MOV.U32 R24, RZ, RZ, RZ ;  /* 0x000000ffff18b224 */ /* 0x000fc600078e00ff */
[----:B------:R-:W-:-:S03]  /*1580*/  @!P3 LOP3.LUT R0, R25, 0x80000000, R21, 0xf8, !PT ;  /* 0x800000001900b812 */ /* 0x000fc600078ef815 */
[----:B------:R-:W-:Y:S01]  /*1590*/  DFMA R34, R30, -R16, 1 ;  /* 0x3ff000001e22742b */ /* 0x000fe20000000810 */
[----:B------:R-:W-:Y:S01]  /*15a0*/  @!P3 LOP3.LUT R25, R0, 0x100000, RZ, 0xfc, !PT ;  /* 0x001000000019b812 */ /* 0x000fe200078efcff */
[----:B------:R-:W-:-:S05]  /*15b0*/  IMAD.MOV.U32 R0, RZ, RZ, R28 ;  /* 0x000000ffff007224 */ /* 0x000fca00078e001c */
[----:B------:R-:W-:Y:S02]  /*15c0*/  @!P3 DFMA R22, R22, 2, -R24 ;  /* 0x400000001616b82b */ /* 0x000fe40000000818 */
[----:B------:R-:W-:-:S08]  /*15d0*/  DFMA R34, R30, R34, R30 ;  /* 0x000000221e22722b */ /* 0x000fd0000000001e */
[----:B------:R-:W-:Y:S01]  /*15e0*/  DMUL R30, R34, R22 ;  /* 0x00000016221e7228 */ /* 0x000fe20000000000 */
[----:B------:R-:W-:-:S07]  /*15f0*/  @!P3 LOP3.LUT R0, R23, 0x7ff00000, RZ, 0xc0, !PT ;  /* 0x7ff000001700b812 */ /* 0x000fce00078ec0ff */
[----:B------:R-:W-:-:S08]  /*1600*/  DFMA R24, R30, -R16, R22 ;  /* 0x800000101e18722b */ /* 0x000fd00000000016 */
[----:B------:R-:W-:Y:S01]  /*1610*/  DFMA R24, R34, R24, R30 ;  /* 0x000000182218722b */ /* 0x000fe2000000001e */
[----:B------:R-:W-:Y:S01]  /*1620*/  IADD3 R30, PT, PT, R0, -0x1, RZ ;  /* 0xffffffff001e7810 */ /* 0x000fe20007ffe0ff */
[----:B------:R-:W-:-:S03]  /*1630*/  VIADD R31, R29, 0xffffffff ;  /* 0xffffffff1d1f7836 */ /* 0x000fc60000000000 */
[----:B------:R-:W-:-:S04]  /*1640*/  ISETP.GT.U32.AND P0, PT, R30, 0x7feffffe, PT ;  /* 0x7feffffe1e00780c */ /* 0x000fc80003f04070 */
[----:B------:R-:W-:-:S13]  /*1650*/  ISETP.GT.U32.OR P0, PT, R31, 0x7feffffe, P0 ;  /* 0x7feffffe1f00780c */ /* 0x000fda0000704470 */
[----:B------:R-:W-:Y:S05]  /*1660*/  @P0 BRA `(.L_x_719) ;  /* 0x00000000006c0947 */ /* 0x000fea0003800000 */
[----:B------:R-:W-:Y:S01]  /*1670*/  LOP3.LUT R21, R19, 0x7ff00000, RZ, 0xc0, !PT ;  /* 0x7ff0000013157812 */ /* 0x000fe200078ec0ff */
[----:B------:R-:W-:-:S03]  /*1680*/  IMAD.MOV.U32 R20, RZ, RZ, RZ ;  /* 0x000000ffff147224 */ /* 0x000fc600078e00ff */
[CC--:B------:R-:W-:Y:S02]  /*1690*/  VIADDMNMX R0, R28.reuse, -R21.reuse, 0xb9600000, !PT ;  /* 0xb96000001c007446 */ /* 0x0c0fe40007800915 */
[----:B------:R-:W-:Y:S02]  /*16a0*/  ISETP.GE.U32.AND P0, PT, R28, R21, PT ;  /* 0x000000151c00720c */ /* 0x000fe40003f06070 */
[----:B------:R-:W-:Y:S02]  /*16b0*/  VIMNMX R0, PT, PT, R0, 0x46a00000, PT ;  /* 0x46a0000000007848 */ /* 0x000fe40003fe0100 */
[----:B------:R-:W-:-:S05]  /*16c0*/  SEL R21, R2, 0x63400000, !P0 ;  /* 0x6340000002157807 */ /* 0x000fca0004000000 */
[----:B------:R-:W-:-:S05]  /*16d0*/  IMAD.IADD R0, R0, 0x1, -R21 ;  /* 0x0000000100007824 */ /* 0x000fca00078e0a15 */
[----:B------:R-:W-:-:S06]  /*16e0*/  IADD3 R21, PT, PT, R0, 0x7fe00000, RZ ;  /* 0x7fe0000000157810 */ /* 0x000fcc0007ffe0ff */
[----:B------:R-:W-:-:S10]  /*16f0*/  DMUL R30, R24, R20 ;  /* 0x00000014181e7228 */ /* 0x000fd40000000000 */
[----:B------:R-:W-:-:S13]  /*1700*/  FSETP.GTU.AND P0, PT, |R31|, 1.469367938527859385e-39, PT ;  /* 0x001000001f00780b */ /* 0x000fda0003f0c200 */
[----:B------:R-:W-:Y:S05]  /*1710*/  @P0 BRA `(.L_x_720) ;  /* 0x0000000000940947 */ /* 0x000fea0003800000 */
[----:B------:R-:W-:Y:S01]  /*1720*/  DFMA R16, R24, -R16, R22 ;  /* 0x800000101810722b */ /* 0x000fe20000000016 */
[----:B------:R-:W-:-:S09]  /*1730*/  IMAD.MOV.U32 R20, RZ, RZ, RZ ;  /* 0x000000ffff147224 */ /* 0x000fd200078e00ff */
[C---:B------:R-:W-:Y:S02]  /*1740*/  FSETP.NEU.AND P0, PT, R17.reuse, RZ, PT ;  /* 0x000000ff1100720b */ /* 0x040fe40003f0d000 */
[----:B------:R-:W-:-:S04]  /*1750*/  LOP3.LUT R18, R17, 0x80000000, R19, 0x48, !PT ;  /* 0x8000000011127812 */ /* 0x000fc800078e4813 */
[----:B------:R-:W-:-:S07]  /*1760*/  LOP3.LUT R21, R18, R21, RZ, 0xfc, !PT ;  /* 0x0000001512157212 */ /* 0x000fce00078efcff */
[----:B------:R-:W-:Y:S05]  /*1770*/  @!P0 BRA `(.L_x_720) ;  /* 0x00000000007c8947 */ /* 0x000fea0003800000 */
[C---:B------:R-:W-:Y:S01]  /*1780*/  IADD3 R17, PT, PT, -R0.reuse, RZ, RZ ;  /* 0x000000ff00117210 */ /* 0x040fe20007ffe1ff */
[----:B------:R-:W-:Y:S01]  /*1790*/  IMAD.MOV.U32 R16, RZ, RZ, RZ ;  /* 0x000000ffff107224 */ /* 0x000fe200078e00ff */
[----:B------:R-:W-:-:S05]  /*17a0*/  IADD3 R0, PT, PT, -R0, -0x43300000, RZ ;  /* 0xbcd0000000007810 */ /* 0x000fca0007ffe1ff */
[----:B------:R-:W-:Y:S02]  /*17b0*/  DFMA R16, R30, -R16, R24 ;  /* 0x800000101e10722b */ /* 0x000fe40000000018 */
[----:B------:R-:W-:-:S08]  /*17c0*/  DMUL.RP R24, R24, R20 ;  /* 0x0000001418187228 */ /* 0x000fd00000008000 */
[----:B------:R-:W-:Y:S02]  /*17d0*/  FSETP.NEU.AND P0, PT, |R17|, R0, PT ;  /* 0x000000001100720b */ /* 0x000fe40003f0d200 */
[----:B------:R-:W-:Y:S02]  /*17e0*/  LOP3.LUT R17, R25, R18, RZ, 0x3c, !PT ;  /* 0x0000001219117212 */ /* 0x000fe400078e3cff */
[----:B------:R-:W-:Y:S02]  /*17f0*/  FSEL R30, R24, R30, !P0 ;  /* 0x0000001e181e7208 */ /* 0x000fe40004000000 */
[----:B------:R-:W-:Y:S01]  /*1800*/  FSEL R31, R17, R31, !P0 ;  /* 0x0000001f111f7208 */ /* 0x000fe20004000000 */
[----:B------:R-:W-:Y:S06]  /*1810*/  BRA `(.L_x_720) ;  /* 0x0000000000547947 */ /* 0x000fec0003800000 */
.L_x_719:
[----:B------:R-:W-:-:S14]  /*1820*/  DSETP.NAN.AND P0, PT, R20, R20, PT ;  /* 0x000000141400722a */ /* 0x000fdc0003f08000 */
[----:B------:R-:W-:Y:S05]  /*1830*/  @P0 BRA `(.L_x_721) ;  /* 0x0000000000440947 */ /* 0x000fea0003800000 */
[----:B------:R-:W-:-:S14]  /*1840*/  DSETP.NAN.AND P0, PT, R18, R18, PT ;  /* 0x000000121200722a */ /* 0x000fdc0003f08000 */
[----:B------:R-:W-:Y:S05]  /*1850*/  @P0 BRA `(.L_x_722) ;  /* 0x0000000000300947 */ /* 0x000fea0003800000 */
[----:B------:R-:W-:Y:S01]  /*1860*/  ISETP.NE.AND P0, PT, R0, R29, PT ;  /* 0x0000001d0000720c */ /* 0x000fe20003f05270 */
[----:B------:R-:W-:Y:S01]  /*1870*/  IMAD.MOV.U32 R30, RZ, RZ, 0x0 ;  /* 0x00000000ff1e7424 */ /* 0x000fe200078e00ff */
[----:B------:R-:W-:-:S11]  /*1880*/  MOV R31, 0xfff80000 ;  /* 0xfff80000001f7802 */ /* 0x000fd60000000f00 */
[----:B------:R-:W-:Y:S05]  /*1890*/  @!P0 BRA `(.L_x_720) ;  /* 0x0000000000348947 */ /* 0x000fea0003800000 */
[----:B------:R-:W-:Y:S02]  /*18a0*/  ISETP.NE.AND P0, PT, R0, 0x7ff00000, PT ;  /* 0x7ff000000000780c */ /* 0x000fe40003f05270 */
[----:B------:R-:W-:Y:S02]  /*18b0*/  LOP3.LUT R31, R21, 0x80000000, R19, 0x48, !PT ;  /* 0x80000000151f7812 */ /* 0x000fe400078e4813 */
[----:B------:R-:W-:-:S13]  /*18c0*/  ISETP.EQ.OR P0, PT, R29, RZ, !P0 ;  /* 0x000000ff1d00720c */ /* 0x000fda0004702670 */
[----:B------:R-:W-:Y:S01]  /*18d0*/  @P0 LOP3.LUT R0, R31, 0x7ff00000, RZ, 0xfc, !PT ;  /* 0x7ff000001f000812 */ /* 0x000fe200078efcff */
[----:B------:R-:W-:Y:S02]  /*18e0*/  @!P0 IMAD.MOV.U32 R30, RZ, RZ, RZ ;  /* 0x000000ffff1e8224 */ /* 0x000fe400078e00ff */
[----:B------:R-:W-:Y:S01]  /*18f0*/  @P0 IMAD.MOV.U32 R30, RZ, RZ, RZ ;  /* 0x000000ffff1e0224 */ /* 0x000fe200078e00ff */
[----:B------:R-:W-:Y:S01]  /*1900*/  @P0 MOV R31, R0 ;  /* 0x00000000001f0202 */ /* 0x000fe20000000f00 */
[----:B------:R-:W-:Y:S06]  /*1910*/  BRA `(.L_x_720) ;  /* 0x0000000000147947 */ /* 0x000fec0003800000 */
.L_x_722:
[----:B------:R-:W-:Y:S01]  /*1920*/  LOP3.LUT R31, R19, 0x80000, RZ, 0xfc, !PT ;  /* 0x00080000131f7812 */ /* 0x000fe200078efcff */
[----:B------:R-:W-:Y:S01]  /*1930*/  IMAD.MOV.U32 R30, RZ, RZ, R18 ;  /* 0x000000ffff1e7224 */ /* 0x000fe200078e0012 */
[----:B------:R-:W-:Y:S06]  /*1940*/  BRA `(.L_x_720) ;  /* 0x0000000000087947 */ /* 0x000fec0003800000 */
.L_x_721:
[----:B------:R-:W-:Y:S01]  /*1950*/  LOP3.LUT R31, R21, 0x80000, RZ, 0xfc, !PT ;  /* 0x00080000151f7812 */ /* 0x000fe200078efcff */
[----:B------:R-:W-:-:S07]  /*1960*/  IMAD.MOV.U32 R30, RZ, RZ, R20 ;  /* 0x000000ffff1e7224 */ /* 0x000fce00078e0014 */
.L_x_720:
[----:B------:R-:W-:Y:S05]  /*1970*/  BSYNC.RECONVERGENT B3 ;  /* 0x0000000000037941 */ /* 0x000fea0003800200 */
.L_x_718:
[----:B------:R-:W-:Y:S01]  /*1980*/  MOV R16, R4 ;  /* 0x0000000400107202 */ /* 0x000fe20000000f00 */
[----:B------:R-:W-:-:S04]  /*1990*/  IMAD.MOV.U32 R17, RZ, RZ, 0x0 ;  /* 0x00000000ff117424 */ /* 0x000fc800078e00ff */
[----:B------:R-:W-:Y:S05]  /*19a0*/  RET.REL.NODEC R16 `(_Z6gauss2Pdii) ;  /* 0xffffffe410947950 */ /* 0x000fea0003c3ffff */
.L_x_723:
        /* <DEDUP_REMOVED lines=13> */
.L_x_755:


//--------------------- .text._Z6gauss1Pdii       --------------------------
	.section	.text._Z6gauss1Pdii,"ax",@progbits
	.align	128
        .global         _Z6gauss1Pdii
        .type           _Z6gauss1Pdii,@function
        .size           _Z6gauss1Pdii,(.L_x_756 - _Z6gauss1Pdii)
        .other          _Z6gauss1Pdii,@"STO_CUDA_ENTRY STV_DEFAULT"
_Z6gauss1Pdii:
.text._Z6gauss1Pdii:
[----:B------:R-:W-:Y:S01]  /*0000*/  LDC R1, c[0x0][0x37c] ;  /* 0x0000df00ff017b82 */ /* 0x000fe20000000800 */
[----:B------:R-:W0:Y:S07]  /*0010*/  S2R R0, SR_CTAID.X ;  /* 0x0000000000007919 */ /* 0x000e2e0000002500 */
[----:B------:R-:W1:Y:S01]  /*0020*/  LDC.64 R2, c[0x0][0x388] ;  /* 0x0000e200ff027b82 */ /* 0x000e620000000a00 */
[----:B------:R-:W0:Y:S01]  /*0030*/  LDCU UR4, c[0x0][0x360] ;  /* 0x00006c00ff0477ac */ /* 0x000e220008000800 */
[----:B------:R-:W0:Y:S01]  /*0040*/  S2R R5, SR_TID.X ;  /* 0x0000000000057919 */ /* 0x000e220000002100 */
[----:B------:R-:W2:Y:S01]  /*0050*/  LDCU UR7, c[0x0][0x364] ;  /* 0x00006c80ff0777ac */ /* 0x000ea20008000800 */
[----:B------:R-:W3:Y:S01]  /*0060*/  LDCU UR5, c[0x0][0x374] ;  /* 0x00006e80ff0577ac */ /* 0x000ee20008000800 */
[----:B0-----:R-:W-:-:S04]  /*0070*/  IMAD R0, R0, UR4, R5 ;  /* 0x0000000400007c24 */ /* 0x001fc8000f8e0205 */
[----:B-1----:R-:W-:-:S05]  /*0080*/  IMAD.X R7, R0, 0x1, R3, PT ;  /* 0x0000000100077824 */ /* 0x002fca00038e0603 */
[----:B------:R-:W-:-:S13]  /*0090*/  ISETP.GE.AND P0, PT, R7, R2, PT ;  /* 0x000000020700720c */ /* 0x000fda0003f06270 */
[----:B--23--:R-:W-:Y:S05]  /*00a0*/  @P0 EXIT ;  /* 0x000000000000094d */ /* 0x00cfea0003800000 */
[----:B------:R-:W0:Y:S01]  /*00b0*/  S2R R11, SR_CTAID.Y ;  /* 0x00000000000b7919 */ /* 0x000e220000002600 */
[----:B------:R-:W-:Y:S01]  /*00c0*/  UIMAD UR6, UR7, UR5, URZ ;  /* 0x00000005070672a4 */ /* 0x000fe2000f8e02ff */
[----:B------:R-:W-:Y:S01]  /*00d0*/  IMAD.SHL.U32 R8, R2, 0x2, RZ ;  /* 0x0000000202087824 */ /* 0x000fe200078e00ff */
[----:B------:R-:W1:Y:S01]  /*00e0*/  LDC.64 R14, c[0x0][0x380] ;  /* 0x0000e000ff0e7b82 */ /* 0x000e620000000a00 */
[----:B------:R-:W2:Y:S01]  /*00f0*/  S2R R0, SR_TID.Y ;  /* 0x0000000000007919 */ /* 0x000ea20000002200 */
[----:B------:R-:W-:Y:S01]  /*0100*/  IMAD R17, R3, R2, R3 ;  /* 0x0000000203117224 */ /* 0x000fe200078e0203 */
[----:B------:R-:W3:Y:S01]  /*0110*/  LDCU.64 UR8, c[0x0][0x358] ;  /* 0x00006b00ff0877ac */ /* 0x000ee20008000a00 */
[----:B------:R-:W-:Y:S01]  /*0120*/  IMAD R13, RZ, RZ, -UR6 ;  /* 0x80000006ff0d7e24 */ /* 0x000fe2000f8e02ff */
[----:B------:R-:W-:Y:S02]  /*0130*/  ISETP.NE.U32.AND P3, PT, RZ, UR6, PT ;  /* 0x00000006ff007c0c */ /* 0x000fe4000bf65070 */
[----:B------:R-:W4:Y:S08]  /*0140*/  I2F.U32.RP R6, UR6 ;  /* 0x0000000600067d06 */ /* 0x000f300008209000 */
[----:B----4-:R-:W4:Y:S01]  /*0150*/  MUFU.RCP R6, R6 ;  /* 0x0000000600067308 */ /* 0x010f220000001000 */
[----:B-1----:R-:W-:-:S04]  /*0160*/  IMAD.WIDE R16, R17, 0x8, R14 ;  /* 0x0000000811107825 */ /* 0x002fc800078e020e */
[----:B0-----:R-:W-:Y:S01]  /*0170*/  VIADD R5, R11, UR5 ;  /* 0x000000050b057c36 */ /* 0x001fe20008000000 */
[----:B------:R-:W0:Y:S03]  /*0180*/  LDCU UR5, c[0x0][0x370] ;  /* 0x00006e00ff0577ac */ /* 0x000e260008000800 */
[----:B------:R-:W-:Y:S02]  /*0190*/  IMAD R5, R5, UR7, RZ ;  /* 0x0000000705057c24 */ /* 0x000fe4000f8e02ff */
[----:B--2---:R-:W-:-:S03]  /*01a0*/  IMAD.IADD R0, R0, 0x1, R3 ;  /* 0x0000000100007824 */ /* 0x004fc600078e0203 */
[----:B------:R-:W-:Y:S02]  /*01b0*/  LOP3.LUT R4, RZ, R5, RZ, 0x33, !PT ;  /* 0x00000005ff047212 */ /* 0x000fe400078e33ff */
[----:B------:R-:W-:Y:S02]  /*01c0*/  IADD3 R9, PT, PT, R0, 0x1, R5 ;  /* 0x0000000100097810 */ /* 0x000fe40007ffe005 */
[----:B----4-:R-:W-:Y:S02]  /*01d0*/  IADD3 R10, PT, PT, R6, 0xffffffe, RZ ;  /* 0x0ffffffe060a7810 */ /* 0x010fe40007ffe0ff */
[----:B------:R-:W-:Y:S02]  /*01e0*/  VIMNMX R9, PT, PT, R8, R9, !PT ;  /* 0x0000000908097248 */ /* 0x000fe40007fe0100 */
[----:B------:R-:W1:Y:S02]  /*01f0*/  F2I.FTZ.U32.TRUNC.NTZ R5, R10 ;  /* 0x0000000a00057305 */ /* 0x000e64000021f000 */
[----:B------:R-:W-:Y:S01]  /*0200*/  IADD3 R9, PT, PT, -R0, R9, R4 ;  /* 0x0000000900097210 */ /* 0x000fe20007ffe104 */
[----:B------:R-:W-:Y:S01]  /*0210*/  IMAD.MOV.U32 R4, RZ, RZ, RZ ;  /* 0x000000ffff047224 */ /* 0x000fe200078e00ff */
[----:B0-----:R-:W-:-:S02]  /*0220*/  UIMAD UR4, UR4, UR5, URZ ;  /* 0x00000005040472a4 */ /* 0x001fc4000f8e02ff */
[C---:B------:R-:W-:Y:S01]  /*0230*/  ISETP.NE.AND P0, PT, R9.reuse, RZ, PT ;  /* 0x000000ff0900720c */ /* 0x040fe20003f05270 */
[----:B------:R-:W-:Y:S02]  /*0240*/  VIADD R6, R9, 0xffffffff ;  /* 0xffffffff09067836 */ /* 0x000fe40000000000 */
[----:B-1----:R-:W-:-:S04]  /*0250*/  IMAD R13, R13, R5, RZ ;  /* 0x000000050d0d7224 */ /* 0x002fc800078e02ff */
[----:B------:R-:W-:Y:S01]  /*0260*/  IMAD.HI.U32 R5, R5, R13, R4 ;  /* 0x0000000d05057227 */ /* 0x000fe200078e0004 */
[----:B------:R-:W-:-:S05]  /*0270*/  SEL R4, RZ, 0x1, !P0 ;  /* 0x00000001ff047807 */ /* 0x000fca0004000000 */
[----:B------:R-:W-:-:S04]  /*0280*/  @!P0 IMAD.MOV R6, RZ, RZ, R9 ;  /* 0x000000ffff068224 */ /* 0x000fc800078e0209 */
[----:B------:R-:W-:-:S05]  /*0290*/  IMAD.HI.U32 R9, R5, R6, RZ ;  /* 0x0000000605097227 */ /* 0x000fca00078e00ff */
[----:B------:R-:W-:-:S05]  /*02a0*/  IADD3 R5, PT, PT, -R9, RZ, RZ ;  /* 0x000000ff09057210 */ /* 0x000fca0007ffe1ff */
[----:B------:R-:W-:Y:S02]  /*02b0*/  IMAD R6, R5, UR6, R6 ;  /* 0x0000000605067c24 */ /* 0x000fe4000f8e0206 */
[----:B------:R-:W-:Y:S01]  /*02c0*/  IMAD R5, R11, UR7, R0 ;  /* 0x000000070b057c24 */ /* 0x000fe2000f8e0200 */
[----:B------:R-:W0:Y:S02]  /*02d0*/  LDCU UR7, c[0x0][0x388] ;  /* 0x00007100ff0777ac */ /* 0x000e240008000800 */
[----:B------:R-:W-:-:S13]  /*02e0*/  ISETP.GE.U32.AND P1, PT, R6, UR6, PT ;  /* 0x0000000606007c0c */ /* 0x000fda000bf26070 */
[----:B------:R-:W-:Y:S02]  /*02f0*/  @P1 VIADD R6, R6, -UR6 ;  /* 0x8000000606061c36 */ /* 0x000fe40008000000 */
[----:B------:R-:W-:-:S03]  /*0300*/  @P1 VIADD R9, R9, 0x1 ;  /* 0x0000000109091836 */ /* 0x000fc60000000000 */
[----:B------:R-:W-:Y:S01]  /*0310*/  ISETP.GE.U32.AND P2, PT, R6, UR6, PT ;  /* 0x0000000606007c0c */ /* 0x000fe2000bf46070 */
[C---:B------:R-:W-:Y:S02]  /*0320*/  IMAD R6, R5.reuse, R2, R2 ;  /* 0x0000000205067224 */ /* 0x040fe400078e0202 */
[----:B------:R-:W-:-:S03]  /*0330*/  VIADD R5, R5, 0x1 ;  /* 0x0000000105057836 */ /* 0x000fc60000000000 */
[----:B------:R-:W-:Y:S01]  /*0340*/  IADD3 R3, PT, PT, R6, R3, RZ ;  /* 0x0000000306037210 */ /* 0x000fe20007ffe0ff */
[----:B------:R-:W-:-:S04]  /*0350*/  VIADD R2, R5, UR6 ;  /* 0x0000000605027c36 */ /* 0x000fc80008000000 */
[----:B------:R-:W-:-:S04]  /*0360*/  IMAD.WIDE R14, R3, 0x8, R14 ;  /* 0x00000008030e7825 */ /* 0x000fc800078e020e */
[----:B------:R-:W-:Y:S01]  /*0370*/  @P2 VIADD R9, R9, 0x1 ;  /* 0x0000000109092836 */ /* 0x000fe20000000000 */
[----:B------:R-:W-:Y:S01]  /*0380*/  @!P3 LOP3.LUT R9, RZ, UR6, RZ, 0x33, !PT ;  /* 0x00000006ff09bc12 */ /* 0x000fe2000f8e33ff */
[----:B------:R-:W-:Y:S02]  /*0390*/  IMAD.MOV.U32 R3, RZ, RZ, R7 ;  /* 0x000000ffff037224 */ /* 0x000fe400078e0007 */
[----:B------:R-:W-:Y:S02]  /*03a0*/  VIADD R0, R2, UR6 ;  /* 0x0000000602007c36 */ /* 0x000fe40008000000 */
[----:B0--3--:R-:W-:-:S07]  /*03b0*/  IMAD.IADD R4, R4, 0x1, R9 ;  /* 0x0000000104047824 */ /* 0x009fce00078e0209 */
.L_x_743:
[----:B------:R-:W-:Y:S01]  /*03c0*/  ISETP.GE.AND P0, PT, R5, R8, PT ;  /* 0x000000080500720c */ /* 0x000fe20003f06270 */
[----:B------:R-:W-:-:S12]  /*03d0*/  BSSY.RECONVERGENT B0, `(.L_x_724) ;  /* 0x00000ed000007945 */ /* 0x000fd80003800200 */
[----:B0123--:R-:W-:Y:S05]  /*03e0*/  @P0 BRA `(.L_x_725) ;  /* 0x0000000c00ac0947 */ /* 0x00ffea0003800000 */
[----:B------:R-:W0:Y:S01]  /*03f0*/  LDC.64 R10, c[0x0][0x388] ;  /* 0x0000e200ff0a7b82 */ /* 0x000e220000000a00 */
[----:B------:R-:W-:Y:S01]  /*0400*/  LOP3.LUT R28, R4, 0x3, RZ, 0xc0, !PT ;  /* 0x00000003041c7812 */ /* 0x000fe200078ec0ff */
[----:B------:R-:W-:Y:S01]  /*0410*/  BSSY.RECONVERGENT B1, `(.L_x_726) ;  /* 0x0000067000017945 */ /* 0x000fe20003800200 */
[----:B------:R-:W-:Y:S02]  /*0420*/  MOV R29, R5 ;  /* 0x00000005001d7202 */ /* 0x000fe40000000f00 */
        /* <DEDUP_REMOVED lines=25> */
[----:B-----5:R-:W-:Y:S05]  /*05c0*/  CALL.REL.NOINC `($__internal_1_$__cuda_sm20_div_rn_f64_full) ;  /* 0x0000000c004c7944 */ /* 0x020fea0003c00000 */
.L_x_729:
[----:B------:R-:W-:Y:S05]  /*05d0*/  BSYNC.RECONVERGENT B2 ;  /* 0x0000000000027941 */ /* 0x000fea0003800200 */
.L_x_728:
[----:B------:R-:W0:Y:S01]  /*05e0*/  LDC.64 R10, c[0x0][0x380] ;  /* 0x0000e000ff0a7b82 */ /* 0x000e220000000a00 */
[----:B------:R-:W-:-:S04]  /*05f0*/  IMAD.IADD R19, R6, 0x1, R3 ;  /* 0x0000000106137824 */ /* 0x000fc800078e0203 */
[----:B0-----:R-:W-:-:S05]  /*0600*/  IMAD.WIDE R18, R19, 0x8, R10 ;  /* 0x0000000813127825 */ /* 0x001fca00078e020a */
[----:B------:R-:W2:Y:S01]  /*0610*/  LDG.E.64 R20, desc[UR8][R18.64] ;  /* 0x0000000812147981 */ /* 0x000ea2000c1e1b00 */
[----:B------:R-:W-:Y:S01]  /*0620*/  IMAD.MOV.U32 R29, RZ, RZ, R2 ;  /* 0x000000ffff1d7224 */ /* 0x000fe200078e0002 */
[----:B--2--5:R-:W-:-:S07]  /*0630*/  DFMA R20, -R32, R34, R20 ;  /* 0x000000222014722b */ /* 0x024fce0000000114 */
[----:B------:R0:W-:Y:S01]  /*0640*/  STG.E.64 desc[UR8][R18.64], R20 ;  /* 0x0000001412007986 */ /* 0x0001e2000c101b08 */
[----:B------:R-:W-:Y:S05]  /*0650*/  @!P1 BRA `(.L_x_727) ;  /* 0x0000000400089947 */ /* 0x000fea0003800000 */
[----:B0-----:R-:W2:Y:S01]  /*0660*/  LDG.E.64 R20, desc[UR8][R16.64] ;  /* 0x0000000810147981 */ /* 0x001ea2000c1e1b00 */
[----:B------:R-:W0:Y:S03]  /*0670*/  LDC.64 R32, c[0x0][0x388] ;  /* 0x0000e200ff207b82 */ /* 0x000e260000000a00 */
[----:B------:R-:W3:Y:S01]  /*0680*/  LDG.E.64 R22, desc[UR8][R12.64] ;  /* 0x000000080c167981 */ /* 0x000ee2000c1e1b00 */
[----:B0-----:R-:W-:-:S04]  /*0690*/  IMAD R33, R2, R32, R33 ;  /* 0x0000002002217224 */ /* 0x001fc800078e0221 */
        /* <DEDUP_REMOVED lines=19> */
[----:B-----5:R-:W-:Y:S05]  /*07d0*/  CALL.REL.NOINC `($__internal_1_$__cuda_sm20_div_rn_f64_full) ;  /* 0x0000000800c87944 */ /* 0x020fea0003c00000 */
.L_x_731:
[----:B------:R-:W-:Y:S05]  /*07e0*/  BSYNC.RECONVERGENT B2 ;  /* 0x0000000000027941 */ /* 0x000fea0003800200 */
.L_x_730:
[----:B------:R-:W0:Y:S08]  /*07f0*/  LDC R7, c[0x0][0x388] ;  /* 0x0000e200ff077b82 */ /* 0x000e300000000800 */
[----:B------:R-:W1:Y:S01]  /*0800*/  LDC.64 R10, c[0x0][0x380] ;  /* 0x0000e000ff0a7b82 */ /* 0x000e620000000a00 */
[----:B0-----:R-:W-:-:S04]  /*0810*/  IMAD R19, R2, R7, R3 ;  /* 0x0000000702137224 */ /* 0x001fc800078e0203 */
[----:B-1----:R-:W-:-:S05]  /*0820*/  IMAD.WIDE R18, R19, 0x8, R10 ;  /* 0x0000000813127825 */ /* 0x002fca00078e020a */
[----:B------:R-:W2:Y:S01]  /*0830*/  LDG.E.64 R20, desc[UR8][R18.64] ;  /* 0x0000000812147981 */ /* 0x000ea2000c1e1b00 */
[----:B------:R-:W-:Y:S01]  /*0840*/  MOV R29, R0 ;  /* 0x00000000001d7202 */ /* 0x000fe20000000f00 */
[----:B--2--5:R-:W-:-:S07]  /*0850*/  DFMA R20, -R32, R34, R20 ;  /* 0x000000222014722b */ /* 0x024fce0000000114 */
        /* <DEDUP_REMOVED lines=26> */
.L_x_733:
[----:B------:R-:W-:Y:S05]  /*0a00*/  BSYNC.RECONVERGENT B2 ;  /* 0x0000000000027941 */ /* 0x000fea0003800200 */
.L_x_732:
[----:B------:R-:W0:Y:S01]  /*0a10*/  LDC.64 R10, c[0x0][0x380] ;  /* 0x0000e000ff0a7b82 */ /* 0x000e220000000a00 */
[----:B------:R-:W1:Y:S02]  /*0a20*/  LDCU UR5, c[0x0][0x388] ;  /* 0x00007100ff0577ac */ /* 0x000e640008000800 */
[----:B-1----:R-:W-:-:S04]  /*0a30*/  IMAD R7, R0, UR5, R3 ;  /* 0x0000000500077c24 */ /* 0x002fc8000f8e0203 */
[----:B0-----:R-:W-:-:S05]  /*0a40*/  IMAD.WIDE R10, R7, 0x8, R10 ;  /* 0x00000008070a7825 */ /* 0x001fca00078e020a */
[----:B------:R-:W2:Y:S02]  /*0a50*/  LDG.E.64 R18, desc[UR8][R10.64] ;  /* 0x000000080a127981 */ /* 0x000ea4000c1e1b00 */
[----:B--2--5:R-:W-:-:S07]  /*0a60*/  DFMA R18, -R32, R34, R18 ;  /* 0x000000222012722b */ /* 0x024fce0000000112 */
[----:B------:R2:W-:Y:S04]  /*0a70*/  STG.E.64 desc[UR8][R10.64], R18 ;  /* 0x000000120a007986 */ /* 0x0005e8000c101b08 */
.L_x_727:
[----:B------:R-:W-:Y:S05]  /*0a80*/  BSYNC.RECONVERGENT B1 ;  /* 0x0000000000017941 */ /* 0x000fea0003800200 */
.L_x_726:
[----:B------:R-:W-:-:S13]  /*0a90*/  ISETP.GE.U32.AND P0, PT, R4, 0x3, PT ;  /* 0x000000030400780c */ /* 0x000fda0003f06070 */
[----:B------:R-:W-:Y:S05]  /*0aa0*/  @!P0 BRA `(.L_x_725) ;  /* 0x0000000400fc8947 */ /* 0x000fea0003800000 */
.L_x_742:
[----:B01-3--:R-:W3:Y:S01]  /*0ab0*/  LDG.E.64 R20, desc[UR8][R16.64] ;  /* 0x0000000810147981 */ /* 0x00bee2000c1e1b00 */
[----:B--2---:R-:W0:Y:S03]  /*0ac0*/  LDC.64 R10, c[0x0][0x388] ;  /* 0x0000e200ff0a7b82 */ /* 0x004e260000000a00 */
[----:B------:R-:W2:Y:S05]  /*0ad0*/  LDG.E.64 R22, desc[UR8][R12.64] ;  /* 0x000000080c167981 */ /* 0x000eaa000c1e1b00 */
[----:B------:R-:W1:Y:S01]  /*0ae0*/  LDC.64 R32, c[0x0][0x380] ;  /* 0x0000e000ff207b82 */ /* 0x000e620000000a00 */
[----:B0-----:R-:W-:-:S04]  /*0af0*/  IMAD R7, R29, R10, R11 ;  /* 0x0000000a1d077224 */ /* 0x001fc800078e020b */
[----:B-1----:R-:W-:-:S06]  /*0b00*/  IMAD.WIDE R32, R7, 0x8, R32 ;  /* 0x0000000807207825 */ /* 0x002fcc00078e0220 */
[----:B------:R-:W5:Y:S01]  /*0b10*/  LDG.E.64 R32, desc[UR8][R32.64] ;  /* 0x0000000820207981 */ /* 0x000f62000c1e1b00 */
[----:B------:R-:W-:Y:S01]  /*0b20*/  IMAD.MOV.U32 R10, RZ, RZ, 0x1 ;  /* 0x00000001ff0a7424 */ /* 0x000fe200078e00ff */
[----:B------:R-:W-:Y:S01]  /*0b30*/  BSSY.RECONVERGENT B1, `(.L_x_734) ;  /* 0x0000010000017945 */ /* 0x000fe20003800200 */
[----:B---3--:R-:W0:Y:S01]  /*0b40*/  MUFU.RCP64H R11, R21 ;  /* 0x00000015000b7308 */ /* 0x008e220000001800 */
[----:B--2---:R-:W-:-:S03]  /*0b50*/  FSETP.GEU.AND P1, PT, |R23|, 6.5827683646048100446e-37, PT ;  /* 0x036000001700780b */ /* 0x004fc60003f2e200 */
        /* <DEDUP_REMOVED lines=13> */
.L_x_735:
[----:B------:R-:W-:Y:S05]  /*0c30*/  BSYNC.RECONVERGENT B1 ;  /* 0x0000000000017941 */ /* 0x000fea0003800200 */
.L_x_734:
[----:B------:R-:W0:Y:S08]  /*0c40*/  LDC.64 R10, c[0x0][0x388] ;  /* 0x0000e200ff0a7b82 */ /* 0x000e300000000a00 */
[----:B------:R-:W1:Y:S01]  /*0c50*/  LDC.64 R18, c[0x0][0x380] ;  /* 0x0000e000ff127b82 */ /* 0x000e620000000a00 */
[----:B0-----:R-:W-:-:S04]  /*0c60*/  IMAD R25, R29, R10, R3 ;  /* 0x0000000a1d197224 */ /* 0x001fc800078e0203 */
[----:B-1----:R-:W-:-:S05]  /*0c70*/  IMAD.WIDE R24, R25, 0x8, R18 ;  /* 0x0000000819187825 */ /* 0x002fca00078e0212 */
[----:B------:R-:W2:Y:S02]  /*0c80*/  LDG.E.64 R20, desc[UR8][R24.64] ;  /* 0x0000000818147981 */ /* 0x000ea4000c1e1b00 */
[----:B--2--5:R-:W-:-:S07]  /*0c90*/  DFMA R34, -R32, R34, R20 ;  /* 0x000000222022722b */ /* 0x024fce0000000114 */
[----:B------:R0:W-:Y:S04]  /*0ca0*/  STG.E.64 desc[UR8][R24.64], R34 ;  /* 0x0000002218007986 */ /* 0x0001e8000c101b08 */
[----:B------:R-:W2:Y:S04]  /*0cb0*/  LDG.E.64 R20, desc[UR8][R16.64] ;  /* 0x0000000810147981 */ /* 0x000ea8000c1e1b00 */
[----:B------:R-:W3:Y:S01]  /*0cc0*/  LDG.E.64 R22, desc[UR8][R12.64] ;  /* 0x000000080c167981 */ /* 0x000ee2000c1e1b00 */
[----:B------:R-:W-:-:S04]  /*0cd0*/  VIADD R32, R29, UR6 ;  /* 0x000000061d207c36 */ /* 0x000fc80008000000 */
[----:B------:R-:W-:-:S04]  /*0ce0*/  IMAD R11, R32, R10, R11 ;  /* 0x0000000a200b7224 */ /* 0x000fc800078e020b */
[----:B------:R-:W-:-:S06]  /*0cf0*/  IMAD.WIDE R28, R11, 0x8, R18 ;  /* 0x000000080b1c7825 */ /* 0x000fcc00078e0212 */
[----:B------:R-:W5:Y:S01]  /*0d00*/  LDG.E.64 R28, desc[UR8][R28.64] ;  /* 0x000000081c1c7981 */ /* 0x000f62000c1e1b00 */
[----:B------:R-:W-:Y:S01]  /*0d10*/  MOV R10, 0x1 ;  /* 0x00000001000a7802 */ /* 0x000fe20000000f00 */
[----:B------:R-:W-:Y:S01]  /*0d20*/  BSSY.RECONVERGENT B1, `(.L_x_736) ;  /* 0x0000010000017945 */ /* 0x000fe20003800200 */
[----:B--2---:R-:W1:Y:S01]  /*0d30*/  MUFU.RCP64H R11, R21 ;  /* 0x00000015000b7308 */ /* 0x004e620000001800 */
[----:B---3--:R-:W-:-:S03]  /*0d40*/  FSETP.GEU.AND P1, PT, |R23|, 6.5827683646048100446e-37, PT ;  /* 0x036000001700780b */ /* 0x008fc60003f2e200 */
[----:B-1----:R-:W-:-:S08]  /*0d50*/  DFMA R18, -R20, R10, 1 ;  /* 0x3ff000001412742b */ /* 0x002fd0000000010a */
[----:B------:R-:W-:-:S08]  /*0d60*/  DFMA R18, R18, R18, R18 ;  /* 0x000000121212722b */ /* 0x000fd00000000012 */
[----:B------:R-:W-:-:S08]  /*0d70*/  DFMA R18, R10, R18, R10 ;  /* 0x000000120a12722b */ /* 0x000fd0000000000a */
[----:B------:R-:W-:-:S08]  /*0d80*/  DFMA R10, -R20, R18, 1 ;  /* 0x3ff00000140a742b */ /* 0x000fd00000000112 */
[----:B------:R-:W-:-:S08]  /*0d90*/  DFMA R10, R18, R10, R18 ;  /* 0x0000000a120a722b */ /* 0x000fd00000000012 */
[----:B0-----:R-:W-:-:S08]  /*0da0*/  DMUL R34, R22, R10 ;  /* 0x0000000a16227228 */ /* 0x001fd00000000000 */
[----:B------:R-:W-:-:S08]  /*0db0*/  DFMA R18, -R20, R34, R22 ;  /* 0x000000221412722b */ /* 0x000fd00000000116 */
[----:B------:R-:W-:-:S10]  /*0dc0*/  DFMA R34, R10, R18, R34 ;  /* 0x000000120a22722b */ /* 0x000fd40000000022 */
[----:B------:R-:W-:-:S05]  /*0dd0*/  FFMA R7, RZ, R21, R35 ;  /* 0x00000015ff077223 */ /* 0x000fca0000000023 */
[----:B------:R-:W-:-:S13]  /*0de0*/  FSETP.GT.AND P0, PT, |R7|, 1.469367938527859385e-39, PT ;  /* 0x001000000700780b */ /* 0x000fda0003f04200 */
[----:B------:R-:W-:Y:S05]  /*0df0*/  @P0 BRA P1, `(.L_x_737) ;  /* 0x0000000000080947 */ /* 0x000fea0000800000 */
[----:B------:R-:W-:-:S07]  /*0e00*/  MOV R10, 0xe20 ;  /* 0x00000e20000a7802 */ /* 0x000fce0000000f00 */
[----:B-----5:R-:W-:Y:S05]  /*0e10*/  CALL.REL.NOINC `($__internal_1_$__cuda_sm20_div_rn_f64_full) ;  /* 0x0000000400387944 */ /* 0x020fea0003c00000 */
.L_x_737:
[----:B------:R-:W-:Y:S05]  /*0e20*/  BSYNC.RECONVERGENT B1 ;  /* 0x0000000000017941 */ /* 0x000fea0003800200 */
.L_x_736:
        /* <DEDUP_REMOVED lines=30> */
.L_x_739:
[----:B------:R-:W-:Y:S05]  /*1010*/  BSYNC.RECONVERGENT B1 ;  /* 0x0000000000017941 */ /* 0x000fea0003800200 */
.L_x_738:
        /* <DEDUP_REMOVED lines=30> */
.L_x_741:
[----:B------:R-:W-:Y:S05]  /*1200*/  BSYNC.RECONVERGENT B1 ;  /* 0x0000000000017941 */ /* 0x000fea0003800200 */
.L_x_740:
[----:B------:R-:W0:Y:S01]  /*1210*/  LDC.64 R10, c[0x0][0x380] ;  /* 0x0000e000ff0a7b82 */ /* 0x000e220000000a00 */
[----:B------:R-:W-:-:S04]  /*1220*/  IMAD R7, R32, UR7, R3 ;  /* 0x0000000720077c24 */ /* 0x000fc8000f8e0203 */
[----:B0-----:R-:W-:-:S05]  /*1230*/  IMAD.WIDE R10, R7, 0x8, R10 ;  /* 0x00000008070a7825 */ /* 0x001fca00078e020a */
[----:B------:R-:W2:Y:S02]  /*1240*/  LDG.E.64 R18, desc[UR8][R10.64] ;  /* 0x000000080a127981 */ /* 0x000ea4000c1e1b00 */
[----:B--2--5:R-:W-:Y:S01]  /*1250*/  DFMA R18, -R28, R34, R18 ;  /* 0x000000221c12722b */ /* 0x024fe20000000112 */
[----:B------:R-:W-:-:S04]  /*1260*/  IADD3 R29, PT, PT, R32, UR6, RZ ;  /* 0x00000006201d7c10 */ /* 0x000fc8000fffe0ff */
[----:B------:R-:W-:Y:S02]  /*1270*/  ISETP.GE.AND P0, PT, R29, R8, PT ;  /* 0x000000081d00720c */ /* 0x000fe40003f06270 */
[----:B------:R3:W-:Y:S11]  /*1280*/  STG.E.64 desc[UR8][R10.64], R18 ;  /* 0x000000120a007986 */ /* 0x0007f6000c101b08 */
[----:B------:R-:W-:Y:S05]  /*1290*/  @!P0 BRA `(.L_x_742) ;  /* 0xfffffff800048947 */ /* 0x000fea000383ffff */
.L_x_725:
[----:B------:R-:W-:Y:S05]  /*12a0*/  BSYNC.RECONVERGENT B0 ;  /* 0x0000000000007941 */ /* 0x000fea0003800200 */
.L_x_724:
[----:B------:R-:W4:Y:S01]  /*12b0*/  LDCU UR5, c[0x0][0x388] ;  /* 0x00007100ff0577ac */ /* 0x000f220008000800 */
[----:B------:R-:W-:-:S05]  /*12c0*/  VIADD R3, R3, UR4 ;  /* 0x0000000403037c36 */ /* 0x000fca0008000000 */
[----:B----4-:R-:W-:-:S13]  /*12d0*/  ISETP.GE.AND P0, PT, R3, UR5, PT ;  /* 0x0000000503007c0c */ /* 0x010fda000bf06270 */
[----:B------:R-:W-:Y:S05]  /*12e0*/  @!P0 BRA `(.L_x_743) ;  /* 0xfffffff000348947 */ /* 0x000fea000383ffff */
[----:B------:R-:W-:Y:S05]  /*12f0*/  EXIT ;  /* 0x000000000000794d */ /* 0x000fea0003800000 */
        .weak           $__internal_1_$__cuda_sm20_div_rn_f64_full
        .type           $__internal_1_$__cuda_sm20_div_rn_f64_full,@function
        .size           $__internal_1_$__cuda_sm20_div_rn_f64_full,(.L_x_756 - $__internal_1_$__cuda_sm20_div_rn_f64_full)
$__internal_1_$__cuda_sm20_div_rn_f64_full:
[C---:B------:R-:W-:Y:S01]  /*1300*/  FSETP.GEU.AND P0, PT, |R21|.reuse, 1.469367938527859385e-39, PT ;  /* 0x001000001500780b */ /* 0x040fe20003f0e200 */
[----:B------:R-:W-:Y:S01]  /*1310*/  IMAD.MOV.U32 R26, RZ, RZ, 0x1 ;  /* 0x00000001ff1a7424 */ /* 0x000fe200078e00ff */
[----:B------:R-:W-:Y:S01]  /*1320*/  LOP3.LUT R18, R21, 0x800fffff, RZ, 0xc0, !PT ;  /* 0x800fffff15127812 */ /* 0x000fe200078ec0ff */
[----:B------:R-:W-:Y:S01]  /*1330*/  BSSY.RECONVERGENT B3, `(.L_x_744) ;  /* 0x0000054000037945 */ /* 0x000fe20003800200 */
[C---:B------:R-:W-:Y:S02]  /*1340*/  FSETP.GEU.AND P3, PT, |R23|.reuse, 1.469367938527859385e-39, PT ;  /* 0x001000001700780b */ /* 0x040fe40003f6e200 */
[----:B------:R-:W-:Y:S01]  /*1350*/  LOP3.LUT R19, R18, 0x3ff00000, RZ, 0xfc, !PT ;  /* 0x3ff0000012137812 */ /* 0x000fe200078efcff */
[----:B------:R-:W-:Y:S01]  /*1360*/  IMAD.MOV.U32 R18, RZ, RZ, R20 ;  /* 0x000000ffff127224 */ /* 0x000fe200078e0014 */
[----:B------:R-:W-:Y:S02]  /*1370*/  LOP3.LUT R9, R23, 0x7ff00000, RZ, 0xc0, !PT ;  /* 0x7ff0000017097812 */ /* 0x000fe400078ec0ff */
[----:B------:R-:W-:-:S02]  /*1380*/  LOP3.LUT R30, R21, 0x7ff00000, RZ, 0xc0, !PT ;  /* 0x7ff00000151e7812 */ /* 0x000fc400078ec0ff */
[----:B------:R-:W-:Y:S01]  /*1390*/  MOV R7, 0x1ca00000 ;  /* 0x1ca0000000077802 */ /* 0x000fe20000000f00 */
[----:B------:R-:W-:Y:S01]  /*13a0*/  @!P0 DMUL R18, R20, 8.98846567431157953865e+307 ;  /* 0x7fe0000014128828 */ /* 0x000fe20000000000 */
[----:B------:R-:W-:-:S03]  /*13b0*/  ISETP.GE.U32.AND P2, PT, R9, R30, PT ;  /* 0x0000001e0900720c */ /* 0x000fc60003f46070 */
[----:B------:R-:W-:Y:S02]  /*13c0*/  @!P3 LOP3.LUT R24, R21, 0x7ff00000, RZ, 0xc0, !PT ;  /* 0x7ff000001518b812 */ /* 0x000fe400078ec0ff */
[----:B------:R-:W0:Y:S01]  /*13d0*/  MUFU.RCP64H R27, R19 ;  /* 0x00000013001b7308 */ /* 0x000e220000001800 */
[----:B------:R-:W-:Y:S02]  /*13e0*/  SEL R25, R7, 0x63400000, !P2 ;  /* 0x6340000007197807 */ /* 0x000fe40005000000 */
[----:B------:R-:W-:Y:S01]  /*13f0*/  @!P3 ISETP.GE.U32.AND P4, PT, R9, R24, PT ;  /* 0x000000180900b20c */ /* 0x000fe20003f86070 */
[----:B------:R-:W-:Y:S01]  /*1400*/  IMAD.MOV.U32 R24, RZ, RZ, R22 ;  /* 0x000000ffff187224 */ /* 0x000fe200078e0016 */
[----:B------:R-:W-:Y:S02]  /*1410*/  LOP3.LUT R25, R25, 0x800fffff, R23, 0xf8, !PT ;  /* 0x800fffff19197812 */ /* 0x000fe400078ef817 */
[----:B------:R-:W-:Y:S02]  /*1420*/  @!P3 SEL R11, R7, 0x63400000, !P4 ;  /* 0x63400000070bb807 */ /* 0x000fe40006000000 */
[----:B------:R-:W-:-:S02]  /*1430*/  @!P0 LOP3.LUT R30, R19, 0x7ff00000, RZ, 0xc0, !PT ;  /* 0x7ff00000131e8812 */ /* 0x000fc400078ec0ff */
[----:B------:R-:W-:Y:S02]  /*1440*/  @!P3 LOP3.LUT R11, R11, 0x80000000, R23, 0xf8, !PT ;  /* 0x800000000b0bb812 */ /* 0x000fe400078ef817 */
[----:B------:R-:W-:Y:S01]  /*1450*/  IADD3 R31, PT, PT, R30, -0x1, RZ ;  /* 0xffffffff1e1f7810 */ /* 0x000fe20007ffe0ff */
[----:B0-----:R-:W-:-:S08]  /*1460*/  DFMA R34, R26, -R18, 1 ;  /* 0x3ff000001a22742b */ /* 0x001fd00000000812 */
[----:B------:R-:W-:-:S08]  /*1470*/  DFMA R34, R34, R34, R34 ;  /* 0x000000222222722b */ /* 0x000fd00000000022 */
[----:B------:R-:W-:Y:S01]  /*1480*/  DFMA R26, R26, R34, R26 ;  /* 0x000000221a1a722b */ /* 0x000fe2000000001a */
[----:B------:R-:W-:Y:S01]  /*1490*/  @!P3 LOP3.LUT R35, R11, 0x100000, RZ, 0xfc, !PT ;  /* 0x001000000b23b812 */ /* 0x000fe200078efcff */
[----:B------:R-:W-:-:S06]  /*14a0*/  @!P3 IMAD.MOV.U32 R34, RZ, RZ, RZ ;  /* 0x000000ffff22b224 */ /* 0x000fcc00078e00ff */
[----:B------:R-:W-:Y:S02]  /*14b0*/  DFMA R36, R26, -R18, 1 ;  /* 0x3ff000001a24742b */ /* 0x000fe40000000812 */
[----:B------:R-:W-:-:S06]  /*14c0*/  @!P3 DFMA R24, R24, 2, -R34 ;  /* 0x400000001818b82b */ /* 0x000fcc0000000822 */
[----:B------:R-:W-:-:S04]  /*14d0*/  DFMA R36, R26, R36, R26 ;  /* 0x000000241a24722b */ /* 0x000fc8000000001a */
[----:B------:R-:W-:-:S04]  /*14e0*/  @!P3 LOP3.LUT R9, R25, 0x7ff00000, RZ, 0xc0, !PT ;  /* 0x7ff000001909b812 */ /* 0x000fc800078ec0ff */
[----:B------:R-:W-:Y:S01]  /*14f0*/  DMUL R34, R36, R24 ;  /* 0x0000001824227228 */ /* 0x000fe20000000000 */
[----:B------:R-:W-:-:S05]  /*1500*/  VIADD R11, R9, 0xffffffff ;  /* 0xffffffff090b7836 */ /* 0x000fca0000000000 */
[----:B------:R-:W-:Y:S02]  /*1510*/  ISETP.GT.U32.AND P0, PT, R11, 0x7feffffe, PT ;  /* 0x7feffffe0b00780c */ /* 0x000fe40003f04070 */
[----:B------:R-:W-:Y:S02]  /*1520*/  DFMA R26, R34, -R18, R24 ;  /* 0x80000012221a722b */ /* 0x000fe40000000018 */
[----:B------:R-:W-:-:S06]  /*1530*/  ISETP.GT.U32.OR P0, PT, R31, 0x7feffffe, P0 ;  /* 0x7feffffe1f00780c */ /* 0x000fcc0000704470 */
[----:B------:R-:W-:-:S07]  /*1540*/  DFMA R26, R36, R26, R34 ;  /* 0x0000001a241a722b */ /* 0x000fce0000000022 */
[----:B------:R-:W-:Y:S05]  /*1550*/  @P0 BRA `(.L_x_745) ;  /* 0x0000000000700947 */ /* 0x000fea0003800000 */
[----:B------:R-:W-:Y:S02]  /*1560*/  LOP3.LUT R22, R23, 0x7ff00000, RZ, 0xc0, !PT ;  /* 0x7ff0000017167812 */ /* 0x000fe400078ec0ff */
[----:B------:R-:W-:-:S04]  /*1570*/  LOP3.LUT R9, R21, 0x7ff00000, RZ, 0xc0, !PT ;  /* 0x7ff0000015097812 */ /* 0x000fc800078ec0ff */
[CC--:B------:R-:W-:Y:S02]  /*1580*/  VIADDMNMX R11, R22.reuse, -R9.reuse, 0xb9600000, !PT ;  /* 0xb9600000160b7446 */ /* 0x0c0fe40007800909 */
[----:B------:R-:W-:Y:S02]  /*1590*/  ISETP.GE.U32.AND P0, PT, R22, R9, PT ;  /* 0x000000091600720c */ /* 0x000fe40003f06070 */
[----:B------:R-:W-:Y:S02]  /*15a0*/  VIMNMX R11, PT, PT, R11, 0x46a00000, PT ;  /* 0x46a000000b0b7848 */ /* 0x000fe40003fe0100 */
[----:B------:R-:W-:-:S05]  /*15b0*/  SEL R22, R7, 0x63400000, !P0 ;  /* 0x6340000007167807 */ /* 0x000fca0004000000 */
[----:B------:R-:W-:Y:S02]  /*15c0*/  IMAD.IADD R11, R11, 0x1, -R22 ;  /* 0x000000010b0b7824 */ /* 0x000fe400078e0a16 */
[----:B------:R-:W-:Y:S02]  /*15d0*/  IMAD.MOV.U32 R22, RZ, RZ, RZ ;  /* 0x000000ffff167224 */ /* 0x000fe400078e00ff */
[----:B------:R-:W-:-:S06]  /*15e0*/  VIADD R23, R11, 0x7fe00000 ;  /* 0x7fe000000b177836 */ /* 0x000fcc0000000000 */
[----:B------:R-:W-:-:S10]  /*15f0*/  DMUL R34, R26, R22 ;  /* 0x000000161a227228 */ /* 0x000fd40000000000 */
[----:B------:R-:W-:-:S13]  /*1600*/  FSETP.GTU.AND P0, PT, |R35|, 1.469367938527859385e-39, PT ;  /* 0x001000002300780b */ /* 0x000fda0003f0c200 */
[----:B------:R-:W-:Y:S05]  /*1610*/  @P0 BRA `(.L_x_746) ;  /* 0x0000000000940947 */ /* 0x000fea0003800000 */
[----:B------:R-:W-:Y:S01]  /*1620*/  DFMA R18, R26, -R18, R24 ;  /* 0x800000121a12722b */ /* 0x000fe20000000018 */
[----:B------:R-:W-:-:S09]  /*1630*/  MOV R22, RZ ;  /* 0x000000ff00167202 */ /* 0x000fd20000000f00 */
[C---:B------:R-:W-:Y:S02]  /*1640*/  FSETP.NEU.AND P0, PT, R19.reuse, RZ, PT ;  /* 0x000000ff1300720b */ /* 0x040fe40003f0d000 */
[----:B------:R-:W-:-:S04]  /*1650*/  LOP3.LUT R20, R19, 0x80000000, R21, 0x48, !PT ;  /* 0x8000000013147812 */ /* 0x000fc800078e4815 */
[----:B------:R-:W-:-:S07]  /*1660*/  LOP3.LUT R23, R20, R23, RZ, 0xfc, !PT ;  /* 0x0000001714177212 */ /* 0x000fce00078efcff */
[----:B------:R-:W-:Y:S05]  /*1670*/  @!P0 BRA `(.L_x_746) ;  /* 0x00000000007c8947 */ /* 0x000fea0003800000 */
[----:B------:R-:W-:Y:S01]  /*1680*/  IMAD.MOV R19, RZ, RZ, -R11 ;  /* 0x000000ffff137224 */ /* 0x000fe200078e0a0b */
[----:B------:R-:W-:Y:S01]  /*1690*/  IADD3 R11, PT, PT, -R11, -0x43300000, RZ ;  /* 0xbcd000000b0b7810 */ /* 0x000fe20007ffe1ff */
[----:B------:R-:W-:-:S06]  /*16a0*/  IMAD.MOV.U32 R18, RZ, RZ, RZ ;  /* 0x000000ffff127224 */ /* 0x000fcc00078e00ff */
[----:B------:R-:W-:Y:S02]  /*16b0*/  DFMA R18, R34, -R18, R26 ;  /* 0x800000122212722b */ /* 0x000fe4000000001a */
[----:B------:R-:W-:-:S08]  /*16c0*/  DMUL.RP R26, R26, R22 ;  /* 0x000000161a1a7228 */ /* 0x000fd00000008000 */
[----:B------:R-:W-:Y:S02]  /*16d0*/  FSETP.NEU.AND P0, PT, |R19|, R11, PT ;  /* 0x0000000b1300720b */ /* 0x000fe40003f0d200 */
[----:B------:R-:W-:Y:S02]  /*16e0*/  LOP3.LUT R7, R27, R20, RZ, 0x3c, !PT ;  /* 0x000000141b077212 */ /* 0x000fe400078e3cff */
[----:B------:R-:W-:Y:S02]  /*16f0*/  FSEL R34, R26, R34, !P0 ;  /* 0x000000221a227208 */ /* 0x000fe40004000000 */
[----:B------:R-:W-:Y:S01]  /*1700*/  FSEL R35, R7, R35, !P0 ;  /* 0x0000002307237208 */ /* 0x000fe20004000000 */
[----:B------:R-:W-:Y:S06]  /*1710*/  BRA `(.L_x_746) ;  /* 0x0000000000547947 */ /* 0x000fec0003800000 */
.L_x_745:
        /* <DEDUP_REMOVED lines=13> */
[----:B------:R-:W-:Y:S02]  /*17f0*/  @P0 IMAD.MOV.U32 R34, RZ, RZ, RZ ;  /* 0x000000ffff220224 */ /* 0x000fe400078e00ff */
[----:B------:R-:W-:Y:S01]  /*1800*/  @P0 IMAD.MOV.U32 R35, RZ, RZ, R7 ;  /* 0x000000ffff230224 */ /* 0x000fe200078e0007 */
[----:B------:R-:W-:Y:S06]  /*1810*/  BRA `(.L_x_746) ;  /* 0x0000000000147947 */ /* 0x000fec0003800000 */
.L_x_748:
[----:B------:R-:W-:Y:S02]  /*1820*/  LOP3.LUT R35, R21, 0x80000, RZ, 0xfc, !PT ;  /* 0x0008000015237812 */ /* 0x000fe400078efcff */
[----:B------:R-:W-:Y:S01]  /*1830*/  MOV R34, R20 ;  /* 0x0000001400227202 */ /* 0x000fe20000000f00 */
[----:B------:R-:W-:Y:S06]  /*1840*/  BRA `(.L_x_746) ;  /* 0x0000000000087947 */ /* 0x000fec0003800000 */
.L_x_747:
[----:B------:R-:W-:Y:S01]  /*1850*/  LOP3.LUT R35, R23, 0x80000, RZ, 0xfc, !PT ;  /* 0x0008000017237812 */ /* 0x000fe200078efcff */
[----:B------:R-:W-:-:S07]  /*1860*/  IMAD.MOV.U32 R34, RZ, RZ, R22 ;  /* 0x000000ffff227224 */ /* 0x000fce00078e0016 */
.L_x_746:
[----:B------:R-:W-:Y:S05]  /*1870*/  BSYNC.RECONVERGENT B3 ;  /* 0x0000000000037941 */ /* 0x000fea0003800200 */
.L_x_744:
[----:B------:R-:W-:-:S04]  /*1880*/  IMAD.MOV.U32 R11, RZ, RZ, 0x0 ;  /* 0x00000000ff0b7424 */ /* 0x000fc800078e00ff */
[----:B------:R-:W-:Y:S05]  /*1890*/  RET.REL.NODEC R10 `(_Z6gauss1Pdii) ;  /* 0xffffffe40ad87950 */ /* 0x000fea0003c3ffff */
.L_x_749:
        /* <DEDUP_REMOVED lines=14> */
.L_x_756:


//--------------------- .text._Z6changePdiii      --------------------------
	.section	.text._Z6changePdiii,"ax",@progbits
	.align	128
        .global         _Z6changePdiii
        .type           _Z6changePdiii,@function
        .size           _Z6changePdiii,(.L_x_768 - _Z6changePdiii)
        .other          _Z6changePdiii,@"STO_CUDA_ENTRY STV_DEFAULT"
_Z6changePdiii:
.text._Z6changePdiii:
[----:B------:R-:W-:Y:S01]  /*0000*/  LDC R1, c[0x0][0x37c] ;  /* 0x0000df00ff017b82 */ /* 0x000fe20000000800 */
[----:B------:R-:W0:Y:S07]  /*0010*/  S2R R4, SR_CTAID.X ;  /* 0x0000000000047919 */ /* 0x000e2e0000002500 */
[----:B------:R-:W1:Y:S01]  /*0020*/  LDC.64 R2, c[0x0][0x388] ;  /* 0x0000e200ff027b82 */ /* 0x000e620000000a00 */
[----:B------:R-:W0:Y:S01]  /*0030*/  LDCU UR4, c[0x0][0x360] ;  /* 0x00006c00ff0477ac */ /* 0x000e220008000800 */
[----:B------:R-:W0:Y:S01]  /*0040*/  S2R R5, SR_TID.X ;  /* 0x0000000000057919 */ /* 0x000e220000002100 */
[----:B------:R-:W2:Y:S01]  /*0050*/  LDCU UR5, c[0x0][0x370] ;  /* 0x00006e00ff0577ac */ /* 0x000ea20008000800 */
[----:B-1----:R-:W-:Y:S01]  /*0060*/  SHF.L.U32 R0, R2, 0x1, RZ ;  /* 0x0000000102007819 */ /* 0x002fe200000006ff */
[----:B0-----:R-:W-:Y:S01]  /*0070*/  IMAD R4, R4, UR4, R5 ;  /* 0x0000000404047c24 */ /* 0x001fe2000f8e0205 */
[----:B--2---:R-:W-:-:S04]  /*0080*/  UIMAD UR4, UR4, UR5, URZ ;  /* 0x00000005040472a4 */ /* 0x004fc8000f8e02ff */
[----:B------:R-:W-:-:S04]  /*0090*/  IADD3 R7, PT, PT, R4, R3, RZ ;  /* 0x0000000304077210 */ /* 0x000fc80007ffe0ff */
[----:B------:R-:W-:-:S13]  /*00a0*/  ISETP.GE.AND P0, PT, R7, R0, PT ;  /* 0x000000000700720c */ /* 0x000fda0003f06270 */
[----:B------:R-:W-:Y:S05]  /*00b0*/  @P0 EXIT ;  /* 0x000000000000094d */ /* 0x000fea0003800000 */
[----:B------:R-:W0:Y:S01]  /*00c0*/  I2F.U32.RP R10, UR4 ;  /* 0x00000004000a7d06 */ /* 0x000e220008209000 */
[----:B------:R-:W-:Y:S01]  /*00d0*/  IADD3 R9, PT, PT, R7, UR4, RZ ;  /* 0x0000000407097c10 */ /* 0x000fe2000fffe0ff */
[----:B------:R-:W1:Y:S01]  /*00e0*/  LDCU UR8, c[0x0][0x390] ;  /* 0x00007200ff0877ac */ /* 0x000e620008000800 */
[----:B------:R-:W-:Y:S01]  /*00f0*/  IADD3 R11, PT, PT, RZ, -UR4, RZ ;  /* 0x80000004ff0b7c10 */ /* 0x000fe2000fffe0ff */
[----:B------:R-:W-:Y:S01]  /*0100*/  BSSY.RECONVERGENT B0, `(.L_x_750) ;  /* 0x000002f000007945 */ /* 0x000fe20003800200 */
[----:B------:R-:W-:Y:S01]  /*0110*/  ISETP.GE.AND P0, PT, R9, R0, PT ;  /* 0x000000000900720c */ /* 0x000fe20003f06270 */
[----:B------:R-:W2:Y:S01]  /*0120*/  LDCU.64 UR6, c[0x0][0x358] ;  /* 0x00006b00ff0677ac */ /* 0x000ea20008000a00 */
[----:B------:R-:W-:Y:S02]  /*0130*/  VIMNMX R6, PT, PT, R0, R9, !PT ;  /* 0x0000000900067248 */ /* 0x000fe40007fe0100 */
[----:B------:R-:W-:Y:S02]  /*0140*/  SEL R8, RZ, 0x1, P0 ;  /* 0x00000001ff087807 */ /* 0x000fe40000000000 */
[----:B------:R-:W-:-:S02]  /*0150*/  ISETP.NE.U32.AND P2, PT, RZ, UR4, PT ;  /* 0x00000004ff007c0c */ /* 0x000fc4000bf45070 */
[----:B------:R-:W-:Y:S01]  /*0160*/  IADD3 R6, PT, PT, R6, -R9, -R8 ;  /* 0x8000000906067210 */ /* 0x000fe20007ffe808 */
[----:B0-----:R-:W0:Y:S02]  /*0170*/  MUFU.RCP R10, R10 ;  /* 0x0000000a000a7308 */ /* 0x001e240000001000 */
[----:B0-----:R-:W-:-:S06]  /*0180*/  IADD3 R4, PT, PT, R10, 0xffffffe, RZ ;  /* 0x0ffffffe0a047810 */ /* 0x001fcc0007ffe0ff */
[----:B------:R0:W3:Y:S02]  /*0190*/  F2I.FTZ.U32.TRUNC.NTZ R5, R4 ;  /* 0x0000000400057305 */ /* 0x0000e4000021f000 */
[----:B0-----:R-:W-:Y:S02]  /*01a0*/  IMAD.MOV.U32 R4, RZ, RZ, RZ ;  /* 0x000000ffff047224 */ /* 0x001fe400078e00ff */
[----:B---3--:R-:W-:-:S04]  /*01b0*/  IMAD R11, R11, R5, RZ ;  /* 0x000000050b0b7224 */ /* 0x008fc800078e02ff */
[----:B------:R-:W-:-:S06]  /*01c0*/  IMAD.HI.U32 R5, R5, R11, R4 ;  /* 0x0000000b05057227 */ /* 0x000fcc00078e0004 */
[----:B------:R-:W-:-:S05]  /*01d0*/  IMAD.HI.U32 R9, R5, R6, RZ ;  /* 0x0000000605097227 */ /* 0x000fca00078e00ff */
[----:B------:R-:W-:-:S05]  /*01e0*/  IADD3 R5, PT, PT, -R9, RZ, RZ ;  /* 0x000000ff09057210 */ /* 0x000fca0007ffe1ff */
[----:B------:R-:W-:Y:S02]  /*01f0*/  IMAD R6, R5, UR4, R6 ;  /* 0x0000000405067c24 */ /* 0x000fe4000f8e0206 */
[----:B------:R-:W0:Y:S03]  /*0200*/  LDC.64 R4, c[0x0][0x380] ;  /* 0x0000e000ff047b82 */ /* 0x000e260000000a00 */
[----:B------:R-:W-:-:S13]  /*0210*/  ISETP.GE.U32.AND P0, PT, R6, UR4, PT ;  /* 0x0000000406007c0c */ /* 0x000fda000bf06070 */
[----:B------:R-:W-:Y:S02]  /*0220*/  @P0 IADD3 R6, PT, PT, R6, -UR4, RZ ;  /* 0x8000000406060c10 */ /* 0x000fe4000fffe0ff */
[----:B------:R-:W-:Y:S02]  /*0230*/  @P0 IADD3 R9, PT, PT, R9, 0x1, RZ ;  /* 0x0000000109090810 */ /* 0x000fe40007ffe0ff */
[----:B------:R-:W-:-:S13]  /*0240*/  ISETP.GE.U32.AND P1, PT, R6, UR4, PT ;  /* 0x0000000406007c0c */ /* 0x000fda000bf26070 */
[----:B------:R-:W-:Y:S01]  /*0250*/  @P1 VIADD R9, R9, 0x1 ;  /* 0x0000000109091836 */ /* 0x000fe20000000000 */
[----:B------:R-:W-:-:S04]  /*0260*/  @!P2 LOP3.LUT R9, RZ, UR4, RZ, 0x33, !PT ;  /* 0x00000004ff09ac12 */ /* 0x000fc8000f8e33ff */
[----:B------:R-:W-:-:S04]  /*0270*/  IADD3 R6, PT, PT, R8, R9, RZ ;  /* 0x0000000908067210 */ /* 0x000fc80007ffe0ff */
[C---:B------:R-:W-:Y:S02]  /*0280*/  LOP3.LUT R8, R6.reuse, 0x3, RZ, 0xc0, !PT ;  /* 0x0000000306087812 */ /* 0x040fe400078ec0ff */
[----:B------:R-:W-:Y:S02]  /*0290*/  ISETP.GE.U32.AND P1, PT, R6, 0x3, PT ;  /* 0x000000030600780c */ /* 0x000fe40003f26070 */
[----:B------:R-:W-:-:S13]  /*02a0*/  ISETP.NE.AND P0, PT, R8, 0x3, PT ;  /* 0x000000030800780c */ /* 0x000fda0003f05270 */
[----:B012---:R-:W-:Y:S05]  /*02b0*/  @!P0 BRA `(.L_x_751) ;  /* 0x00000000004c8947 */ /* 0x007fea0003800000 */
[----:B------:R-:W0:Y:S01]  /*02c0*/  LDC.64 R8, c[0x0][0x380] ;  /* 0x0000e000ff087b82 */ /* 0x000e220000000a00 */
[----:B------:R-:W1:Y:S01]  /*02d0*/  LDCU UR5, c[0x0][0x390] ;  /* 0x00007200ff0577ac */ /* 0x000e620008000800 */
[----:B------:R-:W-:Y:S01]  /*02e0*/  IADD3 R6, PT, PT, R6, 0x1, RZ ;  /* 0x0000000106067810 */ /* 0x000fe20007ffe0ff */
[----:B------:R-:W-:-:S03]  /*02f0*/  IMAD R21, R7, R2, R3 ;  /* 0x0000000207157224 */ /* 0x000fc600078e0203 */
[----:B------:R-:W-:-:S04]  /*0300*/  LOP3.LUT R6, R6, 0x3, RZ, 0xc0, !PT ;  /* 0x0000000306067812 */ /* 0x000fc800078ec0ff */
[----:B------:R-:W-:Y:S01]  /*0310*/  IADD3 R6, PT, PT, -R6, RZ, RZ ;  /* 0x000000ff06067210 */ /* 0x000fe20007ffe1ff */
[----:B-1----:R-:W-:-:S07]  /*0320*/  IMAD R19, R7, R2, UR5 ;  /* 0x0000000507137e24 */ /* 0x002fce000f8e0202 */
.L_x_752:
[----:B01----:R-:W-:-:S04]  /*0330*/  IMAD.WIDE R14, R19, 0x8, R8 ;  /* 0x00000008130e7825 */ /* 0x003fc800078e0208 */
[----:B------:R-:W-:Y:S01]  /*0340*/  IMAD.WIDE R10, R21, 0x8, R8 ;  /* 0x00000008150a7825 */ /* 0x000fe200078e0208 */
[----:B------:R-:W2:Y:S04]  /*0350*/  LDG.E.64 R16, desc[UR6][R14.64] ;  /* 0x000000060e107981 */ /* 0x000ea8000c1e1b00 */
[----:B------:R-:W3:Y:S01]  /*0360*/  LDG.E.64 R12, desc[UR6][R10.64] ;  /* 0x000000060a0c7981 */ /* 0x000ee2000c1e1b00 */
[----:B------:R-:W-:Y:S01]  /*0370*/  IADD3 R6, PT, PT, R6, 0x1, RZ ;  /* 0x0000000106067810 */ /* 0x000fe20007ffe0ff */
[----:B------:R-:W-:Y:S02]  /*0380*/  VIADD R7, R7, UR4 ;  /* 0x0000000407077c36 */ /* 0x000fe40008000000 */
[----:B------:R-:W-:Y:S01]  /*0390*/  IMAD R19, R2, UR4, R19 ;  /* 0x0000000402137c24 */ /* 0x000fe2000f8e0213 */
[----:B------:R-:W-:Y:S01]  /*03a0*/  ISETP.NE.AND P0, PT, R6, RZ, PT ;  /* 0x000000ff0600720c */ /* 0x000fe20003f05270 */
[----:B------:R-:W-:Y:S01]  /*03b0*/  IMAD R21, R2, UR4, R21 ;  /* 0x0000000402157c24 */ /* 0x000fe2000f8e0215 */
[----:B--2---:R1:W-:Y:S04]  /*03c0*/  STG.E.64 desc[UR6][R10.64], R16 ;  /* 0x000000100a007986 */ /* 0x0043e8000c101b06 */
[----:B---3--:R1:W-:Y:S07]  /*03d0*/  STG.E.64 desc[UR6][R14.64], R12 ;  /* 0x0000000c0e007986 */ /* 0x0083ee000c101b06 */
[----:B------:R-:W-:Y:S05]  /*03e0*/  @P0 BRA `(.L_x_752) ;  /* 0xfffffffc00d00947 */ /* 0x000fea000383ffff */
.L_x_751:
[----:B------:R-:W-:Y:S05]  /*03f0*/  BSYNC.RECONVERGENT B0 ;  /* 0x0000000000007941 */ /* 0x000fea0003800200 */
.L_x_750:
[----:B------:R-:W-:Y:S05]  /*0400*/  @!P1 EXIT ;  /* 0x000000000000994d */ /* 0x000fea0003800000 */
.L_x_753:
[CC--:B0-----:R-:W-:Y:S02]  /*0410*/  IMAD R19, R7.reuse, R2.reuse, UR8 ;  /* 0x0000000807137e24 */ /* 0x0c1fe4000f8e0202 */
[----:B-1----:R-:W-:Y:S02]  /*0420*/  IMAD R15, R7, R2, R3 ;  /* 0x00000002070f7224 */ /* 0x002fe400078e0203 */
[----:B------:R-:W-:-:S04]  /*0430*/  IMAD.WIDE R18, R19, 0x8, R4 ;  /* 0x0000000813127825 */ /* 0x000fc800078e0204 */
[----:B------:R-:W-:Y:S01]  /*0440*/  IMAD.WIDE R14, R15, 0x8, R4 ;  /* 0x000000080f0e7825 */ /* 0x000fe200078e0204 */
[----:B------:R-:W2:Y:S04]  /*0450*/  LDG.E.64 R20, desc[UR6][R18.64] ;  /* 0x0000000612147981 */ /* 0x000ea8000c1e1b00 */
[----:B------:R-:W3:Y:S01]  /*0460*/  LDG.E.64 R16, desc[UR6][R14.64] ;  /* 0x000000060e107981 */ /* 0x000ee2000c1e1b00 */
[----:B------:R-:W-:-:S05]  /*0470*/  IADD3 R27, PT, PT, R7, UR4, RZ ;  /* 0x00000004071b7c10 */ /* 0x000fca000fffe0ff */
[CC--:B------:R-:W-:Y:S02]  /*0480*/  IMAD R7, R27.reuse, R2.reuse, UR8 ;  /* 0x000000081b077e24 */ /* 0x0c0fe4000f8e0202 */
[----:B------:R-:W-:Y:S02]  /*0490*/  IMAD R9, R27, R2, R3 ;  /* 0x000000021b097224 */ /* 0x000fe400078e0203 */
[----:B------:R-:W-:-:S04]  /*04a0*/  IMAD.WIDE R6, R7, 0x8, R4 ;  /* 0x0000000807067825 */ /* 0x000fc800078e0204 */
[----:B------:R-:W-:Y:S01]  /*04b0*/  IMAD.WIDE R8, R9, 0x8, R4 ;  /* 0x0000000809087825 */ /* 0x000fe200078e0204 */
[----:B--2---:R0:W-:Y:S04]  /*04c0*/  STG.E.64 desc[UR6][R14.64], R20 ;  /* 0x000000140e007986 */ /* 0x0041e8000c101b06 */
[----:B---3--:R1:W-:Y:S04]  /*04d0*/  STG.E.64 desc[UR6][R18.64], R16 ;  /* 0x0000001012007986 */ /* 0x0083e8000c101b06 */
        /* <DEDUP_REMOVED lines=9> */
[----:B0-----:R-:W4:Y:S04]  /*0570*/  LDG.E.64 R20, desc[UR6][R10.64] ;  /* 0x000000060a147981 */ /* 0x001f28000c1e1b00 */
[----:B------:R-:W5:Y:S01]  /*0580*/  LDG.E.64 R14, desc[UR6][R12.64] ;  /* 0x000000060c0e7981 */ /* 0x000f62000c1e1b00 */
[----:B------:R-:W-:-:S05]  /*0590*/  IADD3 R27, PT, PT, R27, UR4, RZ ;  /* 0x000000041b1b7c10 */ /* 0x000fca000fffe0ff */
[CC--:B-1----:R-:W-:Y:S02]  /*05a0*/  IMAD R19, R27.reuse, R2.reuse, UR8 ;  /* 0x000000081b137e24 */ /* 0x0c2fe4000f8e0202 */
[----:B------:R-:W-:Y:S02]  /*05b0*/  IMAD R17, R27, R2, R3 ;  /* 0x000000021b117224 */ /* 0x000fe400078e0203 */
[----:B------:R-:W-:-:S04]  /*05c0*/  IMAD.WIDE R18, R19, 0x8, R4 ;  /* 0x0000000813127825 */ /* 0x000fc800078e0204 */
[----:B------:R-:W-:Y:S01]  /*05d0*/  IMAD.WIDE R16, R17, 0x8, R4 ;  /* 0x0000000811107825 */ /* 0x000fe200078e0204 */
[----:B----4-:R0:W-:Y:S04]  /*05e0*/  STG.E.64 desc[UR6][R12.64], R20 ;  /* 0x000000140c007986 */ /* 0x0101e8000c101b06 */
[----:B-----5:R0:W-:Y:S04]  /*05f0*/  STG.E.64 desc[UR6][R10.64], R14 ;  /* 0x0000000e0a007986 */ /* 0x0201e8000c101b06 */
[----:B--2---:R-:W2:Y:S04]  /*0600*/  LDG.E.64 R24, desc[UR6][R18.64] ;  /* 0x0000000612187981 */ /* 0x004ea8000c1e1b00 */
[----:B------:R-:W4:Y:S01]  /*0610*/  LDG.E.64 R8, desc[UR6][R16.64] ;  /* 0x0000000610087981 */ /* 0x000f22000c1e1b00 */
[----:B---3--:R-:W-:-:S04]  /*0620*/  IADD3 R7, PT, PT, R27, UR4, RZ ;  /* 0x000000041b077c10 */ /* 0x008fc8000fffe0ff */
[----:B------:R-:W-:Y:S01]  /*0630*/  ISETP.GE.AND P0, PT, R7, R0, PT ;  /* 0x000000000700720c */ /* 0x000fe20003f06270 */
[----:B--2---:R0:W-:Y:S04]  /*0640*/  STG.E.64 desc[UR6][R16.64], R24 ;  /* 0x0000001810007986 */ /* 0x0041e8000c101b06 */
[----:B----4-:R0:W-:Y:S08]  /*0650*/  STG.E.64 desc[UR6][R18.64], R8 ;  /* 0x0000000812007986 */ /* 0x0101f0000c101b06 */
[----:B------:R-:W-:Y:S05]  /*0660*/  @!P0 BRA `(.L_x_753) ;  /* 0xfffffffc00688947 */ /* 0x000fea000383ffff */
[----:B------:R-:W-:Y:S05]  /*0670*/  EXIT ;  /* 0x000000000000794d */ /* 0x000fea0003800000 */
.L_x_754:
        /* <DEDUP_REMOVED lines=16> */
.L_x_768:


//--------------------- .nv.shared._ZN3cub18CUB_300001_SM_10006detail11EmptyKernelIvEEvv --------------------------
	.section	.nv.shared._ZN3cub18CUB_300001_SM_10006detail11EmptyKernelIvEEvv,"aw",@nobits
	.sectionflags	@""
	.align	16
	.zero		1024


//--------------------- .nv.shared.reserved.0     --------------------------
	.section	.nv.shared.reserved.0,"aw",@nobits
	.weak		__nv_reservedSMEM_offset_0_alias
	.size		__nv_reservedSMEM_offset_0_alias, 0, 64
	.other		__nv_reservedSMEM_offset_0_alias,@"STO_CUDA_RESERVED_SHARED STV_DEFAULT"
__nv_reservedSMEM_offset_0_alias:
	.zero		0
	.zero		64


//--------------------- .nv.global                --------------------------
	.section	.nv.global,"aw",@nobits
.nv.global:
	.type		_ZN34_INTERNAL_bb117de3_4_k_cu_b0b2ed6c6thrust24THRUST_300001_SM_1000_NS12placeholders2_8E,@object
	.size		_ZN34_INTERNAL_bb117de3_4_k_cu_b0b2ed6c6thrust24THRUST_300001_SM_1000_NS12placeholders2_8E,(_ZN34_INTERNAL_bb117de3_4_k_cu_b0b2ed6c4cuda3std3__436_GLOBAL__N__bb117de3_4_k_cu_b0b2ed6c6ignoreE - _ZN34_INTERNAL_bb117de3_4_k_cu_b0b2ed6c6thrust24THRUST_300001_SM_1000_NS12placeholders2_8E)
_ZN34_INTERNAL_bb117de3_4_k_cu_b0b2ed6c6thrust24THRUST_300001_SM_1000_NS12placeholders2_8E:
	.zero		1
	.type		_ZN34_INTERNAL_bb117de3_4_k_cu_b0b2ed6c4cuda3std3__436_GLOBAL__N__bb117de3_4_k_cu_b0b2ed6c6ignoreE,@object
	.size		_ZN34_INTERNAL_bb117de3_4_k_cu_b0b2ed6c4cuda3std3__436_GLOBAL__N__bb117de3_4_k_cu_b0b2ed6c6ignoreE,(_ZN34_INTERNAL_bb117de3_4_k_cu_b0b2ed6c4cuda3std6ranges3__45__cpo4dataE - _ZN34_INTERNAL_bb117de3_4_k_cu_b0b2ed6c4cuda3std3__436_GLOBAL__N__bb117de3_4_k_cu_b0b2ed6c6ignoreE)
_ZN34_INTERNAL_bb117de3_4_k_cu_b0b2ed6c4cuda3std3__436_GLOBAL__N__bb117de3_4_k_cu_b0b2ed6c6ignoreE:
	.zero		1
	.type		_ZN34_INTERNAL_bb117de3_4_k_cu_b0b2ed6c4cuda3std6ranges3__45__cpo4dataE,@object
	.size		_ZN34_INTERNAL_bb117de3_4_k_cu_b0b2ed6c4cuda3std6ranges3__45__cpo4dataE,(_ZN34_INTERNAL_bb117de3_4_k_cu_b0b2ed6c6thrust24THRUST_300001_SM_1000_NS6system3cpp3parE - _ZN34_INTERNAL_bb117de3_4_k_cu_b0b2ed6c4cuda3std6ranges3__45__cpo4dataE)
_ZN34_INTERNAL_bb117de3_4_k_cu_b0b2ed6c4cuda3std6ranges3__45__cpo4dataE:
	.zero		1
	.type		_ZN34_INTERNAL_bb117de3_4_k_cu_b0b2ed6c6thrust24THRUST_300001_SM_1000_NS6system3cpp3parE,@object
	.size		_ZN34_INTERNAL_bb117de3_4_k_cu_b0b2ed6c6thrust24THRUST_300001_SM_1000_NS6system3cpp3parE,(_ZN34_INTERNAL_bb117de3_4_k_cu_b0b2ed6c4cuda3std3__45__cpo5beginE - _ZN34_INTERNAL_bb117de3_4_k_cu_b0b2ed6c6thrust24THRUST_300001_SM_1000_NS6system3cpp3parE)
_ZN34_INTERNAL_bb117de3_4_k_cu_b0b2ed6c6thrust24THRUST_300001_SM_1000_NS6system3cpp3parE:
	.zero		1
	.type		_ZN34_INTERNAL_bb117de3_4_k_cu_b0b2ed6c4cuda3std3__45__cpo5beginE,@object
	.size		_ZN34_INTERNAL_bb117de3_4_k_cu_b0b2ed6c4cuda3std3__45__cpo5beginE,(_ZN34_INTERNAL_bb117de3_4_k_cu_b0b2ed6c4cuda3std6ranges3__45__cpo5beginE - _ZN34_INTERNAL_bb117de3_4_k_cu_b0b2ed6c4cuda3std3__45__cpo5beginE)
_ZN34_INTERNAL_bb117de3_4_k_cu_b0b2ed6c4cuda3std3__45__cpo5beginE:
	.zero		1
	.type		_ZN34_INTERNAL_bb117de3_4_k_cu_b0b2ed6c4cuda3std6ranges3__45__cpo5beginE,@object
	.size		_ZN34_INTERNAL_bb117de3_4_k_cu_b0b2ed6c4cuda3std6ranges3__45__cpo5beginE,(_ZN34_INTERNAL_bb117de3_4_k_cu_b0b2ed6c6thrust24THRUST_300001_SM_1000_NS6deviceE - _ZN34_INTERNAL_bb117de3_4_k_cu_b0b2ed6c4cuda3std6ranges3__45__cpo5beginE)
_ZN34_INTERNAL_bb117de3_4_k_cu_b0b2ed6c4cuda3std6ranges3__45__cpo5beginE:
	.zero		1
	.type		_ZN34_INTERNAL_bb117de3_4_k_cu_b0b2ed6c6thrust24THRUST_300001_SM_1000_NS6deviceE,@object
	.size		_ZN34_INTERNAL_bb117de3_4_k_cu_b0b2ed6c6thrust24THRUST_300001_SM_1000_NS6deviceE,(_ZN34_INTERNAL_bb117de3_4_k_cu_b0b2ed6c4cuda3std3__47nulloptE - _ZN34_INTERNAL_bb117de3_4_k_cu_b0b2ed6c6thrust24THRUST_300001_SM_1000_NS6deviceE)
_ZN34_INTERNAL_bb117de3_4_k_cu_b0b2ed6c6thrust24THRUST_300001_SM_1000_NS6deviceE:
	.zero		1
	.type		_ZN34_INTERNAL_bb117de3_4_k_cu_b0b2ed6c4cuda3std3__47nulloptE,@object
	.size		_ZN34_INTERNAL_bb117de3_4_k_cu_b0b2ed6c4cuda3std3__47nulloptE,(_ZN34_INTERNAL_bb117de3_4_k_cu_b0b2ed6c4cuda3std6ranges3__45__cpo8distanceE - _ZN34_INTERNAL_bb117de3_4_k_cu_b0b2ed6c4cuda3std3__47nulloptE)
_ZN34_INTERNAL_bb117de3_4_k_cu_b0b2ed6c4cuda3std3__47nulloptE:
	.zero		1
	.type		_ZN34_INTERNAL_bb117de3_4_k_cu_b0b2ed6c4cuda3std6ranges3__45__cpo8distanceE,@object
	.size		_ZN34_INTERNAL_bb117de3_4_k_cu_b0b2ed6c4cuda3std6ranges3__45__cpo8distanceE,(_ZN34_INTERNAL_bb117de3_4_k_cu_b0b2ed6c6thrust24THRUST_300001_SM_1000_NS12placeholders2_4E - _ZN34_INTERNAL_bb117de3_4_k_cu_b0b2ed6c4cuda3std6ranges3__45__cpo8distanceE)
_ZN34_INTERNAL_bb117de3_4_k_cu_b0b2ed6c4cuda3std6ranges3__45__cpo8distanceE:
	.zero		1
	.type		_ZN34_INTERNAL_bb117de3_4_k_cu_b0b2ed6c6thrust24THRUST_300001_SM_1000_NS12placeholders2_4E,@object
	.size		_ZN34_INTERNAL_bb117de3_4_k_cu_b0b2ed6c6thrust24THRUST_300001_SM_1000_NS12placeholders2_4E,(_ZN34_INTERNAL_bb117de3_4_k_cu_b0b2ed6c4cuda3std3__45__cpo6rbeginE - _ZN34_INTERNAL_bb117de3_4_k_cu_b0b2ed6c6thrust24THRUST_300001_SM_1000_NS12placeholders2_4E)
_ZN34_INTERNAL_bb117de3_4_k_cu_b0b2ed6c6thrust24THRUST_300001_SM_1000_NS12placeholders2_4E:
	.zero		1
	.type		_ZN34_INTERNAL_bb117de3_4_k_cu_b0b2ed6c4cuda3std3__45__cpo6rbeginE,@object
	.size		_ZN34_INTERNAL_bb117de3_4_k_cu_b0b2ed6c4cuda3std3__45__cpo6rbeginE,(_ZN34_INTERNAL_bb117de3_4_k_cu_b0b2ed6c4cuda3std6ranges3__45__cpo7advanceE - _ZN34_INTERNAL_bb117de3_4_k_cu_b0b2ed6c4cuda3std3__45__cpo6rbeginE)
_ZN34_INTERNAL_bb117de3_4_k_cu_b0b2ed6c4cuda3std3__45__cpo6rbeginE:
	.zero		1
	.type		_ZN34_INTERNAL_bb117de3_4_k_cu_b0b2ed6c4cuda3std6ranges3__45__cpo7advanceE,@object
	.size		_ZN34_INTERNAL_bb117de3_4_k_cu_b0b2ed6c4cuda3std6ranges3__45__cpo7advanceE,(_ZN34_INTERNAL_bb117de3_4_k_cu_b0b2ed6c6thrust24THRUST_300001_SM_1000_NS12placeholders3_10E - _ZN34_INTERNAL_bb117de3_4_k_cu_b0b2ed6c4cuda3std6ranges3__45__cpo7advanceE)
_ZN34_INTERNAL_bb117de3_4_k_cu_b0b2ed6c4cuda3std6ranges3__45__cpo7advanceE:
	.zero		1
	.type		_ZN34_INTERNAL_bb117de3_4_k_cu_b0b2ed6c6thrust24THRUST_300001_SM_1000_NS12placeholders3_10E,@object
	.size		_ZN34_INTERNAL_bb117de3_4_k_cu_b0b2ed6c6thrust24THRUST_300001_SM_1000_NS12placeholders3_10E,(_ZN34_INTERNAL_bb117de3_4_k_cu_b0b2ed6c4cuda3std3__48in_placeE - _ZN34_INTERNAL_bb117de3_4_k_cu_b0b2ed6c6thrust24THRUST_300001_SM_1000_NS12placeholders3_10E)
_ZN34_INTERNAL_bb117de3_4_k_cu_b0b2ed6c6thrust24THRUST_300001_SM_1000_NS12placeholders3_10E:
	.zero		1
	.type		_ZN34_INTERNAL_bb117de3_4_k_cu_b0b2ed6c4cuda3std3__48in_placeE,@object
	.size		_ZN34_INTERNAL_bb117de3_4_k_cu_b0b2ed6c4cuda3std3__48in_placeE,(_ZN34_INTERNAL_bb117de3_4_k_cu_b0b2ed6c4cuda3std6ranges3__45__cpo4sizeE - _ZN34_INTERNAL_bb117de3_4_k_cu_b0b2ed6c4cuda3std3__48in_placeE)
_ZN34_INTERNAL_bb117de3_4_k_cu_b0b2ed6c4cuda3std3__48in_placeE:
	.zero		1
	.type		_ZN34_INTERNAL_bb117de3_4_k_cu_b0b2ed6c4cuda3std6ranges3__45__cpo4sizeE,@object
	.size		_ZN34_INTERNAL_bb117de3_4_k_cu_b0b2ed6c4cuda3std6ranges3__45__cpo4sizeE,(_ZN34_INTERNAL_bb117de3_4_k_cu_b0b2ed6c6thrust24THRUST_300001_SM_1000_NS12placeholders2_2E - _ZN34_INTERNAL_bb117de3_4_k_cu_b0b2ed6c4cuda3std6ranges3__45__cpo4sizeE)
_ZN34_INTERNAL_bb117de3_4_k_cu_b0b2ed6c4cuda3std6ranges3__45__cpo4sizeE:
	.zero		1
	.type		_ZN34_INTERNAL_bb117de3_4_k_cu_b0b2ed6c6thrust24THRUST_300001_SM_1000_NS12placeholders2_2E,@object
	.size		_ZN34_INTERNAL_bb117de3_4_k_cu_b0b2ed6c6thrust24THRUST_300001_SM_1000_NS12placeholders2_2E,(_ZN34_INTERNAL_bb117de3_4_k_cu_b0b2ed6c4cuda3std3__45__cpo6cbeginE - _ZN34_INTERNAL_bb117de3_4_k_cu_b0b2ed6c6thrust24THRUST_300001_SM_1000_NS12placeholders2_2E)
_ZN34_INTERNAL_bb117de3_4_k_cu_b0b2ed6c6thrust24THRUST_300001_SM_1000_NS12placeholders2_2E:
	.zero		1
	.type		_ZN34_INTERNAL_bb117de3_4_k_cu_b0b2ed6c4cuda3std3__45__cpo6cbeginE,@object
	.size		_ZN34_INTERNAL_bb117de3_4_k_cu_b0b2ed6c4cuda3std3__45__cpo6cbeginE,(_ZN34_INTERNAL_bb117de3_4_k_cu_b0b2ed6c4cuda3std6ranges3__45__cpo6cbeginE - _ZN34_INTERNAL_bb117de3_4_k_cu_b0b2ed6c4cuda3std3__45__cpo6cbeginE)
_ZN34_INTERNAL_bb117de3_4_k_cu_b0b2ed6c4cuda3std3__45__cpo6cbeginE:
	.zero		1
	.type		_ZN34_INTERNAL_bb117de3_4_k_cu_b0b2ed6c4cuda3std6ranges3__45__cpo6cbeginE,@object
	.size		_ZN34_INTERNAL_bb117de3_4_k_cu_b0b2ed6c4cuda3std6ranges3__45__cpo6cbeginE,(_ZN34_INTERNAL_bb117de3_4_k_cu_b0b2ed6c6thrust24THRUST_300001_SM_1000_NS12placeholders2_6E - _ZN34_INTERNAL_bb117de3_4_k_cu_b0b2ed6c4cuda3std6ranges3__45__cpo6cbeginE)
_ZN34_INTERNAL_bb117de3_4_k_cu_b0b2ed6c4cuda3std6ranges3__45__cpo6cbeginE:
	.zero		1
	.type		_ZN34_INTERNAL_bb117de3_4_k_cu_b0b2ed6c6thrust24THRUST_300001_SM_1000_NS12placeholders2_6E,@object
	.size		_ZN34_INTERNAL_bb117de3_4_k_cu_b0b2ed6c6thrust24THRUST_300001_SM_1000_NS12placeholders2_6E,(_ZN34_INTERNAL_bb117de3_4_k_cu_b0b2ed6c4cuda3std3__45__cpo7crbeginE - _ZN34_INTERNAL_bb117de3_4_k_cu_b0b2ed6c6thrust24THRUST_300001_SM_1000_NS12placeholders2_6E)
_ZN34_INTERNAL_bb117de3_4_k_cu_b0b2ed6c6thrust24THRUST_300001_SM_1000_NS12placeholders2_6E:
	.zero		1
	.type		_ZN34_INTERNAL_bb117de3_4_k_cu_b0b2ed6c4cuda3std3__45__cpo7crbeginE,@object
	.size		_ZN34_INTERNAL_bb117de3_4_k_cu_b0b2ed6c4cuda3std3__45__cpo7crbeginE,(_ZN34_INTERNAL_bb117de3_4_k_cu_b0b2ed6c4cuda3std6ranges3__45__cpo4nextE - _ZN34_INTERNAL_bb117de3_4_k_cu_b0b2ed6c4cuda3std3__45__cpo7crbeginE)
_ZN34_INTERNAL_bb117de3_4_k_cu_b0b2ed6c4cuda3std3__45__cpo7crbeginE:
	.zero		1
	.type		_ZN34_INTERNAL_bb117de3_4_k_cu_b0b2ed6c4cuda3std6ranges3__45__cpo4nextE,@object
	.size		_ZN34_INTERNAL_bb117de3_4_k_cu_b0b2ed6c4cuda3std6ranges3__45__cpo4nextE,(_ZN34_INTERNAL_bb117de3_4_k_cu_b0b2ed6c4cuda3std6ranges3__45__cpo4swapE - _ZN34_INTERNAL_bb117de3_4_k_cu_b0b2ed6c4cuda3std6ranges3__45__cpo4nextE)
_ZN34_INTERNAL_bb117de3_4_k_cu_b0b2ed6c4cuda3std6ranges3__45__cpo4nextE:
	.zero		1
	.type		_ZN34_INTERNAL_bb117de3_4_k_cu_b0b2ed6c4cuda3std6ranges3__45__cpo4swapE,@object
	.size		_ZN34_INTERNAL_bb117de3_4_k_cu_b0b2ed6c4cuda3std6ranges3__45__cpo4swapE,(_ZN34_INTERNAL_bb117de3_4_k_cu_b0b2ed6c6thrust24THRUST_300001_SM_1000_NS8cuda_cub10par_nosyncE - _ZN34_INTERNAL_bb117de3_4_k_cu_b0b2ed6c4cuda3std6ranges3__45__cpo4swapE)
_ZN34_INTERNAL_bb117de3_4_k_cu_b0b2ed6c4cuda3std6ranges3__45__cpo4swapE:
	.zero		1
	.type		_ZN34_INTERNAL_bb117de3_4_k_cu_b0b2ed6c6thrust24THRUST_300001_SM_1000_NS8cuda_cub10par_nosyncE,@object
	.size		_ZN34_INTERNAL_bb117de3_4_k_cu_b0b2ed6c6thrust24THRUST_300001_SM_1000_NS8cuda_cub10par_nosyncE,(_ZN34_INTERNAL_bb117de3_4_k_cu_b0b2ed6c6thrust24THRUST_300001_SM_1000_NS3seqE - _ZN34_INTERNAL_bb117de3_4_k_cu_b0b2ed6c6thrust24THRUST_300001_SM_1000_NS8cuda_cub10par_nosyncE)
_ZN34_INTERNAL_bb117de3_4_k_cu_b0b2ed6c6thrust24THRUST_300001_SM_1000_NS8cuda_cub10par_nosyncE:
	.zero		1
	.type		_ZN34_INTERNAL_bb117de3_4_k_cu_b0b2ed6c6thrust24THRUST_300001_SM_1000_NS3seqE,@object
	.size		_ZN34_INTERNAL_bb117de3_4_k_cu_b0b2ed6c6thrust24THRUST_300001_SM_1000_NS3seqE,(_ZN34_INTERNAL_bb117de3_4_k_cu_b0b2ed6c4cuda3std3__420unreachable_sentinelE - _ZN34_INTERNAL_bb117de3_4_k_cu_b0b2ed6c6thrust24THRUST_300001_SM_1000_NS3seqE)
_ZN34_INTERNAL_bb117de3_4_k_cu_b0b2ed6c6thrust24THRUST_300001_SM_1000_NS3seqE:
	.zero		1
	.type		_ZN34_INTERNAL_bb117de3_4_k_cu_b0b2ed6c4cuda3std3__420unreachable_sentinelE,@object
	.size		_ZN34_INTERNAL_bb117de3_4_k_cu_b0b2ed6c4cuda3std3__420unreachable_sentinelE,(_ZN34_INTERNAL_bb117de3_4_k_cu_b0b2ed6c4cuda3std6ranges3__45__cpo5ssizeE - _ZN34_INTERNAL_bb117de3_4_k_cu_b0b2ed6c4cuda3std3__420unreachable_sentinelE)
_ZN34_INTERNAL_bb117de3_4_k_cu_b0b2ed6c4cuda3std3__420unreachable_sentinelE:
	.zero		1
	.type		_ZN34_INTERNAL_bb117de3_4_k_cu_b0b2ed6c4cuda3std6ranges3__45__cpo5ssizeE,@object
	.size		_ZN34_INTERNAL_bb117de3_4_k_cu_b0b2ed6c4cuda3std6ranges3__45__cpo5ssizeE,(_ZN34_INTERNAL_bb117de3_4_k_cu_b0b2ed6c6thrust24THRUST_300001_SM_1000_NS12placeholders2_3E - _ZN34_INTERNAL_bb117de3_4_k_cu_b0b2ed6c4cuda3std6ranges3__45__cpo5ssizeE)
_ZN34_INTERNAL_bb117de3_4_k_cu_b0b2ed6c4cuda3std6ranges3__45__cpo5ssizeE:
	.zero		1
	.type		_ZN34_INTERNAL_bb117de3_4_k_cu_b0b2ed6c6thrust24THRUST_300001_SM_1000_NS12placeholders2_3E,@object
	.size		_ZN34_INTERNAL_bb117de3_4_k_cu_b0b2ed6c6thrust24THRUST_300001_SM_1000_NS12placeholders2_3E,(_ZN34_INTERNAL_bb117de3_4_k_cu_b0b2ed6c4cuda3std3__45__cpo4cendE - _ZN34_INTERNAL_bb117de3_4_k_cu_b0b2ed6c6thrust24THRUST_300001_SM_1000_NS12placeholders2_3E)
_ZN34_INTERNAL_bb117de3_4_k_cu_b0b2ed6c6thrust24THRUST_300001_SM_1000_NS12placeholders2_3E:
	.zero		1
	.type		_ZN34_INTERNAL_bb117de3_4_k_cu_b0b2ed6c4cuda3std3__45__cpo4cendE,@object
	.size		_ZN34_INTERNAL_bb117de3_4_k_cu_b0b2ed6c4cuda3std3__45__cpo4cendE,(_ZN34_INTERNAL_bb117de3_4_k_cu_b0b2ed6c4cuda3std6ranges3__45__cpo4cendE - _ZN34_INTERNAL_bb117de3_4_k_cu_b0b2ed6c4cuda3std3__45__cpo4cendE)
_ZN34_INTERNAL_bb117de3_4_k_cu_b0b2ed6c4cuda3std3__45__cpo4cendE:
	.zero		1
	.type		_ZN34_INTERNAL_bb117de3_4_k_cu_b0b2ed6c4cuda3std6ranges3__45__cpo4cendE,@object
	.size		_ZN34_INTERNAL_bb117de3_4_k_cu_b0b2ed6c4cuda3std6ranges3__45__cpo4cendE,(_ZN34_INTERNAL_bb117de3_4_k_cu_b0b2ed6c6thrust24THRUST_300001_SM_1000_NS12placeholders2_7E - _ZN34_INTERNAL_bb117de3_4_k_cu_b0b2ed6c4cuda3std6ranges3__45__cpo4cendE)
_ZN34_INTERNAL_bb117de3_4_k_cu_b0b2ed6c4cuda3std6ranges3__45__cpo4cendE:
	.zero		1
	.type		_ZN34_INTERNAL_bb117de3_4_k_cu_b0b2ed6c6thrust24THRUST_300001_SM_1000_NS12placeholders2_7E,@object
	.size		_ZN34_INTERNAL_bb117de3_4_k_cu_b0b2ed6c6thrust24THRUST_300001_SM_1000_NS12placeholders2_7E,(_ZN34_INTERNAL_bb117de3_4_k_cu_b0b2ed6c4cuda3std3__45__cpo5crendE - _ZN34_INTERNAL_bb117de3_4_k_cu_b0b2ed6c6thrust24THRUST_300001_SM_1000_NS12placeholders2_7E)
_ZN34_INTERNAL_bb117de3_4_k_cu_b0b2ed6c6thrust24THRUST_300001_SM_1000_NS12placeholders2_7E:
	.zero		1
	.type		_ZN34_INTERNAL_bb117de3_4_k_cu_b0b2ed6c4cuda3std3__45__cpo5crendE,@object
	.size		_ZN34_INTERNAL_bb117de3_4_k_cu_b0b2ed6c4cuda3std3__45__cpo5crendE,(_ZN34_INTERNAL_bb117de3_4_k_cu_b0b2ed6c4cuda3std6ranges3__45__cpo4prevE - _ZN34_INTERNAL_bb117de3_4_k_cu_b0b2ed6c4cuda3std3__45__cpo5crendE)
_ZN34_INTERNAL_bb117de3_4_k_cu_b0b2ed6c4cuda3std3__45__cpo5crendE:
	.zero		1
	.type		_ZN34_INTERNAL_bb117de3_4_k_cu_b0b2ed6c4cuda3std6ranges3__45__cpo4prevE,@object
	.size		_ZN34_INTERNAL_bb117de3_4_k_cu_b0b2ed6c4cuda3std6ranges3__45__cpo4prevE,(_ZN34_INTERNAL_bb117de3_4_k_cu_b0b2ed6c4cuda3std6ranges3__45__cpo9iter_moveE - _ZN34_INTERNAL_bb117de3_4_k_cu_b0b2ed6c4cuda3std6ranges3__45__cpo4prevE)
_ZN34_INTERNAL_bb117de3_4_k_cu_b0b2ed6c4cuda3std6ranges3__45__cpo4prevE:
	.zero		1
	.type		_ZN34_INTERNAL_bb117de3_4_k_cu_b0b2ed6c4cuda3std6ranges3__45__cpo9iter_moveE,@object
	.size		_ZN34_INTERNAL_bb117de3_4_k_cu_b0b2ed6c4cuda3std6ranges3__45__cpo9iter_moveE,(_ZN34_INTERNAL_bb117de3_4_k_cu_b0b2ed6c6thrust24THRUST_300001_SM_1000_NS6system6detail10sequential3seqE - _ZN34_INTERNAL_bb117de3_4_k_cu_b0b2ed6c4cuda3std6ranges3__45__cpo9iter_moveE)
_ZN34_INTERNAL_bb117de3_4_k_cu_b0b2ed6c4cuda3std6ranges3__45__cpo9iter_moveE:
	.zero		1
	.type		_ZN34_INTERNAL_bb117de3_4_k_cu_b0b2ed6c6thrust24THRUST_300001_SM_1000_NS6system6detail10sequential3seqE,@object
	.size		_ZN34_INTERNAL_bb117de3_4_k_cu_b0b2ed6c6thrust24THRUST_300001_SM_1000_NS6system6detail10sequential3seqE,(_ZN34_INTERNAL_bb117de3_4_k_cu_b0b2ed6c6thrust24THRUST_300001_SM_1000_NS12placeholders2_9E - _ZN34_INTERNAL_bb117de3_4_k_cu_b0b2ed6c6thrust24THRUST_300001_SM_1000_NS6system6detail10sequential3seqE)
_ZN34_INTERNAL_bb117de3_4_k_cu_b0b2ed6c6thrust24THRUST_300001_SM_1000_NS6system6detail10sequential3seqE:
	.zero		1
	.type		_ZN34_INTERNAL_bb117de3_4_k_cu_b0b2ed6c6thrust24THRUST_300001_SM_1000_NS12placeholders2_9E,@object
	.size		_ZN34_INTERNAL_bb117de3_4_k_cu_b0b2ed6c6thrust24THRUST_300001_SM_1000_NS12placeholders2_9E,(_ZN34_INTERNAL_bb117de3_4_k_cu_b0b2ed6c4cuda3std3__419piecewise_constructE - _ZN34_INTERNAL_bb117de3_4_k_cu_b0b2ed6c6thrust24THRUST_300001_SM_1000_NS12placeholders2_9E)
_ZN34_INTERNAL_bb117de3_4_k_cu_b0b2ed6c6thrust24THRUST_300001_SM_1000_NS12placeholders2_9E:
	.zero		1
	.type		_ZN34_INTERNAL_bb117de3_4_k_cu_b0b2ed6c4cuda3std3__419piecewise_constructE,@object
	.size		_ZN34_INTERNAL_bb117de3_4_k_cu_b0b2ed6c4cuda3std3__419piecewise_constructE,(_ZN34_INTERNAL_bb117de3_4_k_cu_b0b2ed6c4cuda3std6ranges3__45__cpo5cdataE - _ZN34_INTERNAL_bb117de3_4_k_cu_b0b2ed6c4cuda3std3__419piecewise_constructE)
_ZN34_INTERNAL_bb117de3_4_k_cu_b0b2ed6c4cuda3std3__419piecewise_constructE:
	.zero		1
	.type		_ZN34_INTERNAL_bb117de3_4_k_cu_b0b2ed6c4cuda3std6ranges3__45__cpo5cdataE,@object
	.size		_ZN34_INTERNAL_bb117de3_4_k_cu_b0b2ed6c4cuda3std6ranges3__45__cpo5cdataE,(_ZN34_INTERNAL_bb117de3_4_k_cu_b0b2ed6c6thrust24THRUST_300001_SM_1000_NS12placeholders2_1E - _ZN34_INTERNAL_bb117de3_4_k_cu_b0b2ed6c4cuda3std6ranges3__45__cpo5cdataE)
_ZN34_INTERNAL_bb117de3_4_k_cu_b0b2ed6c4cuda3std6ranges3__45__cpo5cdataE:
	.zero		1
	.type		_ZN34_INTERNAL_bb117de3_4_k_cu_b0b2ed6c6thrust24THRUST_300001_SM_1000_NS12placeholders2_1E,@object
	.size		_ZN34_INTERNAL_bb117de3_4_k_cu_b0b2ed6c6thrust24THRUST_300001_SM_1000_NS12placeholders2_1E,(_ZN34_INTERNAL_bb117de3_4_k_cu_b0b2ed6c4cuda3std3__45__cpo3endE - _ZN34_INTERNAL_bb117de3_4_k_cu_b0b2ed6c6thrust24THRUST_300001_SM_1000_NS12placeholders2_1E)
_ZN34_INTERNAL_bb117de3_4_k_cu_b0b2ed6c6thrust24THRUST_300001_SM_1000_NS12placeholders2_1E:
	.zero		1
	.type		_ZN34_INTERNAL_bb117de3_4_k_cu_b0b2ed6c4cuda3std3__45__cpo3endE,@object
	.size		_ZN34_INTERNAL_bb117de3_4_k_cu_b0b2ed6c4cuda3std3__45__cpo3endE,(_ZN34_INTERNAL_bb117de3_4_k_cu_b0b2ed6c4cuda3std6ranges3__45__cpo3endE - _ZN34_INTERNAL_bb117de3_4_k_cu_b0b2ed6c4cuda3std3__45__cpo3endE)
_ZN34_INTERNAL_bb117de3_4_k_cu_b0b2ed6c4cuda3std3__45__cpo3endE:
	.zero		1
	.type		_ZN34_INTERNAL_bb117de3_4_k_cu_b0b2ed6c4cuda3std6ranges3__45__cpo3endE,@object
	.size		_ZN34_INTERNAL_bb117de3_4_k_cu_b0b2ed6c4cuda3std6ranges3__45__cpo3endE,(_ZN34_INTERNAL_bb117de3_4_k_cu_b0b2ed6c6thrust24THRUST_300001_SM_1000_NS12placeholders2_5E - _ZN34_INTERNAL_bb117de3_4_k_cu_b0b2ed6c4cuda3std6ranges3__45__cpo3endE)
_ZN34_INTERNAL_bb117de3_4_k_cu_b0b2ed6c4cuda3std6ranges3__45__cpo3endE:
	.zero		1
	.type		_ZN34_INTERNAL_bb117de3_4_k_cu_b0b2ed6c6thrust24THRUST_300001_SM_1000_NS12placeholders2_5E,@object
	.size		_ZN34_INTERNAL_bb117de3_4_k_cu_b0b2ed6c6thrust24THRUST_300001_SM_1000_NS12placeholders2_5E,(_ZN34_INTERNAL_bb117de3_4_k_cu_b0b2ed6c4cuda3std3__45__cpo4rendE - _ZN34_INTERNAL_bb117de3_4_k_cu_b0b2ed6c6thrust24THRUST_300001_SM_1000_NS12placeholders2_5E)
_ZN34_INTERNAL_bb117de3_4_k_cu_b0b2ed6c6thrust24THRUST_300001_SM_1000_NS12placeholders2_5E:
	.zero		1
	.type		_ZN34_INTERNAL_bb117de3_4_k_cu_b0b2ed6c4cuda3std3__45__cpo4rendE,@object
	.size		_ZN34_INTERNAL_bb117de3_4_k_cu_b0b2ed6c4cuda3std3__45__cpo4rendE,(_ZN34_INTERNAL_bb117de3_4_k_cu_b0b2ed6c4cuda3std6ranges3__45__cpo9iter_swapE - _ZN34_INTERNAL_bb117de3_4_k_cu_b0b2ed6c4cuda3std3__45__cpo4rendE)
_ZN34_INTERNAL_bb117de3_4_k_cu_b0b2ed6c4cuda3std3__45__cpo4rendE:
	.zero		1
	.type		_ZN34_INTERNAL_bb117de3_4_k_cu_b0b2ed6c4cuda3std6ranges3__45__cpo9iter_swapE,@object
	.size		_ZN34_INTERNAL_bb117de3_4_k_cu_b0b2ed6c4cuda3std6ranges3__45__cpo9iter_swapE,(_ZN34_INTERNAL_bb117de3_4_k_cu_b0b2ed6c4cuda3std3__48unexpectE - _ZN34_INTERNAL_bb117de3_4_k_cu_b0b2ed6c4cuda3std6ranges3__45__cpo9iter_swapE)
_ZN34_INTERNAL_bb117de3_4_k_cu_b0b2ed6c4cuda3std6ranges3__45__cpo9iter_swapE:
	.zero		1
	.type		_ZN34_INTERNAL_bb117de3_4_k_cu_b0b2ed6c4cuda3std3__48unexpectE,@object
	.size		_ZN34_INTERNAL_bb117de3_4_k_cu_b0b2ed6c4cuda3std3__48unexpectE,(_ZN34_INTERNAL_bb117de3_4_k_cu_b0b2ed6c6thrust24THRUST_300001_SM_1000_NS8cuda_cub3parE - _ZN34_INTERNAL_bb117de3_4_k_cu_b0b2ed6c4cuda3std3__48unexpectE)
_ZN34_INTERNAL_bb117de3_4_k_cu_b0b2ed6c4cuda3std3__48unexpectE:
	.zero		1
	.type		_ZN34_INTERNAL_bb117de3_4_k_cu_b0b2ed6c6thrust24THRUST_300001_SM_1000_NS8cuda_cub3parE,@object
	.size		_ZN34_INTERNAL_bb117de3_4_k_cu_b0b2ed6c6thrust24THRUST_300001_SM_1000_NS8cuda_cub3parE,(.L_29 - _ZN34_INTERNAL_bb117de3_4_k_cu_b0b2ed6c6thrust24THRUST_300001_SM_1000_NS8cuda_cub3parE)
_ZN34_INTERNAL_bb117de3_4_k_cu_b0b2ed6c6thrust24THRUST_300001_SM_1000_NS8cuda_cub3parE:
	.zero		1
.L_29:


//--------------------- .nv.shared._ZN6thrust24THRUST_300001_SM_1000_NS8cuda_cub4core6detail13_kernel_agentINS1_8__reduce11ReduceAgentIPN4cuda3std3__45tupleIJdlEEESC_SB_lNS1_9__extrema9arg_max_fIdl10comparatorEEEEJSC_SC_iSG_EEEvDpT0_ --------------------------
	.section	.nv.shared._ZN6thrust24THRUST_300001_SM_1000_NS8cuda_cub4core6detail13_kernel_agentINS1_8__reduce11ReduceAgentIPN4cuda3std3__45tupleIJdlEEESC_SB_lNS1_9__extrema9arg_max_fIdl10comparatorEEEEJSC_SC_iSG_EEEvDpT0_,"aw",@nobits
	.sectionflags	@""
	.align	16
	.zero		1024


//--------------------- .nv.shared._ZN6thrust24THRUST_300001_SM_1000_NS8cuda_cub4core6detail13_kernel_agentINS1_8__reduce10DrainAgentIlEEJN3cub18CUB_300001_SM_10009GridQueueIyEElEEEvDpT0_ --------------------------
	.section	.nv.shared._ZN6thrust24THRUST_300001_SM_1000_NS8cuda_cub4core6detail13_kernel_agentINS1_8__reduce10DrainAgentIlEEJN3cub18CUB_300001_SM_10009GridQueueIyEElEEEvDpT0_,"aw",@nobits
	.sectionflags	@""
	.align	16
	.zero		1024


//--------------------- .nv.shared._ZN6thrust24THRUST_300001_SM_1000_NS8cuda_cub4core6detail13_kernel_agentINS1_8__reduce11ReduceAgentINS0_12zip_iteratorIN4cuda3std3__45tupleIJNS0_10device_ptrIdEENS0_17counting_iteratorIlNS0_11use_defaultESF_SF_EEEEEEEPNSB_IJdlEEESJ_lNS1_9__extrema9arg_max_fIdl10comparatorEEEEJSI_SK_lN3cub18CUB_300001_SM_100013GridEvenShareIlEENSR_9GridQueueIyEESO_EEEvDpT0_ --------------------------
	.section	.nv.shared._ZN6thrust24THRUST_300001_SM_1000_NS8cuda_cub4core6detail13_kernel_agentINS1_8__reduce11ReduceAgentINS0_12zip_iteratorIN4cuda3std3__45tupleIJNS0_10device_ptrIdEENS0_17counting_iteratorIlNS0_11use_defaultESF_SF_EEEEEEEPNSB_IJdlEEESJ_lNS1_9__extrema9arg_max_fIdl10comparatorEEEEJSI_SK_lN3cub18CUB_300001_SM_100013GridEvenShareIlEENSR_9GridQueueIyEESO_EEEvDpT0_,"aw",@nobits
	.sectionflags	@""
	.align	16
	.zero		1024


//--------------------- .nv.shared._ZN6thrust24THRUST_300001_SM_1000_NS8cuda_cub4core6detail13_kernel_agentINS1_8__reduce11ReduceAgentINS0_12zip_iteratorIN4cuda3std3__45tupleIJNS0_10device_ptrIdEENS0_17counting_iteratorIlNS0_11use_defaultESF_SF_EEEEEEEPNSB_IJdlEEESJ_lNS1_9__extrema9arg_max_fIdl10comparatorEEEEJSI_SK_lSO_EEEvDpT0_ --------------------------
	.section	.nv.shared._ZN6thrust24THRUST_300001_SM_1000_NS8cuda_cub4core6detail13_kernel_agentINS1_8__reduce11ReduceAgentINS0_12zip_iteratorIN4cuda3std3__45tupleIJNS0_10device_ptrIdEENS0_17counting_iteratorIlNS0_11use_defaultESF_SF_EEEEEEEPNSB_IJdlEEESJ_lNS1_9__extrema9arg_max_fIdl10comparatorEEEEJSI_SK_lSO_EEEvDpT0_,"aw",@nobits
	.sectionflags	@""
	.align	16
	.zero		1024


//--------------------- .nv.shared._ZN6thrust24THRUST_300001_SM_1000_NS8cuda_cub4core6detail13_kernel_agentINS1_8__reduce11ReduceAgentIPN4cuda3std3__45tupleIJdlEEESC_SB_iNS1_9__extrema9arg_max_fIdl10comparatorEEEEJSC_SC_iSG_EEEvDpT0_ --------------------------
	.section	.nv.shared._ZN6thrust24THRUST_300001_SM_1000_NS8cuda_cub4core6detail13_kernel_agentINS1_8__reduce11ReduceAgentIPN4cuda3std3__45tupleIJdlEEESC_SB_iNS1_9__extrema9arg_max_fIdl10comparatorEEEEJSC_SC_iSG_EEEvDpT0_,"aw",@nobits
	.sectionflags	@""
	.align	16
	.zero		1024


//--------------------- .nv.shared._ZN6thrust24THRUST_300001_SM_1000_NS8cuda_cub4core6detail13_kernel_agentINS1_8__reduce10DrainAgentIiEEJN3cub18CUB_300001_SM_10009GridQueueIjEEiEEEvDpT0_ --------------------------
	.section	.nv.shared._ZN6thrust24THRUST_300001_SM_1000_NS8cuda_cub4core6detail13_kernel_agentINS1_8__reduce10DrainAgentIiEEJN3cub18CUB_300001_SM_10009GridQueueIjEEiEEEvDpT0_,"aw",@nobits
	.sectionflags	@""
	.align	16
	.zero		1024


//--------------------- .nv.shared._ZN6thrust24THRUST_300001_SM_1000_NS8cuda_cub4core6detail13_kernel_agentINS1_8__reduce11ReduceAgentINS0_12zip_iteratorIN4cuda3std3__45tupleIJNS0_10device_ptrIdEENS0_17counting_iteratorIlNS0_11use_defaultESF_SF_EEEEEEEPNSB_IJdlEEESJ_iNS1_9__extrema9arg_max_fIdl10comparatorEEEEJSI_SK_iN3cub18CUB_300001_SM_100013GridEvenShareIiEENSR_9GridQueueIjEESO_EEEvDpT0_ --------------------------
	.section	.nv.shared._ZN6thrust24THRUST_300001_SM_1000_NS8cuda_cub4core6detail13_kernel_agentINS1_8__reduce11ReduceAgentINS0_12zip_iteratorIN4cuda3std3__45tupleIJNS0_10device_ptrIdEENS0_17counting_iteratorIlNS0_11use_defaultESF_SF_EEEEEEEPNSB_IJdlEEESJ_iNS1_9__extrema9arg_max_fIdl10comparatorEEEEJSI_SK_iN3cub18CUB_300001_SM_100013GridEvenShareIiEENSR_9GridQueueIjEESO_EEEvDpT0_,"aw",@nobits
	.sectionflags	@""
	.align	16
	.zero		1024


//--------------------- .nv.shared._ZN6thrust24THRUST_300001_SM_1000_NS8cuda_cub4core6detail13_kernel_agentINS1_8__reduce11ReduceAgentINS0_12zip_iteratorIN4cuda3std3__45tupleIJNS0_10device_ptrIdEENS0_17counting_iteratorIlNS0_11use_defaultESF_SF_EEEEEEEPNSB_IJdlEEESJ_iNS1_9__extrema9arg_max_fIdl10comparatorEEEEJSI_SK_iSO_EEEvDpT0_ --------------------------
	.section	.nv.shared._ZN6thrust24THRUST_300001_SM_1000_NS8cuda_cub4core6detail13_kernel_agentINS1_8__reduce11ReduceAgentINS0_12zip_iteratorIN4cuda3std3__45tupleIJNS0_10device_ptrIdEENS0_17counting_iteratorIlNS0_11use_defaultESF_SF_EEEEEEEPNSB_IJdlEEESJ_iNS1_9__extrema9arg_max_fIdl10comparatorEEEEJSI_SK_iSO_EEEvDpT0_,"aw",@nobits
	.sectionflags	@""
	.align	16
	.zero		1024


//--------------------- .nv.shared._Z6gauss2Pdii  --------------------------
	.section	.nv.shared._Z6gauss2Pdii,"aw",@nobits
	.sectionflags	@""
	.align	16
	.zero		1024


//--------------------- .nv.shared._Z6gauss1Pdii  --------------------------
	.section	.nv.shared._Z6gauss1Pdii,"aw",@nobits
	.sectionflags	@""
	.align	16
	.zero		1024


//--------------------- .nv.shared._Z6changePdiii --------------------------
	.section	.nv.shared._Z6changePdiii,"aw",@nobits
	.sectionflags	@""
	.align	16
	.zero		1024


//--------------------- .nv.constant0._ZN3cub18CUB_300001_SM_10006detail11EmptyKernelIvEEvv --------------------------
	.section	.nv.constant0._ZN3cub18CUB_300001_SM_10006detail11EmptyKernelIvEEvv,"a",@progbits
	.sectionflags	@""
	.align	4
.nv.constant0._ZN3cub18CUB_300001_SM_10006detail11EmptyKernelIvEEvv:
	.zero		896


//--------------------- .nv.constant0._ZN6thrust24THRUST_300001_SM_1000_NS8cuda_cub4core6detail13_kernel_agentINS1_8__reduce11ReduceAgentIPN4cuda3std3__45tupleIJdlEEESC_SB_lNS1_9__extrema9arg_max_fIdl10comparatorEEEEJSC_SC_iSG_EEEvDpT0_ --------------------------
	.section	.nv.constant0._ZN6thrust24THRUST_300001_SM_1000_NS8cuda_cub4core6detail13_kernel_agentINS1_8__reduce11ReduceAgentIPN4cuda3std3__45tupleIJdlEEESC_SB_lNS1_9__extrema9arg_max_fIdl10comparatorEEEEJSC_SC_iSG_EEEvDpT0_,"a",@progbits
	.sectionflags	@""
	.align	4
.nv.constant0._ZN6thrust24THRUST_300001_SM_1000_NS8cuda_cub4core6detail13_kernel_agentINS1_8__reduce11ReduceAgentIPN4cuda3std3__45tupleIJdlEEESC_SB_lNS1_9__extrema9arg_max_fIdl10comparatorEEEEJSC_SC_iSG_EEEvDpT0_:
	.zero		917


//--------------------- .nv.constant0._ZN6thrust24THRUST_300001_SM_1000_NS8cuda_cub4core6detail13_kernel_agentINS1_8__reduce10DrainAgentIlEEJN3cub18CUB_300001_SM_10009GridQueueIyEElEEEvDpT0_ --------------------------
	.section	.nv.constant0._ZN6thrust24THRUST_300001_SM_1000_NS8cuda_cub4core6detail13_kernel_agentINS1_8__reduce10DrainAgentIlEEJN3cub18CUB_300001_SM_10009GridQueueIyEElEEEvDpT0_,"a",@progbits
	.sectionflags	@""
	.align	4
.nv.constant0._ZN6thrust24THRUST_300001_SM_1000_NS8cuda_cub4core6detail13_kernel_agentINS1_8__reduce10DrainAgentIlEEJN3cub18CUB_300001_SM_10009GridQueueIyEElEEEvDpT0_:
	.zero		912


//--------------------- .nv.constant0._ZN6thrust24THRUST_300001_SM_1000_NS8cuda_cub4core6detail13_kernel_agentINS1_8__reduce11ReduceAgentINS0_12zip_iteratorIN4cuda3std3__45tupleIJNS0_10device_ptrIdEENS0_17counting_iteratorIlNS0_11use_defaultESF_SF_EEEEEEEPNSB_IJdlEEESJ_lNS1_9__extrema9arg_max_fIdl10comparatorEEEEJSI_SK_lN3cub18CUB_300001_SM_100013GridEvenShareIlEENSR_9GridQueueIyEESO_EEEvDpT0_ --------------------------
	.section	.nv.constant0._ZN6thrust24THRUST_300001_SM_1000_NS8cuda_cub4core6detail13_kernel_agentINS1_8__reduce11ReduceAgentINS0_12zip_iteratorIN4cuda3std3__45tupleIJNS0_10device_ptrIdEENS0_17counting_iteratorIlNS0_11use_defaultESF_SF_EEEEEEEPNSB_IJdlEEESJ_lNS1_9__extrema9arg_max_fIdl10comparatorEEEEJSI_SK_lN3cub18CUB_300001_SM_100013GridEvenShareIlEENSR_9GridQueueIyEESO_EEEvDpT0_,"a",@progbits
	.sectionflags	@""
	.align	4
.nv.constant0._ZN6thrust24THRUST_300001_SM_1000_NS8cuda_cub4core6detail13_kernel_agentINS1_8__reduce11ReduceAgentINS0_12zip_iteratorIN4cuda3std3__45tupleIJNS0_10device_ptrIdEENS0_17counting_iteratorIlNS0_11use_defaultESF_SF_EEEEEEEPNSB_IJdlEEESJ_lNS1_9__extrema9arg_max_fIdl10comparatorEEEEJSI_SK_lN3cub18CUB_300001_SM_100013GridEvenShareIlEENSR_9GridQueueIyEESO_EEEvDpT0_:
	.zero		1009


//--------------------- .nv.constant0._ZN6thrust24THRUST_300001_SM_1000_NS8cuda_cub4core6detail13_kernel_agentINS1_8__reduce11ReduceAgentINS0_12zip_iteratorIN4cuda3std3__45tupleIJNS0_10device_ptrIdEENS0_17counting_iteratorIlNS0_11use_defaultESF_SF_EEEEEEEPNSB_IJdlEEESJ_lNS1_9__extrema9arg_max_fIdl10comparatorEEEEJSI_SK_lSO_EEEvDpT0_ --------------------------
	.section	.nv.constant0._ZN6thrust24THRUST_300001_SM_1000_NS8cuda_cub4core6detail13_kernel_agentINS1_8__reduce11ReduceAgentINS0_12zip_iteratorIN4cuda3std3__45tupleIJNS0_10device_ptrIdEENS0_17counting_iteratorIlNS0_11use_defaultESF_SF_EEEEEEEPNSB_IJdlEEESJ_lNS1_9__extrema9arg_max_fIdl10comparatorEEEEJSI_SK_lSO_EEEvDpT0_,"a",@progbits
	.sectionflags	@""
	.align	4
.nv.constant0._ZN6thrust24THRUST_300001_SM_1000_NS8cuda_cub4core6detail13_kernel_agentINS1_8__reduce11ReduceAgentINS0_12zip_iteratorIN4cuda3std3__45tupleIJNS0_10device_ptrIdEENS0_17counting_iteratorIlNS0_11use_defaultESF_SF_EEEEEEEPNSB_IJdlEEESJ_lNS1_9__extrema9arg_max_fIdl10comparatorEEEEJSI_SK_lSO_EEEvDpT0_:
	.zero		929


//--------------------- .nv.constant0._ZN6thrust24THRUST_300001_SM_1000_NS8cuda_cub4core6detail13_kernel_agentINS1_8__reduce11ReduceAgentIPN4cuda3std3__45tupleIJdlEEESC_SB_iNS1_9__extrema9arg_max_fIdl10comparatorEEEEJSC_SC_iSG_EEEvDpT0_ --------------------------
	.section	.nv.constant0._ZN6thrust24THRUST_300001_SM_1000_NS8cuda_cub4core6detail13_kernel_agentINS1_8__reduce11ReduceAgentIPN4cuda3std3__45tupleIJdlEEESC_SB_iNS1_9__extrema9arg_max_fIdl10comparatorEEEEJSC_SC_iSG_EEEvDpT0_,"a",@progbits
	.sectionflags	@""
	.align	4
.nv.constant0._ZN6thrust24THRUST_300001_SM_1000_NS8cuda_cub4core6detail13_kernel_agentINS1_8__reduce11ReduceAgentIPN4cuda3std3__45tupleIJdlEEESC_SB_iNS1_9__extrema9arg_max_fIdl10comparatorEEEEJSC_SC_iSG_EEEvDpT0_:
	.zero		917


//--------------------- .nv.constant0._ZN6thrust24THRUST_300001_SM_1000_NS8cuda_cub4core6detail13_kernel_agentINS1_8__reduce10DrainAgentIiEEJN3cub18CUB_300001_SM_10009GridQueueIjEEiEEEvDpT0_ --------------------------
	.section	.nv.constant0._ZN6thrust24THRUST_300001_SM_1000_NS8cuda_cub4core6detail13_kernel_agentINS1_8__reduce10DrainAgentIiEEJN3cub18CUB_300001_SM_10009GridQueueIjEEiEEEvDpT0_,"a",@progbits
	.sectionflags	@""
	.align	4
.nv.constant0._ZN6thrust24THRUST_300001_SM_1000_NS8cuda_cub4core6detail13_kernel_agentINS1_8__reduce10DrainAgentIiEEJN3cub18CUB_300001_SM_10009GridQueueIjEEiEEEvDpT0_:
	.zero		908


//--------------------- .nv.constant0._ZN6thrust24THRUST_300001_SM_1000_NS8cuda_cub4core6detail13_kernel_agentINS1_8__reduce11ReduceAgentINS0_12zip_iteratorIN4cuda3std3__45tupleIJNS0_10device_ptrIdEENS0_17counting_iteratorIlNS0_11use_defaultESF_SF_EEEEEEEPNSB_IJdlEEESJ_iNS1_9__extrema9arg_max_fIdl10comparatorEEEEJSI_SK_iN3cub18CUB_300001_SM_100013GridEvenShareIiEENSR_9GridQueueIjEESO_EEEvDpT0_ --------------------------
	.section	.nv.constant0._ZN6thrust24THRUST_300001_SM_1000_NS8cuda_cub4core6detail13_kernel_agentINS1_8__reduce11ReduceAgentINS0_12zip_iteratorIN4cuda3std3__45tupleIJNS0_10device_ptrIdEENS0_17counting_iteratorIlNS0_11use_defaultESF_SF_EEEEEEEPNSB_IJdlEEESJ_iNS1_9__extrema9arg_max_fIdl10comparatorEEEEJSI_SK_iN3cub18CUB_300001_SM_100013GridEvenShareIiEENSR_9GridQueueIjEESO_EEEvDpT0_,"a",@progbits
	.sectionflags	@""
	.align	4
.nv.constant0._ZN6thrust24THRUST_300001_SM_1000_NS8cuda_cub4core6detail13_kernel_agentINS1_8__reduce11ReduceAgentINS0_12zip_iteratorIN4cuda3std3__45tupleIJNS0_10device_ptrIdEENS0_17counting_iteratorIlNS0_11use_defaultESF_SF_EEEEEEEPNSB_IJdlEEESJ_iNS1_9__extrema9arg_max_fIdl10comparatorEEEEJSI_SK_iN3cub18CUB_300001_SM_100013GridEvenShareIiEENSR_9GridQueueIjEESO_EEEvDpT0_:
	.zero		977


//--------------------- .nv.constant0._ZN6thrust24THRUST_300001_SM_1000_NS8cuda_cub4core6detail13_kernel_agentINS1_8__reduce11ReduceAgentINS0_12zip_iteratorIN4cuda3std3__45tupleIJNS0_10device_ptrIdEENS0_17counting_iteratorIlNS0_11use_defaultESF_SF_EEEEEEEPNSB_IJdlEEESJ_iNS1_9__extrema9arg_max_fIdl10comparatorEEEEJSI_SK_iSO_EEEvDpT0_ --------------------------
	.section	.nv.constant0._ZN6thrust24THRUST_300001_SM_1000_NS8cuda_cub4core6detail13_kernel_agentINS1_8__reduce11ReduceAgentINS0_12zip_iteratorIN4cuda3std3__45tupleIJNS0_10device_ptrIdEENS0_17counting_iteratorIlNS0_11use_defaultESF_SF_EEEEEEEPNSB_IJdlEEESJ_iNS1_9__extrema9arg_max_fIdl10comparatorEEEEJSI_SK_iSO_EEEvDpT0_,"a",@progbits
	.sectionflags	@""
	.align	4
.nv.constant0._ZN6thrust24THRUST_300001_SM_1000_NS8cuda_cub4core6detail13_kernel_agentINS1_8__reduce11ReduceAgentINS0_12zip_iteratorIN4cuda3std3__45tupleIJNS0_10device_ptrIdEENS0_17counting_iteratorIlNS0_11use_defaultESF_SF_EEEEEEEPNSB_IJdlEEESJ_iNS1_9__extrema9arg_max_fIdl10comparatorEEEEJSI_SK_iSO_EEEvDpT0_:
	.zero		925


//--------------------- .nv.constant0._Z6gauss2Pdii --------------------------
	.section	.nv.constant0._Z6gauss2Pdii,"a",@progbits
	.sectionflags	@""
	.align	4
.nv.constant0._Z6gauss2Pdii:
	.zero		912


//--------------------- .nv.constant0._Z6gauss1Pdii --------------------------
	.section	.nv.constant0._Z6gauss1Pdii,"a",@progbits
	.sectionflags	@""
	.align	4
.nv.constant0._Z6gauss1Pdii:
	.zero		912


//--------------------- .nv.constant0._Z6changePdiii --------------------------
	.section	.nv.constant0._Z6changePdiii,"a",@progbits
	.sectionflags	@""
	.align	4
.nv.constant0._Z6changePdiii:
	.zero		916


//--------------------- SYMBOLS --------------------------

	.type		.nv.reservedSmem.offset0,@object
	.size		.nv.reservedSmem.offset0,0x4
	.type		.nv.reservedSmem.cap,@object
	.size		.nv.reservedSmem.cap,0x4
